def matmul_kernel(
    a_ptr,
    b_ptr,
    c_ptr,
    M,
    N,
    K,
    stride_am,
    stride_ak,
    stride_bk,
    stride_bn,
    stride_cm,
    stride_cn,
    BLOCK_M: tl.constexpr,
    BLOCK_N: tl.constexpr,
    BLOCK_K: tl.constexpr,
    GROUP_M: tl.constexpr,
):
    pid = tl.program_id(axis=0)
    num_pid_m = tl.cdiv(M, BLOCK_M)
    num_pid_n = tl.cdiv(N, BLOCK_N)
    num_pid_in_group = GROUP_M * num_pid_n
    group_id = pid // num_pid_in_group
    first_pid_m = group_id * GROUP_M
    group_size_m = min(num_pid_m - first_pid_m, GROUP_M)
    pid_m = first_pid_m + ((pid % num_pid_in_group) % group_size_m)
    pid_n = (pid % num_pid_in_group) // group_size_m

    offs_am = (pid_m * BLOCK_M + tl.arange(0, BLOCK_M)) % M
    offs_bn = (pid_n * BLOCK_N + tl.arange(0, BLOCK_N)) % N
    offs_k = tl.arange(0, BLOCK_K)
    a_ptrs = a_ptr + offs_am[:, None] * stride_am + offs_k[None, :] * stride_ak
    b_ptrs = b_ptr + offs_k[:, None] * stride_bk + offs_bn[None, :] * stride_bn

    acc = tl.zeros((BLOCK_M, BLOCK_N), dtype=tl.float32)
    for kk in range(0, tl.cdiv(K, BLOCK_K)):
        a = tl.load(a_ptrs, mask=offs_k[None, :] < K - kk * BLOCK_K, other=0.0)
        b = tl.load(b_ptrs, mask=offs_k[:, None] < K - kk * BLOCK_K, other=0.0)
        acc = tl.dot(a, b, acc)
        a_ptrs += BLOCK_K * stride_ak
        b_ptrs += BLOCK_K * stride_bk

    c = acc.to(c_ptr.dtype.element_ty)
    offs_cm = pid_m * BLOCK_M + tl.arange(0, BLOCK_M)
    offs_cn = pid_n * BLOCK_N + tl.arange(0, BLOCK_N)
    c_ptrs = c_ptr + offs_cm[:, None] * stride_cm + offs_cn[None, :] * stride_cn
    mask = (offs_cm[:, None] < M) & (offs_cn[None, :] < N)
    tl.store(c_ptrs, c, mask=mask)

# config = {"BLOCK_K": 64, "BLOCK_M": 64, "BLOCK_N": 512, "GROUP_M": 8, "arch": "sm_100", "dtype": "bf16", "num_ctas": 1, "num_stages": 3, "num_warps": 16}
# arch = sm_100


// ===== COMPILED SASS (sm_100a) =====

	.target	sm_100a

	.elftype	@"ET_EXEC"


//--------------------- .note.nv.tkinfo           --------------------------
	.section	.note.nv.tkinfo,"",@"SHT_NOTE"
	.sectionflags	@"SHF_NOTE_NV_TKINFO"
	.tkinfo
        /*0018*/ 	.word	0x00000081
        /*0030*/ 	.string	""
        /*0030*/ 	.string	"ptxas-blackwell"
        /*0030*/ 	.string	"Cuda compilation tools, release 12.9, V12.9.86"
        /*0030*/ 	.string	"Build cuda_12.9.r12.9/compiler.36037853_0"
        /*0030*/ 	.string	"-v  -suppress-debug-info  -lineinfo  -arch sm_100a "



//--------------------- .note.nv.cuver            --------------------------
	.section	.note.nv.cuver,"",@"SHT_NOTE"
	.sectionflags	@"SHF_NOTE_NV_CUVER"
        /*0018*/ 	.short	0x0001
        /*001a*/ 	.short	0x0064
        /*001c*/ 	.short	0x0001
        /*001e*/ 	.short	0x0000
        /*0020*/ 	.short	0x0001
        /*0022*/ 	.short	0x0000


//--------------------- .nv.info                  --------------------------
	.section	.nv.info,"",@"SHT_CUDA_INFO"
	.align	4


	//----- nvinfo : EIATTR_REGCOUNT
	.align		4
        /*0000*/ 	.byte	0x04, 0x2f
        /*0002*/ 	.short	(.L_1 - .L_0)
	.align		4
.L_0:
        /*0004*/ 	.word	index@(matmul_kernel)
        /*0008*/ 	.word	0x00000020


	//----- nvinfo : EIATTR_FRAME_SIZE
	.align		4
.L_1:
        /*000c*/ 	.byte	0x04, 0x11
        /*000e*/ 	.short	(.L_3 - .L_2)
	.align		4
.L_2:
        /*0010*/ 	.word	index@(matmul_kernel)
        /*0014*/ 	.word	0x00000960


	//----- nvinfo : EIATTR_MIN_STACK_SIZE
	.align		4
.L_3:
        /*0018*/ 	.byte	0x04, 0x12
        /*001a*/ 	.short	(.L_5 - .L_4)
	.align		4
.L_4:
        /*001c*/ 	.word	index@(matmul_kernel)
        /*0020*/ 	.word	0x00000960
.L_5:


//--------------------- .nv.info.matmul_kernel    --------------------------
	.section	.nv.info.matmul_kernel,"",@"SHT_CUDA_INFO"
	.sectionflags	@""
	.align	4


	//----- nvinfo : EIATTR_CUDA_API_VERSION
	.align		4
        /*0000*/ 	.byte	0x04, 0x37
        /*0002*/ 	.short	(.L_7 - .L_6)
.L_6:
        /*0004*/ 	.word	0x00000081


	//----- nvinfo : EIATTR_KPARAM_INFO
	.align		4
.L_7:
        /*0008*/ 	.byte	0x04, 0x17
        /*000a*/ 	.short	(.L_9 - .L_8)
.L_8:
        /*000c*/ 	.word	0x00000000
        /*0010*/ 	.short	0x000d
        /*0012*/ 	.short	0x0048
        /*0014*/ 	.byte	0x00, 0xf4, 0x21, 0x00


	//----- nvinfo : EIATTR_KPARAM_INFO
	.align		4
.L_9:
        /*0018*/ 	.byte	0x04, 0x17
        /*001a*/ 	.short	(.L_11 - .L_10)
.L_10:
        /*001c*/ 	.word	0x00000000
        /*0020*/ 	.short	0x000c
        /*0022*/ 	.short	0x0040
        /*0024*/ 	.byte	0x00, 0xf4, 0x21, 0x00


	//----- nvinfo : EIATTR_KPARAM_INFO
	.align		4
.L_11:
        /*0028*/ 	.byte	0x04, 0x17
        /*002a*/ 	.short	(.L_13 - .L_12)
.L_12:
        /*002c*/ 	.word	0x00000000
        /*0030*/ 	.short	0x000b
        /*0032*/ 	.short	0x0038
        /*0034*/ 	.byte	0x00, 0xf0, 0x11, 0x00


	//----- nvinfo : EIATTR_KPARAM_INFO
	.align		4
.L_13:
        /*0038*/ 	.byte	0x04, 0x17
        /*003a*/ 	.short	(.L_15 - .L_14)
.L_14:
        /*003c*/ 	.word	0x00000000
        /*0040*/ 	.short	0x000a
        /*0042*/ 	.short	0x0034
        /*0044*/ 	.byte	0x00, 0xf0, 0x11, 0x00


	//----- nvinfo : EIATTR_KPARAM_INFO
	.align		4
.L_15:
        /*0048*/ 	.byte	0x04, 0x17
        /*004a*/ 	.short	(.L_17 - .L_16)
.L_16:
        /*004c*/ 	.word	0x00000000
        /*0050*/ 	.short	0x0009
        /*0052*/ 	.short	0x0030
        /*0054*/ 	.byte	0x00, 0xf0, 0x11, 0x00


	//----- nvinfo : EIATTR_KPARAM_INFO
	.align		4
.L_17:
        /*0058*/ 	.byte	0x04, 0x17
        /*005a*/ 	.short	(.L_19 - .L_18)
.L_18:
        /*005c*/ 	.word	0x00000000
        /*0060*/ 	.short	0x0008
        /*0062*/ 	.short	0x002c
        /*0064*/ 	.byte	0x00, 0xf0, 0x11, 0x00


	//----- nvinfo : EIATTR_KPARAM_INFO
	.align		4
.L_19:
        /*0068*/ 	.byte	0x04, 0x17
        /*006a*/ 	.short	(.L_21 - .L_20)
.L_20:
        /*006c*/ 	.word	0x00000000
        /*0070*/ 	.short	0x0007
        /*0072*/ 	.short	0x0028
        /*0074*/ 	.byte	0x00, 0xf0, 0x11, 0x00


	//----- nvinfo : EIATTR_KPARAM_INFO
	.align		4
.L_21:
        /*0078*/ 	.byte	0x04, 0x17
        /*007a*/ 	.short	(.L_23 - .L_22)
.L_22:
        /*007c*/ 	.word	0x00000000
        /*0080*/ 	.short	0x0006
        /*0082*/ 	.short	0x0024
        /*0084*/ 	.byte	0x00, 0xf0, 0x11, 0x00


	//----- nvinfo : EIATTR_KPARAM_INFO
	.align		4
.L_23:
        /*0088*/ 	.byte	0x04, 0x17
        /*008a*/ 	.short	(.L_25 - .L_24)
.L_24:
        /*008c*/ 	.word	0x00000000
        /*0090*/ 	.short	0x0005
        /*0092*/ 	.short	0x0020
        /*0094*/ 	.byte	0x00, 0xf0, 0x11, 0x00


	//----- nvinfo : EIATTR_KPARAM_INFO
	.align		4
.L_25:
        /*0098*/ 	.byte	0x04, 0x17
        /*009a*/ 	.short	(.L_27 - .L_26)
.L_26:
        /*009c*/ 	.word	0x00000000
        /*00a0*/ 	.short	0x0004
        /*00a2*/ 	.short	0x001c
        /*00a4*/ 	.byte	0x00, 0xf0, 0x11, 0x00


	//----- nvinfo : EIATTR_KPARAM_INFO
	.align		4
.L_27:
        /*00a8*/ 	.byte	0x04, 0x17
        /*00aa*/ 	.short	(.L_29 - .L_28)
.L_28:
        /*00ac*/ 	.word	0x00000000
        /*00b0*/ 	.short	0x0003
        /*00b2*/ 	.short	0x0018
        /*00b4*/ 	.byte	0x00, 0xf0, 0x11, 0x00


	//----- nvinfo : EIATTR_KPARAM_INFO
	.align		4
.L_29:
        /*00b8*/ 	.byte	0x04, 0x17
        /*00ba*/ 	.short	(.L_31 - .L_30)
.L_30:
        /*00bc*/ 	.word	0x00000000
        /*00c0*/ 	.short	0x0002
        /*00c2*/ 	.short	0x0010
        /*00c4*/ 	.byte	0x00, 0xf4, 0x21, 0x00


	//----- nvinfo : EIATTR_KPARAM_INFO
	.align		4
.L_31:
        /*00c8*/ 	.byte	0x04, 0x17
        /*00ca*/ 	.short	(.L_33 - .L_32)
.L_32:
        /*00cc*/ 	.word	0x00000000
        /*00d0*/ 	.short	0x0001
        /*00d2*/ 	.short	0x0008
        /*00d4*/ 	.byte	0x00, 0xf4, 0x21, 0x00


	//----- nvinfo : EIATTR_KPARAM_INFO
	.align		4
.L_33:
        /*00d8*/ 	.byte	0x04, 0x17
        /*00da*/ 	.short	(.L_35 - .L_34)
.L_34:
        /*00dc*/ 	.word	0x00000000
        /*00e0*/ 	.short	0x0000
        /*00e2*/ 	.short	0x0000
        /*00e4*/ 	.byte	0x00, 0xf4, 0x21, 0x00


	//----- nvinfo : EIATTR_SPARSE_MMA_MASK
	.align		4
.L_35:
        /*00e8*/ 	.byte	0x03, 0x50
        /*00ea*/ 	.short	0x0000


	//----- nvinfo : EIATTR_MAXREG_COUNT
	.align		4
        /*00ec*/ 	.byte	0x03, 0x1b
        /*00ee*/ 	.short	0x0080


	//----- nvinfo : EIATTR_NUM_BARRIERS
	.align		4
        /*00f0*/ 	.byte	0x02, 0x4c
        /*00f2*/ 	.byte	0x01
	.zero		1


	//----- nvinfo : EIATTR_ANNOTATIONS
	.align		4
        /*00f4*/ 	.byte	0x04, 0x55
        /*00f6*/ 	.short	(.L_37 - .L_36)


	//   ....[0]....
.L_36:
        /*00f8*/ 	.word	0x00000001
        /*00fc*/ 	.byte	0x60, 0x05, 0x00, 0x00, 0x01, 0x00, 0x00, 0x00, 0xd0, 0x05, 0x00, 0x00, 0x01, 0x00, 0x00, 0x00
        /* <DEDUP_REMOVED lines=1128> */
        /*478c*/ 	.byte	0x90, 0x2b, 0x01, 0x00, 0x01, 0x00, 0x00, 0x00, 0xb0, 0x2b, 0x01, 0x00


	//----- nvinfo : EIATTR_VRC_CTA_INIT_COUNT
	.align		4
.L_37:
        /*4798*/ 	.byte	0x02, 0x4a
	.zero		1
	.zero		1


	//----- nvinfo : EIATTR_EXIT_INSTR_OFFSETS
	.align		4
        /*479c*/ 	.byte	0x04, 0x1c
        /*479e*/ 	.short	(.L_39 - .L_38)


	//   ....[0]....
.L_38:
        /*47a0*/ 	.word	0x00012f30


	//   ....[1]....
        /*47a4*/ 	.word	0x00012f60


	//----- nvinfo : EIATTR_REQNTID
	.align		4
.L_39:
        /*47a8*/ 	.byte	0x04, 0x10
        /*47aa*/ 	.short	(.L_41 - .L_40)
.L_40:
        /*47ac*/ 	.word	0x00000200
        /*47b0*/ 	.word	0x00000001
        /*47b4*/ 	.word	0x00000001


	//----- nvinfo : EIATTR_CBANK_PARAM_SIZE
	.align		4
.L_41:
        /*47b8*/ 	.byte	0x03, 0x19
        /*47ba*/ 	.short	0x0050


	//----- nvinfo : EIATTR_PARAM_CBANK
	.align		4
        /*47bc*/ 	.byte	0x04, 0x0a
        /*47be*/ 	.short	(.L_43 - .L_42)
	.align		4
.L_42:
        /*47c0*/ 	.word	index@(.nv.constant0.matmul_kernel)
        /*47c4*/ 	.short	0x0380
        /*47c6*/ 	.short	0x0050


	//----- nvinfo : EIATTR_SW_WAR
	.align		4
.L_43:
        /*47c8*/ 	.byte	0x04, 0x36
        /*47ca*/ 	.short	(.L_45 - .L_44)
.L_44:
        /*47cc*/ 	.word	0x00000008
.L_45:


//--------------------- .nv.compat                --------------------------
	.section	.nv.compat,"",@"SHT_CUDA_COMPAT_INFO"
	.align	4
        /*0000*/ 	.byte	0x02, 0x02, 0x01, 0x00, 0x02, 0x05, 0x05, 0x00, 0x02, 0x03, 0x00, 0x00, 0x02, 0x06, 0x01, 0x00


//--------------------- .nv.callgraph             --------------------------
	.section	.nv.callgraph,"",@"SHT_CUDA_CALLGRAPH"
	.align	4
	.sectionentsize	8
	.align		4
        /*0000*/ 	.word	0x00000000
	.align		4
        /*0004*/ 	.word	0xffffffff
	.align		4
        /*0008*/ 	.word	0x00000000
	.align		4
        /*000c*/ 	.word	0xfffffffe
	.align		4
        /*0010*/ 	.word	0x00000000
	.align		4
        /*0014*/ 	.word	0xfffffffd
	.align		4
        /*0018*/ 	.word	0x00000000
	.align		4
        /*001c*/ 	.word	0xfffffffc


//--------------------- .text.matmul_kernel       --------------------------
	.section	.text.matmul_kernel,"ax",@progbits
	.align	128
        .global         matmul_kernel
        .type           matmul_kernel,@function
        .size           matmul_kernel,(.L_x_4 - matmul_kernel)
        .other          matmul_kernel,@"STO_CUDA_ENTRY STV_DEFAULT"
matmul_kernel:
.text.matmul_kernel:
[----:B------:R-:W0:Y:S08]  /*0000*/  LDC R1, c[0x0][0x37c] ;  /* 0x0000df00ff017b82 */ /* 0x000e300000000800 */
[----:B------:R-:W1:Y:S01]  /*0010*/  LDC.64 R14, c[0x0][0x398] ;  /* 0x0000e600ff0e7b82 */ /* 0x000e620000000a00 */
[----:B------:R-:W2:Y:S01]  /*0020*/  S2R R12, SR_TID.X ;  /* 0x00000000000c7919 */ /* 0x000ea20000002100 */
[----:B0-----:R-:W-:Y:S01]  /*0030*/  VIADD R1, R1, 0xfffff6a0 ;  /* 0xfffff6a001017836 */ /* 0x001fe20000000000 */
[----:B------:R-:W0:Y:S01]  /*0040*/  LDCU UR4, c[0x0][0x3a0] ;  /* 0x00007400ff0477ac */ /* 0x000e220008000800 */
[----:B------:R-:W3:Y:S01]  /*0050*/  LDCU.64 UR10, c[0x0][0x358] ;  /* 0x00006b00ff0a77ac */ /* 0x000ee20008000a00 */
[----:B------:R-:W4:Y:S01]  /*0060*/  LDCU UR8, c[0x0][0x3a0] ;  /* 0x00007400ff0877ac */ /* 0x000f220008000800 */
[----:B0-----:R-:W-:Y:S01]  /*0070*/  UIADD3 UR4, UPT, UPT, UR4, 0x3f, URZ ;  /* 0x0000003f04047890 */ /* 0x001fe2000fffe0ff */
[----:B-1----:R-:W-:-:S03]  /*0080*/  VIADD R0, R15, 0x1ff ;  /* 0x000001ff0f007836 */ /* 0x002fc60000000000 */
[----:B------:R-:W-:Y:S02]  /*0090*/  UISETP.GT.AND UP0, UPT, UR4, 0x3f, UPT ;  /* 0x0000003f0400788c */ /* 0x000fe4000bf04270 */
[----:B------:R-:W-:-:S04]  /*00a0*/  SHF.R.S32.HI R3, RZ, 0x1f, R0 ;  /* 0x0000001fff037819 */ /* 0x000fc80000011400 */
[----:B------:R-:W-:Y:S02]  /*00b0*/  LEA.HI R3, R3, R0, RZ, 0x9 ;  /* 0x0000000003037211 */ /* 0x000fe400078f48ff */
[----:B--2---:R-:W-:Y:S02]  /*00c0*/  LOP3.LUT R16, R12, 0x3f, RZ, 0xc0, !PT ;  /* 0x0000003f0c107812 */ /* 0x004fe400078ec0ff */
[----:B------:R-:W-:Y:S02]  /*00d0*/  SHF.R.S32.HI R0, RZ, 0x9, R3 ;  /* 0x00000009ff007819 */ /* 0x000fe40000011403 */
[----:B------:R-:W0:Y:S03]  /*00e0*/  S2R R3, SR_CTAID.X ;  /* 0x0000000000037919 */ /* 0x000e260000002500 */
[----:B------:R-:W-:-:S05]  /*00f0*/  IMAD.SHL.U32 R0, R0, 0x8, RZ ;  /* 0x0000000800007824 */ /* 0x000fca00078e00ff */
[-C--:B------:R-:W-:Y:S02]  /*0100*/  IABS R7, R0.reuse ;  /* 0x0000000000077213 */ /* 0x080fe40000000000 */
[----:B------:R-:W-:Y:S02]  /*0110*/  IABS R10, R0 ;  /* 0x00000000000a7213 */ /* 0x000fe40000000000 */
[----:B------:R-:W1:Y:S08]  /*0120*/  I2F.RP R2, R7 ;  /* 0x0000000700027306 */ /* 0x000e700000209400 */
[----:B-1----:R-:W1:Y:S01]  /*0130*/  MUFU.RCP R2, R2 ;  /* 0x0000000200027308 */ /* 0x002e620000001000 */
[----:B0-----:R-:W-:Y:S01]  /*0140*/  IABS R8, R3 ;  /* 0x0000000300087213 */ /* 0x001fe20000000000 */
[----:B-1----:R-:W-:-:S02]  /*0150*/  VIADD R4, R2, 0xffffffe ;  /* 0x0ffffffe02047836 */ /* 0x002fc40000000000 */
[----:B------:R-:W-:-:S04]  /*0160*/  IMAD.MOV R2, RZ, RZ, -R10 ;  /* 0x000000ffff027224 */ /* 0x000fc800078e0a0a */
[----:B------:R0:W1:Y:S02]  /*0170*/  F2I.FTZ.U32.TRUNC.NTZ R5, R4 ;  /* 0x0000000400057305 */ /* 0x000064000021f000 */
[----:B0-----:R-:W-:Y:S02]  /*0180*/  IMAD.MOV.U32 R4, RZ, RZ, RZ ;  /* 0x000000ffff047224 */ /* 0x001fe400078e00ff */
[----:B-1----:R-:W-:-:S04]  /*0190*/  IMAD.MOV R6, RZ, RZ, -R5 ;  /* 0x000000ffff067224 */ /* 0x002fc800078e0a05 */
[----:B------:R-:W-:Y:S02]  /*01a0*/  IMAD R9, R6, R7, RZ ;  /* 0x0000000706097224 */ /* 0x000fe400078e02ff */
[----:B------:R-:W-:Y:S02]  /*01b0*/  IMAD.MOV.U32 R6, RZ, RZ, R8 ;  /* 0x000000ffff067224 */ /* 0x000fe400078e0008 */
[----:B------:R-:W-:-:S06]  /*01c0*/  IMAD.HI.U32 R5, R5, R9, R4 ;  /* 0x0000000905057227 */ /* 0x000fcc00078e0004 */
[----:B------:R-:W-:-:S04]  /*01d0*/  IMAD.HI.U32 R5, R5, R6, RZ ;  /* 0x0000000605057227 */ /* 0x000fc800078e00ff */
[----:B------:R-:W-:-:S05]  /*01e0*/  IMAD R2, R5, R2, R6 ;  /* 0x0000000205027224 */ /* 0x000fca00078e0206 */
[----:B------:R-:W-:-:S13]  /*01f0*/  ISETP.GT.U32.AND P1, PT, R7, R2, PT ;  /* 0x000000020700720c */ /* 0x000fda0003f24070 */
[----:B------:R-:W-:Y:S02]  /*0200*/  @!P1 IMAD.IADD R2, R2, 0x1, -R7 ;  /* 0x0000000102029824 */ /* 0x000fe400078e0a07 */
[----:B------:R-:W-:Y:S01]  /*0210*/  @!P1 VIADD R5, R5, 0x1 ;  /* 0x0000000105059836 */ /* 0x000fe20000000000 */
[----:B------:R-:W-:Y:S02]  /*0220*/  ISETP.NE.AND P1, PT, R0, RZ, PT ;  /* 0x000000ff0000720c */ /* 0x000fe40003f25270 */
[----:B------:R-:W-:Y:S02]  /*0230*/  ISETP.GE.U32.AND P0, PT, R2, R7, PT ;  /* 0x000000070200720c */ /* 0x000fe40003f06070 */
[----:B------:R-:W-:-:S04]  /*0240*/  LOP3.LUT R2, R3, R0, RZ, 0x3c, !PT ;  /* 0x0000000003027212 */ /* 0x000fc800078e3cff */
[----:B------:R-:W-:Y:S01]  /*0250*/  ISETP.GE.AND P2, PT, R2, RZ, PT ;  /* 0x000000ff0200720c */ /* 0x000fe20003f46270 */
[----:B------:R-:W-:-:S06]  /*0260*/  VIADD R2, R14, 0x3f ;  /* 0x0000003f0e027836 */ /* 0x000fcc0000000000 */
[----:B------:R-:W-:-:S04]  /*0270*/  @P0 VIADD R5, R5, 0x1 ;  /* 0x0000000105050836 */ /* 0x000fc80000000000 */
[----:B------:R-:W-:Y:S01]  /*0280*/  IMAD.MOV.U32 R4, RZ, RZ, R5 ;  /* 0x000000ffff047224 */ /* 0x000fe200078e0005 */
[----:B------:R-:W-:-:S03]  /*0290*/  SHF.R.S32.HI R5, RZ, 0x1f, R2 ;  /* 0x0000001fff057819 */ /* 0x000fc60000011402 */
[----:B------:R-:W-:Y:S01]  /*02a0*/  @!P2 IMAD.MOV R4, RZ, RZ, -R4 ;  /* 0x000000ffff04a224 */ /* 0x000fe200078e0a04 */
[----:B------:R-:W-:Y:S02]  /*02b0*/  @!P1 LOP3.LUT R4, RZ, R0, RZ, 0x33, !PT ;  /* 0x00000000ff049212 */ /* 0x000fe400078e33ff */
[----:B------:R-:W-:-:S03]  /*02c0*/  LEA.HI R5, R5, R2, RZ, 0x6 ;  /* 0x0000000205057211 */ /* 0x000fc600078f30ff */
[----:B------:R-:W-:Y:S02]  /*02d0*/  IMAD.SHL.U32 R2, R4, 0x8, RZ ;  /* 0x0000000804027824 */ /* 0x000fe400078e00ff */
[----:B------:R-:W-:-:S03]  /*02e0*/  IMAD.MOV R4, RZ, RZ, -R4 ;  /* 0x000000ffff047224 */ /* 0x000fc600078e0a04 */
[----:B------:R-:W-:Y:S01]  /*02f0*/  LEA.HI.SX32 R5, R5, -R2, 0x1a ;  /* 0x8000000205057211 */ /* 0x000fe200078fd2ff */
[----:B------:R-:W-:Y:S02]  /*0300*/  IMAD R13, R0, R4, R3 ;  /* 0x00000004000d7224 */ /* 0x000fe400078e0203 */
[----:B------:R-:W-:Y:S01]  /*0310*/  IMAD.MOV.U32 R4, RZ, RZ, RZ ;  /* 0x000000ffff047224 */ /* 0x000fe200078e00ff */
[----:B------:R-:W-:Y:S02]  /*0320*/  VIMNMX R6, PT, PT, R5, 0x8, PT ;  /* 0x0000000805067848 */ /* 0x000fe40003fe0100 */
[----:B------:R-:W-:Y:S02]  /*0330*/  IABS R11, R13 ;  /* 0x0000000d000b7213 */ /* 0x000fe40000000000 */
[----:B------:R-:W-:-:S04]  /*0340*/  IABS R9, R6 ;  /* 0x0000000600097213 */ /* 0x000fc80000000000 */
[----:B------:R-:W0:Y:S08]  /*0350*/  I2F.RP R7, R9 ;  /* 0x0000000900077306 */ /* 0x000e300000209400 */
[----:B0-----:R-:W0:Y:S02]  /*0360*/  MUFU.RCP R7, R7 ;  /* 0x0000000700077308 */ /* 0x001e240000001000 */
[----:B0-----:R-:W-:-:S06]  /*0370*/  VIADD R5, R7, 0xffffffe ;  /* 0x0ffffffe07057836 */ /* 0x001fcc0000000000 */
[----:B------:R-:W0:Y:S02]  /*0380*/  F2I.FTZ.U32.TRUNC.NTZ R5, R5 ;  /* 0x0000000500057305 */ /* 0x000e24000021f000 */
[----:B0-----:R-:W-:-:S04]  /*0390*/  IMAD.MOV R8, RZ, RZ, -R5 ;  /* 0x000000ffff087224 */ /* 0x001fc800078e0a05 */
[----:B------:R-:W-:-:S04]  /*03a0*/  IMAD.MOV.U32 R0, RZ, RZ, R8 ;  /* 0x000000ffff007224 */ /* 0x000fc800078e0008 */
[----:B------:R-:W-:Y:S01]  /*03b0*/  IMAD R3, R0, R9, RZ ;  /* 0x0000000900037224 */ /* 0x000fe200078e02ff */
[----:B------:R-:W-:-:S03]  /*03c0*/  IABS R0, R6 ;  /* 0x0000000600007213 */ /* 0x000fc60000000000 */
[----:B------:R-:W-:Y:S01]  /*03d0*/  IMAD.HI.U32 R4, R5, R3, R4 ;  /* 0x0000000305047227 */ /* 0x000fe200078e0004 */
[----:B------:R-:W-:-:S03]  /*03e0*/  SHF.R.U32.HI R5, RZ, 0x6, R12 ;  /* 0x00000006ff057819 */ /* 0x000fc6000001160c */
[----:B------:R-:W-:Y:S01]  /*03f0*/  IMAD.MOV R0, RZ, RZ, -R0 ;  /* 0x000000ffff007224 */ /* 0x000fe200078e0a00 */
[----:B------:R-:W-:Y:S01]  /*0400*/  SGXT.U32 R17, R5, 0x3 ;  /* 0x000000030511781a */ /* 0x000fe20000000000 */
[----:B------:R-:W-:-:S03]  /*0410*/  IMAD.HI.U32 R4, R4, R11, RZ ;  /* 0x0000000b04047227 */ /* 0x000fc600078e00ff */
[C---:B------:R-:W-:Y:S01]  /*0420*/  LOP3.LUT R5, R17.reuse, 0x10, RZ, 0xfc, !PT ;  /* 0x0000001011057812 */ /* 0x040fe200078efcff */
[----:B------:R-:W-:Y:S01]  /*0430*/  IMAD R0, R4, R0, R11 ;  /* 0x0000000004007224 */ /* 0x000fe200078e020b */
[----:B------:R-:W-:-:S04]  /*0440*/  LOP3.LUT R5, R17, 0x30, RZ, 0xfc, !PT ;  /* 0x0000003011057812 */ /* 0x000fc800078efcff */
[----:B------:R-:W-:-:S13]  /*0450*/  ISETP.GT.U32.AND P1, PT, R9, R0, PT ;  /* 0x000000000900720c */ /* 0x000fda0003f24070 */
[----:B------:R-:W-:Y:S02]  /*0460*/  @!P1 IMAD.IADD R0, R0, 0x1, -R9 ;  /* 0x0000000100009824 */ /* 0x000fe400078e0a09 */
[----:B------:R-:W-:Y:S01]  /*0470*/  @!P1 VIADD R4, R4, 0x1 ;  /* 0x0000000104049836 */ /* 0x000fe20000000000 */
[----:B------:R-:W-:Y:S02]  /*0480*/  ISETP.NE.AND P1, PT, R6, RZ, PT ;  /* 0x000000ff0600720c */ /* 0x000fe40003f25270 */
[----:B------:R-:W-:Y:S02]  /*0490*/  ISETP.GE.U32.AND P0, PT, R0, R9, PT ;  /* 0x000000090000720c */ /* 0x000fe40003f06070 */
[----:B------:R-:W-:-:S04]  /*04a0*/  LOP3.LUT R0, R13, R6, RZ, 0x3c, !PT ;  /* 0x000000060d007212 */ /* 0x000fc800078e3cff */
[----:B------:R-:W-:-:S07]  /*04b0*/  ISETP.GE.AND P2, PT, R0, RZ, PT ;  /* 0x000000ff0000720c */ /* 0x000fce0003f46270 */
[----:B------:R-:W-:-:S06]  /*04c0*/  @P0 VIADD R4, R4, 0x1 ;  /* 0x0000000104040836 */ /* 0x000fcc0000000000 */
[----:B------:R-:W-:Y:S01]  /*04d0*/  @!P2 IMAD.MOV R4, RZ, RZ, -R4 ;  /* 0x000000ffff04a224 */ /* 0x000fe200078e0a04 */
[----:B------:R-:W-:-:S05]  /*04e0*/  @!P1 LOP3.LUT R4, RZ, R6, RZ, 0x33, !PT ;  /* 0x00000006ff049212 */ /* 0x000fca00078e33ff */
[----:B------:R-:W-:Y:S02]  /*04f0*/  IMAD.MOV R3, RZ, RZ, -R4 ;  /* 0x000000ffff037224 */ /* 0x000fe400078e0a04 */
[----:B------:R-:W-:Y:S02]  /*0500*/  IMAD.SHL.U32 R4, R4, 0x200, RZ ;  /* 0x0000020004047824 */ /* 0x000fe400078e00ff */
[----:B------:R-:W-:-:S03]  /*0510*/  IMAD R3, R6, R3, R13 ;  /* 0x0000000306037224 */ /* 0x000fc600078e020d */
[----:B------:R-:W-:Y:S01]  /*0520*/  LOP3.LUT R6, R4, 0x8, R17, 0xfe, !PT ;  /* 0x0000000804067812 */ /* 0x000fe200078efe11 */
[----:B------:R-:W-:Y:S01]  /*0530*/  IMAD.IADD R0, R2, 0x1, R3 ;  /* 0x0000000102007824 */ /* 0x000fe200078e0203 */
[C---:B------:R-:W-:Y:S02]  /*0540*/  LOP3.LUT R2, R17.reuse, 0x18, RZ, 0xfc, !PT ;  /* 0x0000001811027812 */ /* 0x040fe400078efcff */
[C---:B------:R-:W-:Y:S01]  /*0550*/  LOP3.LUT R3, R17.reuse, 0x8, RZ, 0xfc, !PT ;  /* 0x0000000811037812 */ /* 0x040fe200078efcff */
[----:B------:R0:W-:Y:S01]  /*0560*/  STL [R1+0x400], R6 ;  /* 0x0004000601007387 */ /* 0x0001e20000100800 */
[C---:B------:R-:W-:Y:S01]  /*0570*/  LOP3.LUT R2, R17.reuse, 0x28, RZ, 0xfc, !PT ;  /* 0x0000002811027812 */ /* 0x040fe200078efcff */
[----:B------:R-:W-:Y:S01]  /*0580*/  IMAD R0, R0, 0x40, R16 ;  /* 0x0000004000007824 */ /* 0x000fe200078e0210 */
[----:B------:R-:W-:Y:S02]  /*0590*/  LOP3.LUT R3, R17, 0x20, RZ, 0xfc, !PT ;  /* 0x0000002011037812 */ /* 0x000fe400078efcff */
[----:B------:R-:W-:-:S02]  /*05a0*/  LOP3.LUT R2, R4, R17, RZ, 0xfc, !PT ;  /* 0x0000001104027212 */ /* 0x000fc400078efcff */
[----:B------:R-:W-:Y:S02]  /*05b0*/  LOP3.LUT R3, R17, 0x38, RZ, 0xfc, !PT ;  /* 0x0000003811037812 */ /* 0x000fe400078efcff */
[C-C-:B------:R-:W-:Y:S01]  /*05c0*/  LOP3.LUT R5, R4.reuse, 0x10, R17.reuse, 0xfe, !PT ;  /* 0x0000001004057812 */ /* 0x140fe200078efe11 */
[----:B------:R-:W-:Y:S01]  /*05d0*/  STL [R1+0x1f8], R2 ;  /* 0x0001f80201007387 */ /* 0x000fe20000100800 */
[C-C-:B------:R-:W-:Y:S02]  /*05e0*/  LOP3.LUT R3, R4.reuse, 0x18, R17.reuse, 0xfe, !PT ;  /* 0x0000001804037812 */ /* 0x140fe400078efe11 */
[C-C-:B0-----:R-:W-:Y:S01]  /*05f0*/  LOP3.LUT R6, R4.reuse, 0x20, R17.reuse, 0xfe, !PT ;  /* 0x0000002004067812 */ /* 0x141fe200078efe11 */
[----:B------:R0:W-:Y:S04]  /*0600*/  STL [R1+0x404], R5 ;  /* 0x0004040501007387 */ /* 0x0001e80000100800 */
[----:B------:R1:W-:Y:S04]  /*0610*/  STL [R1+0x408], R3 ;  /* 0x0004080301007387 */ /* 0x0003e80000100800 */
[----:B------:R-:W-:Y:S01]  /*0620*/  STL [R1+0x40c], R6 ;  /* 0x00040c0601007387 */ /* 0x000fe20000100800 */
[----:B0-----:R-:W-:-:S02]  /*0630*/  LOP3.LUT R5, R4, 0x30, R17, 0xfe, !PT ;  /* 0x0000003004057812 */ /* 0x001fc400078efe11 */
[C-C-:B-1----:R-:W-:Y:S02]  /*0640*/  LOP3.LUT R3, R4.reuse, 0x28, R17.reuse, 0xfe, !PT ;  /* 0x0000002804037812 */ /* 0x142fe400078efe11 */
[----:B------:R-:W-:-:S03]  /*0650*/  LOP3.LUT R4, R4, 0x38, R17, 0xfe, !PT ;  /* 0x0000003804047812 */ /* 0x000fc600078efe11 */
[----:B------:R0:W-:Y:S04]  /*0660*/  STL [R1+0x410], R3 ;  /* 0x0004100301007387 */ /* 0x0001e80000100800 */
[----:B------:R1:W-:Y:S04]  /*0670*/  STL [R1+0x414], R5 ;  /* 0x0004140501007387 */ /* 0x0003e80000100800 */
[----:B------:R2:W-:Y:S01]  /*0680*/  STL [R1+0x418], R4 ;  /* 0x0004180401007387 */ /* 0x0005e20000100800 */
[C---:B0-----:R-:W-:Y:S02]  /*0690*/  LOP3.LUT R3, R2.reuse, 0x40, RZ, 0xfc, !PT ;  /* 0x0000004002037812 */ /* 0x041fe400078efcff */
[----:B-1----:R-:W-:-:S03]  /*06a0*/  LOP3.LUT R5, R2, 0x48, RZ, 0xfc, !PT ;  /* 0x0000004802057812 */ /* 0x002fc600078efcff */
[----:B------:R0:W-:Y:S01]  /*06b0*/  STL [R1+0x420], R3 ;  /* 0x0004200301007387 */ /* 0x0001e20000100800 */
[----:B--2---:R-:W-:-:S03]  /*06c0*/  LOP3.LUT R4, R2, 0x50, RZ, 0xfc, !PT ;  /* 0x0000005002047812 */ /* 0x004fc600078efcff */
        /* <DEDUP_REMOVED lines=105> */
[----:B------:R-:W-:-:S03]  /*0d60*/  LOP3.LUT R2, R2, 0x1f8, RZ, 0xfc, !PT ;  /* 0x000001f802027812 */ /* 0x000fc600078efcff */
[----:B------:R1:W-:Y:S04]  /*0d70*/  STL [R1+0x4fc], R3 ;  /* 0x0004fc0301007387 */ /* 0x0003e80000100800 */
[----:B------:R1:W-:Y:S04]  /*0d80*/  STL [R1+0x3fc], R0 ;  /* 0x0003fc0001007387 */ /* 0x0003e80000100800 */
[----:B------:R1:W-:Y:S01]  /*0d90*/  STL [R1+0x4ec], R2 ;  /* 0x0004ec0201007387 */ /* 0x0003e20000100800 */
[----:B---34-:R-:W-:Y:S05]  /*0da0*/  BRA.U UP0, `(.L_x_0) ;  /* 0x0000000100547547 */ /* 0x018fea000b800000 */
[----:B-1----:R-:W-:Y:S01]  /*0db0*/  IMAD.SHL.U32 R0, R12, 0x20, RZ ;  /* 0x000000200c007824 */ /* 0x002fe200078e00ff */
[----:B------:R-:W-:Y:S02]  /*0dc0*/  CS2R R28, SRZ ;  /* 0x00000000001c7805 */ /* 0x000fe4000001ff00 */
[----:B------:R-:W-:Y:S02]  /*0dd0*/  CS2R R20, SRZ ;  /* 0x0000000000147805 */ /* 0x000fe4000001ff00 */
[----:B------:R-:W-:Y:S02]  /*0de0*/  CS2R R18, SRZ ;  /* 0x0000000000127805 */ /* 0x000fe4000001ff00 */
[----:B------:R-:W-:Y:S01]  /*0df0*/  CS2R R16, SRZ ;  /* 0x0000000000107805 */ /* 0x000fe2000001ff00 */
[----:B------:R0:W-:Y:S01]  /*0e00*/  STL [R1+0x41c], R0 ;  /* 0x00041c0001007387 */ /* 0x0001e20000100800 */
[----:B------:R-:W-:Y:S02]  /*0e10*/  CS2R R14, SRZ ;  /* 0x00000000000e7805 */ /* 0x000fe4000001ff00 */
[----:B------:R-:W-:-:S02]  /*0e20*/  CS2R R10, SRZ ;  /* 0x00000000000a7805 */ /* 0x000fc4000001ff00 */
[----:B------:R-:W-:Y:S01]  /*0e30*/  CS2R R12, SRZ ;  /* 0x00000000000c7805 */ /* 0x000fe2000001ff00 */
[----:B------:R0:W-:Y:S01]  /*0e40*/  STL [R1], RZ ;  /* 0x000000ff01007387 */ /* 0x0001e20000100800 */
[----:B------:R-:W-:Y:S02]  /*0e50*/  CS2R R6, SRZ ;  /* 0x0000000000067805 */ /* 0x000fe4000001ff00 */
[----:B------:R-:W-:Y:S02]  /*0e60*/  CS2R R8, SRZ ;  /* 0x0000000000087805 */ /* 0x000fe4000001ff00 */
[----:B------:R-:W-:Y:S01]  /*0e70*/  CS2R R4, SRZ ;  /* 0x0000000000047805 */ /* 0x000fe2000001ff00 */
[----:B------:R0:W-:Y:S01]  /*0e80*/  STL [R1+0x4], RZ ;  /* 0x000004ff01007387 */ /* 0x0001e20000100800 */
[----:B------:R-:W-:Y:S02]  /*0e90*/  CS2R R2, SRZ ;  /* 0x0000000000027805 */ /* 0x000fe4000001ff00 */
[----:B------:R-:W-:-:S02]  /*0ea0*/  CS2R R22, SRZ ;  /* 0x0000000000167805 */ /* 0x000fc4000001ff00 */
[----:B------:R-:W-:Y:S01]  /*0eb0*/  CS2R R24, SRZ ;  /* 0x0000000000187805 */ /* 0x000fe2000001ff00 */
[----:B------:R0:W-:Y:S01]  /*0ec0*/  STL [R1+0x8], RZ ;  /* 0x000008ff01007387 */ /* 0x0001e20000100800 */
[----:B------:R-:W-:-:S03]  /*0ed0*/  CS2R R26, SRZ ;  /* 0x00000000001a7805 */ /* 0x000fc6000001ff00 */
[----:B------:R0:W-:Y:S01]  /*0ee0*/  STL [R1+0xc], RZ ;  /* 0x00000cff01007387 */ /* 0x0001e20000100800 */
[----:B------:R-:W-:Y:S05]  /*0ef0*/  BRA `(.L_x_1) ;  /* 0x000000fc00f47947 */ /* 0x000fea0003800000 */
.L_x_0:
[----:B------:R-:W2:Y:S04]  /*0f00*/  LDL R10, [R1+0x4f8] ;  /* 0x0004f800010a7983 */ /* 0x000ea80000100800 */
[----:B-1----:R-:W3:Y:S04]  /*0f10*/  LDL R2, [R1+0x4c8] ;  /* 0x0004c80001027983 */ /* 0x002ee80000100800 */
[----:B------:R-:W4:Y:S04]  /*0f20*/  LDL R0, [R1+0x4dc] ;  /* 0x0004dc0001007983 */ /* 0x000f280000100800 */
[----:B------:R-:W5:Y:S04]  /*0f30*/  LDL R27, [R1+0x4d8] ;  /* 0x0004d800011b7983 */ /* 0x000f680000100800 */
        /* <DEDUP_REMOVED lines=14> */
[----:B------:R-:W5:Y:S01]  /*1020*/  LDL R25, [R1+0x4b4] ;  /* 0x0004b40001197983 */ /* 0x000f620000100800 */
[----:B------:R-:W-:-:S02]  /*1030*/  IABS R29, R15 ;  /* 0x0000000f001d7213 */ /* 0x000fc40000000000 */
[----:B------:R-:W-:Y:S01]  /*1040*/  IABS R28, R14 ;  /* 0x0000000e001c7213 */ /* 0x000fe20000000000 */
[----:B------:R-:W-:Y:S01]  /*1050*/  IMAD.MOV.U32 R26, RZ, RZ, RZ ;  /* 0x000000ffff1a7224 */ /* 0x000fe200078e00ff */
[----:B------:R-:W5:Y:S01]  /*1060*/  LDL R13, [R1+0x4b0] ;  /* 0x0004b000010d7983 */ /* 0x000f620000100800 */
[----:B------:R-:W0:Y:S03]  /*1070*/  LDCU UR5, c[0x0][0x3b0] ;  /* 0x00007600ff0577ac */ /* 0x000e260008000800 */
[----:B------:R1:W-:Y:S01]  /*1080*/  STL [R1+0x634], R15 ;  /* 0x0006340f01007387 */ /* 0x0003e20000100800 */
[----:B------:R-:W0:Y:S01]  /*1090*/  LDCU.128 UR12, c[0x0][0x380] ;  /* 0x00007000ff0c77ac */ /* 0x000e220008000c00 */
[----:B------:R-:W0:Y:S02]  /*10a0*/  LDCU UR6, c[0x0][0x3a4] ;  /* 0x00007480ff0677ac */ /* 0x000e240008000800 */
[----:B-1----:R-:W5:Y:S04]  /*10b0*/  LDL R15, [R1+0x400] ;  /* 0x00040000010f7983 */ /* 0x002f680000100800 */
[----:B------:R1:W-:Y:S04]  /*10c0*/  STL [R1+0x630], R14 ;  /* 0x0006300e01007387 */ /* 0x0003e80000100800 */
[----:B-1----:R-:W5:Y:S04]  /*10d0*/  LDL R14, [R1+0x1f8] ;  /* 0x0001f800010e7983 */ /* 0x002f680000100800 */
[----:B------:R1:W-:Y:S01]  /*10e0*/  STL [R1+0x66c], R28 ;  /* 0x00066c1c01007387 */ /* 0x0003e20000100800 */
[----:B--2---:R-:W-:-:S02]  /*10f0*/  IMAD.MOV.U32 R20, RZ, RZ, R10 ;  /* 0x000000ffff147224 */ /* 0x004fc400078e000a */
[----:B---3--:R-:W-:Y:S02]  /*1100*/  IMAD.MOV.U32 R10, RZ, RZ, R2 ;  /* 0x000000ffff0a7224 */ /* 0x008fe400078e0002 */
[----:B------:R-:W2:Y:S01]  /*1110*/  I2F.RP R2, R29 ;  /* 0x0000001d00027306 */ /* 0x000ea20000209400 */
[----:B----4-:R-:W-:-:S07]  /*1120*/  IMAD.MOV.U32 R18, RZ, RZ, R0 ;  /* 0x000000ffff127224 */ /* 0x010fce00078e0000 */
[----:B------:R-:W3:Y:S08]  /*1130*/  I2F.RP R0, R28 ;  /* 0x0000001c00007306 */ /* 0x000ef00000209400 */
[----:B--2---:R-:W2:Y:S08]  /*1140*/  MUFU.RCP R2, R2 ;  /* 0x0000000200027308 */ /* 0x004eb00000001000 */
[----:B---3--:R-:W3:Y:S01]  /*1150*/  MUFU.RCP R0, R0 ;  /* 0x0000000000007308 */ /* 0x008ee20000001000 */
[----:B-----5:R-:W-:-:S02]  /*1160*/  IMAD.MOV.U32 R19, RZ, RZ, R27 ;  /* 0x000000ffff137224 */ /* 0x020fc400078e001b */
[----:B--2---:R-:W-:-:S05]  /*1170*/  VIADD R2, R2, 0xffffffe ;  /* 0x0ffffffe02027836 */ /* 0x004fca0000000000 */
[----:B------:R-:W2:Y:S01]  /*1180*/  F2I.FTZ.U32.TRUNC.NTZ R27, R2 ;  /* 0x00000002001b7305 */ /* 0x000ea2000021f000 */
[----:B------:R-:W-:Y:S02]  /*1190*/  IMAD.MOV.U32 R21, RZ, RZ, R3 ;  /* 0x000000ffff157224 */ /* 0x000fe400078e0003 */
[----:B---3--:R-:W-:-:S05]  /*11a0*/  VIADD R0, R0, 0xffffffe ;  /* 0x0ffffffe00007836 */ /* 0x008fca0000000000 */
[----:B------:R2:W3:Y:S02]  /*11b0*/  F2I.FTZ.U32.TRUNC.NTZ R3, R0 ;  /* 0x0000000000037305 */ /* 0x0004e4000021f000 */
[----:B--2---:R-:W-:-:S04]  /*11c0*/  IMAD.MOV R0, RZ, RZ, -R27 ;  /* 0x000000ffff007224 */ /* 0x004fc800078e0a1b */
[----:B------:R-:W-:-:S04]  /*11d0*/  IMAD R0, R0, R29, RZ ;  /* 0x0000001d00007224 */ /* 0x000fc800078e02ff */
[----:B------:R-:W-:-:S04]  /*11e0*/  IMAD.HI.U32 R26, R27, R0, R26 ;  /* 0x000000001b1a7227 */ /* 0x000fc800078e001a */
[----:B------:R-:W-:Y:S02]  /*11f0*/  IMAD.MOV.U32 R27, RZ, RZ, R8 ;  /* 0x000000ffff1b7224 */ /* 0x000fe400078e0008 */
[----:B---3--:R-:W-:Y:S01]  /*1200*/  IMAD.MOV R8, RZ, RZ, -R3 ;  /* 0x000000ffff087224 */ /* 0x008fe200078e0a03 */
[----:B------:R-:W-:Y:S01]  /*1210*/  IABS R6, R6 ;  /* 0x0000000600067213 */ /* 0x000fe20000000000 */
[----:B------:R-:W-:Y:S01]  /*1220*/  IMAD.MOV.U32 R2, RZ, RZ, RZ ;  /* 0x000000ffff027224 */ /* 0x000fe200078e00ff */
[----:B------:R-:W-:Y:S01]  /*1230*/  IABS R4, R4 ;  /* 0x0000000400047213 */ /* 0x000fe20000000000 */
[----:B------:R-:W-:Y:S01]  /*1240*/  IMAD R8, R8, R28, RZ ;  /* 0x0000001c08087224 */ /* 0x000fe200078e02ff */
[----:B------:R-:W-:Y:S01]  /*1250*/  IABS R0, R20 ;  /* 0x0000001400007213 */ /* 0x000fe20000000000 */
[----:B------:R-:W-:Y:S02]  /*1260*/  IMAD.MOV.U32 R20, RZ, RZ, R21 ;  /* 0x000000ffff147224 */ /* 0x000fe400078e0015 */
[----:B------:R-:W-:-:S02]  /*1270*/  IMAD.MOV.U32 R21, RZ, RZ, R16 ;  /* 0x000000ffff157224 */ /* 0x000fc400078e0010 */
[----:B------:R-:W-:Y:S02]  /*1280*/  IMAD.MOV.U32 R16, RZ, RZ, R17 ;  /* 0x000000ffff107224 */ /* 0x000fe400078e0011 */
[----:B------:R-:W-:Y:S02]  /*1290*/  IMAD.MOV.U32 R17, RZ, RZ, R7 ;  /* 0x000000ffff117224 */ /* 0x000fe400078e0007 */
[----:B-1----:R-:W-:Y:S02]  /*12a0*/  IMAD.MOV.U32 R28, RZ, RZ, R5 ;  /* 0x000000ffff1c7224 */ /* 0x002fe400078e0005 */
[----:B------:R-:W-:-:S04]  /*12b0*/  IMAD.HI.U32 R7, R26, R6, RZ ;  /* 0x000000061a077227 */ /* 0x000fc800078e00ff */
[----:B------:R-:W-:-:S04]  /*12c0*/  IMAD.HI.U32 R5, R26, R4, RZ ;  /* 0x000000041a057227 */ /* 0x000fc800078e00ff */
[----:B------:R-:W-:-:S04]  /*12d0*/  IMAD.HI.U32 R3, R3, R8, R2 ;  /* 0x0000000803037227 */ /* 0x000fc800078e0002 */
[C---:B------:R-:W-:Y:S01]  /*12e0*/  IMAD.HI.U32 R2, R26.reuse, R0, RZ ;  /* 0x000000001a027227 */ /* 0x040fe200078e00ff */
[----:B------:R1:W-:Y:S03]  /*12f0*/  STL [R1+0xac], R3 ;  /* 0x0000ac0301007387 */ /* 0x0003e60000100800 */
[----:B------:R-:W-:Y:S02]  /*1300*/  IMAD.MOV R7, RZ, RZ, -R7 ;  /* 0x000000ffff077224 */ /* 0x000fe400078e0a07 */
[----:B------:R-:W-:Y:S02]  /*1310*/  IMAD.MOV R5, RZ, RZ, -R5 ;  /* 0x000000ffff057224 */ /* 0x000fe400078e0a05 */
[----:B------:R-:W-:Y:S01]  /*1320*/  IMAD.MOV R2, RZ, RZ, -R2 ;  /* 0x000000ffff027224 */ /* 0x000fe200078e0a02 */
[----:B------:R-:W-:Y:S01]  /*1330*/  IABS R8, R28 ;  /* 0x0000001c00087213 */ /* 0x000fe20000000000 */
[C---:B------:R-:W-:Y:S01]  /*1340*/  IMAD R6, R29.reuse, R7, R6 ;  /* 0x000000071d067224 */ /* 0x040fe200078e0206 */
[----:B-1----:R-:W-:Y:S01]  /*1350*/  IABS R3, R27 ;  /* 0x0000001b00037213 */ /* 0x002fe20000000000 */
[C---:B------:R-:W-:Y:S01]  /*1360*/  IMAD R5, R29.reuse, R5, R4 ;  /* 0x000000051d057224 */ /* 0x040fe200078e0204 */
[----:B------:R-:W-:Y:S01]  /*1370*/  IABS R4, R20 ;  /* 0x0000001400047213 */ /* 0x000fe20000000000 */
[----:B------:R-:W-:Y:S01]  /*1380*/  IMAD R0, R29, R2, R0 ;  /* 0x000000021d007224 */ /* 0x000fe200078e0200 */
[----:B------:R-:W-:Y:S01]  /*1390*/  IABS R2, R17 ;  /* 0x0000001100027213 */ /* 0x000fe20000000000 */
[----:B------:R-:W-:Y:S01]  /*13a0*/  IMAD.MOV.U32 R17, RZ, RZ, R9 ;  /* 0x000000ffff117224 */ /* 0x000fe200078e0009 */
[----:B------:R1:W-:Y:S01]  /*13b0*/  STL [R1+0x9c], R6 ;  /* 0x00009c0601007387 */ /* 0x0003e20000100800 */
[----:B------:R-:W-:-:S04]  /*13c0*/  IMAD.HI.U32 R9, R26, R8, RZ ;  /* 0x000000081a097227 */ /* 0x000fc800078e00ff */
[C---:B------:R-:W-:Y:S01]  /*13d0*/  IMAD.HI.U32 R7, R26.reuse, R3, RZ ;  /* 0x000000031a077227 */ /* 0x040fe200078e00ff */
[----:B------:R2:W-:Y:S03]  /*13e0*/  STL [R1+0x98], R5 ;  /* 0x0000980501007387 */ /* 0x0005e60000100800 */
[----:B-1----:R-:W-:Y:S01]  /*13f0*/  IMAD.HI.U32 R6, R26, R4, RZ ;  /* 0x000000041a067227 */ /* 0x002fe200078e00ff */
[----:B------:R1:W-:Y:S03]  /*1400*/  STL [R1+0x94], R0 ;  /* 0x0000940001007387 */ /* 0x0003e60000100800 */
[----:B------:R-:W-:Y:S02]  /*1410*/  IMAD.MOV R9, RZ, RZ, -R9 ;  /* 0x000000ffff097224 */ /* 0x000fe400078e0a09 */
[----:B------:R-:W-:-:S02]  /*1420*/  IMAD.MOV R7, RZ, RZ, -R7 ;  /* 0x000000ffff077224 */ /* 0x000fc400078e0a07 */
[----:B------:R-:W-:Y:S02]  /*1430*/  IMAD.MOV R6, RZ, RZ, -R6 ;  /* 0x000000ffff067224 */ /* 0x000fe400078e0a06 */
[----:B--2---:R-:W-:Y:S01]  /*1440*/  IMAD.HI.U32 R5, R26, R2, RZ ;  /* 0x000000021a057227 */ /* 0x004fe200078e00ff */
[----:B-1----:R-:W-:-:S03]  /*1450*/  IABS R0, R21 ;  /* 0x0000001500007213 */ /* 0x002fc60000000000 */
[C---:B------:R-:W-:Y:S02]  /*1460*/  IMAD R8, R29.reuse, R9, R8 ;  /* 0x000000091d087224 */ /* 0x040fe400078e0208 */
[C---:B------:R-:W-:Y:S02]  /*1470*/  IMAD R7, R29.reuse, R7, R3 ;  /* 0x000000071d077224 */ /* 0x040fe400078e0203 */
[C---:B------:R-:W-:Y:S01]  /*1480*/  IMAD R4, R29.reuse, R6, R4 ;  /* 0x000000061d047224 */ /* 0x040fe200078e0204 */
[----:B------:R1:W-:Y:S01]  /*1490*/  STL [R1+0x90], R8 ;  /* 0x0000900801007387 */ /* 0x0003e20000100800 */
[----:B------:R-:W-:Y:S02]  /*14a0*/  IMAD.MOV R5, RZ, RZ, -R5 ;  /* 0x000000ffff057224 */ /* 0x000fe400078e0a05 */
[----:B------:R-:W-:Y:S01]  /*14b0*/  IMAD.HI.U32 R3, R26, R0, RZ ;  /* 0x000000001a037227 */ /* 0x000fe200078e00ff */
[----:B------:R-:W-:Y:S03]  /*14c0*/  STL [R1+0x8c], R7 ;  /* 0x00008c0701007387 */ /* 0x000fe60000100800 */
[----:B------:R-:W-:Y:S01]  /*14d0*/  IMAD R5, R29, R5, R2 ;  /* 0x000000051d057224 */ /* 0x000fe200078e0202 */
[----:B------:R2:W-:Y:S01]  /*14e0*/  STL [R1+0x88], R4 ;  /* 0x0000880401007387 */ /* 0x0005e20000100800 */
[----:B-1----:R-:W-:Y:S01]  /*14f0*/  IABS R8, R18 ;  /* 0x0000001200087213 */ /* 0x002fe20000000000 */
[----:B------:R-:W-:Y:S01]  /*1500*/  IMAD.MOV R3, RZ, RZ, -R3 ;  /* 0x000000ffff037224 */ /* 0x000fe200078e0a03 */
[----:B------:R-:W-:-:S02]  /*1510*/  IABS R2, R16 ;  /* 0x0000001000027213 */ /* 0x000fc40000000000 */
[----:B--2---:R-:W-:Y:S01]  /*1520*/  IABS R4, R19 ;  /* 0x0000001300047213 */ /* 0x004fe20000000000 */
[----:B------:R-:W-:-:S04]  /*1530*/  IMAD.HI.U32 R9, R26, R8, RZ ;  /* 0x000000081a097227 */ /* 0x000fc800078e00ff */
[----:B------:R-:W-:Y:S02]  /*1540*/  IMAD R0, R29, R3, R0 ;  /* 0x000000031d007224 */ /* 0x000fe400078e0200 */
[----:B------:R-:W-:Y:S01]  /*1550*/  IMAD.HI.U32 R7, R26, R4, RZ ;  /* 0x000000041a077227 */ /* 0x000fe200078e00ff */
[----:B------:R-:W-:-:S03]  /*1560*/  IABS R3, R17 ;  /* 0x0000001100037213 */ /* 0x000fc60000000000 */
[----:B------:R-:W-:Y:S01]  /*1570*/  IMAD.HI.U32 R6, R26, R2, RZ ;  /* 0x000000021a067227 */ /* 0x000fe200078e00ff */
[----:B------:R1:W-:Y:S03]  /*1580*/  STL [R1+0x84], R5 ;  /* 0x0000840501007387 */ /* 0x0003e60000100800 */
[----:B------:R-:W-:Y:S01]  /*1590*/  IMAD.MOV R9, RZ, RZ, -R9 ;  /* 0x000000ffff097224 */ /* 0x000fe200078e0a09 */
[----:B------:R2:W-:Y:S01]  /*15a0*/  STL [R1+0x80], R0 ;  /* 0x0000800001007387 */ /* 0x0005e20000100800 */
[----:B------:R-:W-:Y:S02]  /*15b0*/  IMAD.MOV R7, RZ, RZ, -R7 ;  /* 0x000000ffff077224 */ /* 0x000fe400078e0a07 */
[----:B------:R-:W-:Y:S02]  /*15c0*/  IMAD.MOV R6, RZ, RZ, -R6 ;  /* 0x000000ffff067224 */ /* 0x000fe400078e0a06 */
[----:B------:R-:W-:-:S02]  /*15d0*/  IMAD R8, R29, R9, R8 ;  /* 0x000000091d087224 */ /* 0x000fc400078e0208 */
[----:B-1----:R-:W-:Y:S01]  /*15e0*/  IMAD.HI.U32 R5, R26, R3, RZ ;  /* 0x000000031a057227 */ /* 0x002fe200078e00ff */
[----:B--2---:R-:W-:-:S03]  /*15f0*/  IABS R0, R10 ;  /* 0x0000000a00007213 */ /* 0x004fc60000000000 */
[C---:B------:R-:W-:Y:S02]  /*1600*/  IMAD R7, R29.reuse, R7, R4 ;  /* 0x000000071d077224 */ /* 0x040fe400078e0204 */
[----:B------:R-:W-:Y:S01]  /*1610*/  IMAD R2, R29, R6, R2 ;  /* 0x000000061d027224 */ /* 0x000fe200078e0202 */
[----:B------:R1:W-:Y:S01]  /*1620*/  STL [R1+0x7c], R8 ;  /* 0x00007c0801007387 */ /* 0x0003e20000100800 */
[----:B------:R-:W-:-:S03]  /*1630*/  IMAD.HI.U32 R4, R26, R0, RZ ;  /* 0x000000001a047227 */ /* 0x000fc600078e00ff */
[----:B------:R-:W-:Y:S01]  /*1640*/  STL [R1+0x78], R7 ;  /* 0x0000780701007387 */ /* 0x000fe20000100800 */
[----:B------:R-:W-:Y:S02]  /*1650*/  IMAD.MOV R5, RZ, RZ, -R5 ;  /* 0x000000ffff057224 */ /* 0x000fe400078e0a05 */
[----:B------:R-:W-:Y:S01]  /*1660*/  IMAD.MOV R4, RZ, RZ, -R4 ;  /* 0x000000ffff047224 */ /* 0x000fe200078e0a04 */
[----:B------:R2:W-:Y:S01]  /*1670*/  STL [R1+0x74], R2 ;  /* 0x0000740201007387 */ /* 0x0005e20000100800 */
[----:B-1----:R-:W-:Y:S01]  /*1680*/  IABS R8, R11 ;  /* 0x0000000b00087213 */ /* 0x002fe20000000000 */
[C---:B------:R-:W-:Y:S01]  /*1690*/  IMAD R5, R29.reuse, R5, R3 ;  /* 0x000000051d057224 */ /* 0x040fe200078e0203 */
[----:B------:R-:W-:Y:S01]  /*16a0*/  IABS R3, R12 ;  /* 0x0000000c00037213 */ /* 0x000fe20000000000 */
[----:B------:R-:W-:Y:S01]  /*16b0*/  IMAD R0, R29, R4, R0 ;  /* 0x000000041d007224 */ /* 0x000fe200078e0200 */
[----:B--2---:R-:W-:Y:S02]  /*16c0*/  IABS R2, R22 ;  /* 0x0000001600027213 */ /* 0x004fe40000000000 */
[----:B------:R-:W2:Y:S01]  /*16d0*/  LDL R22, [R1+0x4ac] ;  /* 0x0004ac0001167983 */ /* 0x000ea20000100800 */
[----:B------:R-:W-:-:S03]  /*16e0*/  IMAD.HI.U32 R9, R26, R8, RZ ;  /* 0x000000081a097227 */ /* 0x000fc600078e00ff */
[----:B------:R1:W-:Y:S01]  /*16f0*/  STL [R1+0x70], R5 ;  /* 0x0000700501007387 */ /* 0x0003e20000100800 */
[C---:B------:R-:W-:Y:S01]  /*1700*/  IMAD.HI.U32 R7, R26.reuse, R2, RZ ;  /* 0x000000021a077227 */ /* 0x040fe200078e00ff */
[----:B------:R-:W-:Y:S02]  /*1710*/  IABS R4, R23 ;  /* 0x0000001700047213 */ /* 0x000fe40000000000 */
[----:B------:R-:W3:Y:S01]  /*1720*/  LDL R12, [R1+0x4a8] ;  /* 0x0004a800010c7983 */ /* 0x000ee20000100800 */
[----:B------:R-:W-:Y:S02]  /*1730*/  IMAD.MOV R9, RZ, RZ, -R9 ;  /* 0x000000ffff097224 */ /* 0x000fe400078e0a09 */
[----:B------:R-:W-:Y:S01]  /*1740*/  IMAD.MOV R7, RZ, RZ, -R7 ;  /* 0x000000ffff077224 */ /* 0x000fe200078e0a07 */
[----:B------:R4:W-:Y:S01]  /*1750*/  STL [R1+0x6c], R0 ;  /* 0x00006c0001007387 */ /* 0x0009e20000100800 */
[----:B-1----:R-:W-:-:S03]  /*1760*/  IMAD.HI.U32 R5, R26, R3, RZ ;  /* 0x000000031a057227 */ /* 0x002fc600078e00ff */
[----:B------:R-:W5:Y:S01]  /*1770*/  LDL R23, [R1+0x4a4] ;  /* 0x0004a40001177983 */ /* 0x000f620000100800 */
[C---:B------:R-:W-:Y:S02]  /*1780*/  IMAD R8, R29.reuse, R9, R8 ;  /* 0x000000091d087224 */ /* 0x040fe400078e0208 */
[----:B------:R-:W-:Y:S02]  /*1790*/  IMAD.MOV R5, RZ, RZ, -R5 ;  /* 0x000000ffff057224 */ /* 0x000fe400078e0a05 */
[C---:B------:R-:W-:Y:S01]  /*17a0*/  IMAD R7, R29.reuse, R7, R2 ;  /* 0x000000071d077224 */ /* 0x040fe200078e0202 */
[----:B------:R-:W-:Y:S01]  /*17b0*/  STL [R1+0x68], R8 ;  /* 0x0000680801007387 */ /* 0x000fe20000100800 */
[----:B------:R-:W-:Y:S01]  /*17c0*/  IMAD R3, R29, R5, R3 ;  /* 0x000000051d037224 */ /* 0x000fe200078e0203 */
[----:B----4-:R-:W-:Y:S02]  /*17d0*/  IABS R0, R24 ;  /* 0x0000001800007213 */ /* 0x010fe40000000000 */
[----:B------:R-:W-:Y:S01]  /*17e0*/  STL [R1+0x64], R7 ;  /* 0x0000640701007387 */ /* 0x000fe20000100800 */
[----:B------:R-:W-:-:S03]  /*17f0*/  IABS R5, R25 ;  /* 0x0000001900057213 */ /* 0x000fc60000000000 */
[----:B------:R-:W4:Y:S04]  /*1800*/  LDL R24, [R1+0x4a0] ;  /* 0x0004a00001187983 */ /* 0x000f280000100800 */
[----:B------:R1:W-:Y:S04]  /*1810*/  STL [R1+0x60], R3 ;  /* 0x0000600301007387 */ /* 0x0003e80000100800 */
[----:B------:R-:W4:Y:S01]  /*1820*/  LDL R25, [R1+0x49c] ;  /* 0x00049c0001197983 */ /* 0x000f220000100800 */
[----:B------:R-:W-:-:S04]  /*1830*/  IMAD.HI.U32 R6, R26, R4, RZ ;  /* 0x000000041a067227 */ /* 0x000fc800078e00ff */
[----:B------:R-:W-:Y:S01]  /*1840*/  IMAD.MOV R6, RZ, RZ, -R6 ;  /* 0x000000ffff067224 */ /* 0x000fe200078e0a06 */
[----:B-1----:R-:W-:Y:S02]  /*1850*/  IABS R3, R13 ;  /* 0x0000000d00037213 */ /* 0x002fe40000000000 */
[----:B------:R-:W4:Y:S01]  /*1860*/  LDL R13, [R1+0x498] ;  /* 0x00049800010d7983 */ /* 0x000f220000100800 */
[----:B------:R-:W-:Y:S02]  /*1870*/  IMAD R6, R29, R6, R4 ;  /* 0x000000061d067224 */ /* 0x000fe400078e0204 */
[----:B------:R-:W-:-:S03]  /*1880*/  IMAD.HI.U32 R2, R26, R0, RZ ;  /* 0x000000001a027227 */ /* 0x000fc600078e00ff */
[----:B------:R1:W-:Y:S01]  /*1890*/  STL [R1+0x5c], R6 ;  /* 0x00005c0601007387 */ /* 0x0003e20000100800 */
[----:B------:R-:W-:-:S04]  /*18a0*/  IMAD.HI.U32 R7, R26, R3, RZ ;  /* 0x000000031a077227 */ /* 0x000fc800078e00ff */
[----:B------:R-:W-:Y:S02]  /*18b0*/  IMAD.MOV R2, RZ, RZ, -R2 ;  /* 0x000000ffff027224 */ /* 0x000fe400078e0a02 */
[----:B-1----:R-:W-:-:S04]  /*18c0*/  IMAD.HI.U32 R6, R26, R5, RZ ;  /* 0x000000051a067227 */ /* 0x002fc800078e00ff */
[----:B------:R-:W-:Y:S02]  /*18d0*/  IMAD.MOV R6, RZ, RZ, -R6 ;  /* 0x000000ffff067224 */ /* 0x000fe400078e0a06 */
[----:B------:R-:W-:Y:S02]  /*18e0*/  IMAD.MOV R7, RZ, RZ, -R7 ;  /* 0x000000ffff077224 */ /* 0x000fe400078e0a07 */
[C---:B------:R-:W-:Y:S02]  /*18f0*/  IMAD R2, R29.reuse, R2, R0 ;  /* 0x000000021d027224 */ /* 0x040fe400078e0200 */
[C---:B------:R-:W-:Y:S02]  /*1900*/  IMAD R10, R29.reuse, R6, R5 ;  /* 0x000000061d0a7224 */ /* 0x040fe400078e0205 */
[----:B------:R-:W-:Y:S01]  /*1910*/  IMAD R6, R29, R7, R3 ;  /* 0x000000071d067224 */ /* 0x000fe200078e0203 */
[----:B--2---:R-:W-:Y:S02]  /*1920*/  IABS R4, R22 ;  /* 0x0000001600047213 */ /* 0x004fe40000000000 */
[----:B------:R-:W2:Y:S03]  /*1930*/  LDL R22, [R1+0x494] ;  /* 0x0004940001167983 */ /* 0x000ea60000100800 */
[----:B------:R-:W-:Y:S01]  /*1940*/  IMAD.HI.U32 R8, R26, R4, RZ ;  /* 0x000000041a087227 */ /* 0x000fe200078e00ff */
[----:B------:R5:W-:Y:S01]  /*1950*/  STL [R1+0x58], R2 ;  /* 0x0000580201007387 */ /* 0x000be20000100800 */
[----:B---3--:R-:W-:-:S03]  /*1960*/  IABS R0, R12 ;  /* 0x0000000c00007213 */ /* 0x008fc60000000000 */
[----:B------:R-:W3:Y:S01]  /*1970*/  LDL R12, [R1+0x490] ;  /* 0x00049000010c7983 */ /* 0x000ee20000100800 */
[----:B------:R-:W-:-:S03]  /*1980*/  IMAD.MOV R8, RZ, RZ, -R8 ;  /* 0x000000ffff087224 */ /* 0x000fc600078e0a08 */
[----:B------:R-:W-:Y:S01]  /*1990*/  STL [R1+0x54], R10 ;  /* 0x0000540a01007387 */ /* 0x000fe20000100800 */
[----:B-----5:R-:W-:-:S03]  /*19a0*/  IABS R2, R23 ;  /* 0x0000001700027213 */ /* 0x020fc60000000000 */
[----:B------:R1:W-:Y:S04]  /*19b0*/  STL [R1+0x50], R6 ;  /* 0x0000500601007387 */ /* 0x0003e80000100800 */
[----:B------:R-:W5:Y:S01]  /*19c0*/  LDL R23, [R1+0x48c] ;  /* 0x00048c0001177983 */ /* 0x000f620000100800 */
[----:B-1----:R-:W-:Y:S01]  /*19d0*/  IMAD R6, R29, R8, R4 ;  /* 0x000000081d067224 */ /* 0x002fe200078e0204 */
[----:B----4-:R-:W-:-:S04]  /*19e0*/  IABS R4, R24 ;  /* 0x0000001800047213 */ /* 0x010fc80000000000 */
[----:B------:R1:W-:Y:S04]  /*19f0*/  STL [R1+0x4c], R6 ;  /* 0x00004c0601007387 */ /* 0x0003e80000100800 */
[----:B------:R-:W4:Y:S01]  /*1a00*/  LDL R24, [R1+0x488] ;  /* 0x0004880001187983 */ /* 0x000f220000100800 */
[----:B-1----:R-:W-:-:S03]  /*1a10*/  IABS R6, R25 ;  /* 0x0000001900067213 */ /* 0x002fc60000000000 */
[----:B------:R-:W4:Y:S01]  /*1a20*/  LDL R25, [R1+0x484] ;  /* 0x0004840001197983 */ /* 0x000f220000100800 */
[----:B------:R-:W-:-:S04]  /*1a30*/  IMAD.HI.U32 R9, R26, R0, RZ ;  /* 0x000000001a097227 */ /* 0x000fc800078e00ff */
[----:B------:R-:W-:-:S04]  /*1a40*/  IMAD.HI.U32 R5, R26, R2, RZ ;  /* 0x000000021a057227 */ /* 0x000fc800078e00ff */
[----:B------:R-:W-:Y:S02]  /*1a50*/  IMAD.MOV R3, RZ, RZ, -R9 ;  /* 0x000000ffff037224 */ /* 0x000fe400078e0a09 */
[----:B------:R-:W-:Y:S02]  /*1a60*/  IMAD.MOV R7, RZ, RZ, -R5 ;  /* 0x000000ffff077224 */ /* 0x000fe400078e0a05 */
[C---:B------:R-:W-:Y:S01]  /*1a70*/  IMAD R0, R29.reuse, R3, R0 ;  /* 0x000000031d007224 */ /* 0x040fe200078e0200 */
[----:B------:R-:W-:Y:S01]  /*1a80*/  IABS R5, R13 ;  /* 0x0000000d00057213 */ /* 0x000fe20000000000 */
[----:B------:R-:W-:-:S03]  /*1a90*/  IMAD R2, R29, R7, R2 ;  /* 0x000000071d027224 */ /* 0x000fc600078e0202 */
[----:B------:R1:W-:Y:S01]  /*1aa0*/  STL [R1+0x48], R0 ;  /* 0x0000480001007387 */ /* 0x0003e20000100800 */
[----:B------:R-:W-:-:S03]  /*1ab0*/  IMAD.MOV.U32 R3, RZ, RZ, R6 ;  /* 0x000000ffff037224 */ /* 0x000fc600078e0006 */
[----:B------:R-:W4:Y:S01]  /*1ac0*/  LDL R13, [R1+0x480] ;  /* 0x00048000010d7983 */ /* 0x000f220000100800 */
[----:B------:R-:W-:-:S03]  /*1ad0*/  IMAD.HI.U32 R7, R26, R3, RZ ;  /* 0x000000031a077227 */ /* 0x000fc600078e00ff */
[----:B------:R0:W-:Y:S01]  /*1ae0*/  STL [R1+0x44], R2 ;  /* 0x0000440201007387 */ /* 0x0001e20000100800 */
[----:B-1----:R-:W-:-:S04]  /*1af0*/  IMAD.MOV.U32 R0, RZ, RZ, R4 ;  /* 0x000000ffff007224 */ /* 0x002fc800078e0004 */
[----:B------:R-:W-:-:S04]  /*1b00*/  IMAD.HI.U32 R6, R26, R0, RZ ;  /* 0x000000001a067227 */ /* 0x000fc800078e00ff */
[----:B0-----:R-:W-:Y:S02]  /*1b10*/  IMAD.MOV.U32 R2, RZ, RZ, R5 ;  /* 0x000000ffff027224 */ /* 0x001fe400078e0005 */
[----:B------:R-:W-:Y:S02]  /*1b20*/  IMAD.MOV R6, RZ, RZ, -R6 ;  /* 0x000000ffff067224 */ /* 0x000fe400078e0a06 */
[----:B------:R-:W-:-:S04]  /*1b30*/  IMAD.HI.U32 R8, R26, R2, RZ ;  /* 0x000000021a087227 */ /* 0x000fc800078e00ff */
[----:B------:R-:W-:Y:S02]  /*1b40*/  IMAD.MOV R7, RZ, RZ, -R7 ;  /* 0x000000ffff077224 */ /* 0x000fe400078e0a07 */
[----:B------:R-:W-:Y:S02]  /*1b50*/  IMAD.MOV R8, RZ, RZ, -R8 ;  /* 0x000000ffff087224 */ /* 0x000fe400078e0a08 */
[C---:B------:R-:W-:Y:S02]  /*1b60*/  IMAD R10, R29.reuse, R6, R0 ;  /* 0x000000061d0a7224 */ /* 0x040fe400078e0200 */
[C---:B------:R-:W-:Y:S02]  /*1b70*/  IMAD R0, R29.reuse, R7, R3 ;  /* 0x000000071d007224 */ /* 0x040fe400078e0203 */
[----:B------:R-:W-:Y:S01]  /*1b80*/  IMAD R2, R29, R8, R2 ;  /* 0x000000081d027224 */ /* 0x000fe200078e0202 */
[----:B--2---:R-:W-:Y:S02]  /*1b90*/  IABS R4, R22 ;  /* 0x0000001600047213 */ /* 0x004fe40000000000 */
[----:B------:R-:W2:Y:S04]  /*1ba0*/  LDL R22, [R1+0x47c] ;  /* 0x00047c0001167983 */ /* 0x000ea80000100800 */
[----:B------:R-:W-:Y:S01]  /*1bb0*/  STL [R1+0x40], R10 ;  /* 0x0000400a01007387 */ /* 0x000fe20000100800 */
[----:B---3--:R-:W-:-:S03]  /*1bc0*/  IABS R5, R12 ;  /* 0x0000000c00057213 */ /* 0x008fc60000000000 */
[----:B------:R5:W-:Y:S01]  /*1bd0*/  STL [R1+0x3c], R0 ;  /* 0x00003c0001007387 */ /* 0x000be20000100800 */
[----:B------:R-:W-:-:S03]  /*1be0*/  IMAD.HI.U32 R9, R26, R4, RZ ;  /* 0x000000041a097227 */ /* 0x000fc600078e00ff */
[----:B------:R-:W3:Y:S04]  /*1bf0*/  LDL R12, [R1+0x478] ;  /* 0x00047800010c7983 */ /* 0x000ee80000100800 */
[----:B------:R4:W-:Y:S01]  /*1c00*/  STL [R1+0x38], R2 ;  /* 0x0000380201007387 */ /* 0x0009e20000100800 */
[----:B-----5:R-:W-:-:S03]  /*1c10*/  IABS R0, R23 ;  /* 0x0000001700007213 */ /* 0x020fc60000000000 */
[----:B------:R-:W5:Y:S01]  /*1c20*/  LDL R23, [R1+0x474] ;  /* 0x0004740001177983 */ /* 0x000f620000100800 */
[----:B------:R-:W-:-:S04]  /*1c30*/  IMAD.MOV R3, RZ, RZ, -R9 ;  /* 0x000000ffff037224 */ /* 0x000fc800078e0a09 */
[----:B------:R-:W-:Y:S01]  /*1c40*/  IMAD R4, R29, R3, R4 ;  /* 0x000000031d047224 */ /* 0x000fe200078e0204 */
[----:B----4-:R-:W-:Y:S02]  /*1c50*/  IABS R2, R24 ;  /* 0x0000001800027213 */ /* 0x010fe40000000000 */
[----:B------:R-:W4:Y:S04]  /*1c60*/  LDL R24, [R1+0x470] ;  /* 0x0004700001187983 */ /* 0x000f280000100800 */
[----:B------:R0:W-:Y:S01]  /*1c70*/  STL [R1+0x34], R4 ;  /* 0x0000340401007387 */ /* 0x0001e20000100800 */
[----:B------:R-:W-:-:S03]  /*1c80*/  IABS R3, R25 ;  /* 0x0000001900037213 */ /* 0x000fc60000000000 */
[----:B------:R-:W4:Y:S01]  /*1c90*/  LDL R25, [R1+0x46c] ;  /* 0x00046c0001197983 */ /* 0x000f220000100800 */
[----:B------:R-:W-:-:S04]  /*1ca0*/  IMAD.HI.U32 R6, R26, R5, RZ ;  /* 0x000000051a067227 */ /* 0x000fc800078e00ff */
[----:B------:R-:W-:Y:S02]  /*1cb0*/  IMAD.MOV R6, RZ, RZ, -R6 ;  /* 0x000000ffff067224 */ /* 0x000fe400078e0a06 */
[----:B------:R-:W-:-:S04]  /*1cc0*/  IMAD.HI.U32 R7, R26, R2, RZ ;  /* 0x000000021a077227 */ /* 0x000fc800078e00ff */
[----:B------:R-:W-:Y:S02]  /*1cd0*/  IMAD R5, R29, R6, R5 ;  /* 0x000000061d057224 */ /* 0x000fe400078e0205 */
[----:B------:R-:W-:-:S04]  /*1ce0*/  IMAD.HI.U32 R6, R26, R0, RZ ;  /* 0x000000001a067227 */ /* 0x000fc800078e00ff */
[----:B------:R-:W-:-:S04]  /*1cf0*/  IMAD.HI.U32 R8, R26, R3, RZ ;  /* 0x000000031a087227 */ /* 0x000fc800078e00ff */
[----:B------:R-:W-:Y:S02]  /*1d00*/  IMAD.MOV R6, RZ, RZ, -R6 ;  /* 0x000000ffff067224 */ /* 0x000fe400078e0a06 */
[----:B------:R-:W-:Y:S02]  /*1d10*/  IMAD.MOV R7, RZ, RZ, -R7 ;  /* 0x000000ffff077224 */ /* 0x000fe400078e0a07 */
[----:B------:R-:W-:Y:S02]  /*1d20*/  IMAD.MOV R8, RZ, RZ, -R8 ;  /* 0x000000ffff087224 */ /* 0x000fe400078e0a08 */
[C---:B------:R-:W-:Y:S01]  /*1d30*/  IMAD R6, R29.reuse, R6, R0 ;  /* 0x000000061d067224 */ /* 0x040fe200078e0200 */
[----:B0-----:R-:W-:Y:S01]  /*1d40*/  IABS R4, R13 ;  /* 0x0000000d00047213 */ /* 0x001fe20000000000 */
[C---:B------:R-:W-:Y:S01]  /*1d50*/  IMAD R0, R29.reuse, R7, R2 ;  /* 0x000000071d007224 */ /* 0x040fe200078e0202 */
[----:B------:R2:W-:Y:S01]  /*1d60*/  STL [R1+0x30], R5 ;  /* 0x0000300501007387 */ /* 0x0005e20000100800 */
[----:B------:R-:W-:-:S03]  /*1d70*/  IMAD R3, R29, R8, R3 ;  /* 0x000000081d037224 */ /* 0x000fc600078e0203 */
[----:B------:R-:W4:Y:S01]  /*1d80*/  LDL R13, [R1+0x468] ;  /* 0x00046800010d7983 */ /* 0x000f220000100800 */
[----:B------:R-:W-:-:S04]  /*1d90*/  IMAD.HI.U32 R9, R26, R4, RZ ;  /* 0x000000041a097227 */ /* 0x000fc800078e00ff */
[----:B------:R-:W-:-:S04]  /*1da0*/  IMAD.MOV R2, RZ, RZ, -R9 ;  /* 0x000000ffff027224 */ /* 0x000fc800078e0a09 */
[----:B------:R-:W-:Y:S01]  /*1db0*/  IMAD R2, R29, R2, R4 ;  /* 0x000000021d027224 */ /* 0x000fe200078e0204 */
[----:B--2---:R-:W-:Y:S02]  /*1dc0*/  IABS R5, R22 ;  /* 0x0000001600057213 */ /* 0x004fe40000000000 */
[----:B------:R-:W2:Y:S04]  /*1dd0*/  LDL R22, [R1+0x464] ;  /* 0x0004640001167983 */ /* 0x000ea80000100800 */
[----:B------:R-:W-:Y:S04]  /*1de0*/  STL [R1+0x2c], R6 ;  /* 0x00002c0601007387 */ /* 0x000fe80000100800 */
[----:B------:R3:W-:Y:S02]  /*1df0*/  STL [R1+0x28], R0 ;  /* 0x0000280001007387 */ /* 0x0007e40000100800 */
[----:B---3--:R-:W-:-:S02]  /*1e00*/  IABS R0, R12 ;  /* 0x0000000c00007213 */ /* 0x008fc40000000000 */
[----:B------:R-:W3:Y:S01]  /*1e10*/  LDL R12, [R1+0x460] ;  /* 0x00046000010c7983 */ /* 0x000ee20000100800 */
[----:B-----5:R-:W-:-:S03]  /*1e20*/  IABS R7, R23 ;  /* 0x0000001700077213 */ /* 0x020fc60000000000 */
[----:B------:R4:W-:Y:S04]  /*1e30*/  STL [R1+0x24], R3 ;  /* 0x0000240301007387 */ /* 0x0009e80000100800 */
[----:B------:R-:W5:Y:S01]  /*1e40*/  LDL R23, [R1+0x45c] ;  /* 0x00045c0001177983 */ /* 0x000f620000100800 */
[----:B----4-:R-:W-:-:S03]  /*1e50*/  IABS R3, R24 ;  /* 0x0000001800037213 */ /* 0x010fc60000000000 */
[----:B------:R-:W4:Y:S04]  /*1e60*/  LDL R24, [R1+0x458] ;  /* 0x0004580001187983 */ /* 0x000f280000100800 */
[----:B------:R0:W-:Y:S01]  /*1e70*/  STL [R1+0x20], R2 ;  /* 0x0000200201007387 */ /* 0x0001e20000100800 */
[----:B------:R-:W-:-:S03]  /*1e80*/  IABS R4, R25 ;  /* 0x0000001900047213 */ /* 0x000fc60000000000 */
[----:B------:R-:W3:Y:S01]  /*1e90*/  LDL R25, [R1+0x454] ;  /* 0x0004540001197983 */ /* 0x000ee20000100800 */
[----:B------:R-:W-:-:S04]  /*1ea0*/  IMAD.HI.U32 R6, R26, R5, RZ ;  /* 0x000000051a067227 */ /* 0x000fc800078e00ff */
[----:B------:R-:W-:Y:S02]  /*1eb0*/  IMAD.MOV R6, RZ, RZ, -R6 ;  /* 0x000000ffff067224 */ /* 0x000fe400078e0a06 */
[----:B0-----:R-:W-:Y:S02]  /*1ec0*/  IMAD.MOV.U32 R2, RZ, RZ, R7 ;  /* 0x000000ffff027224 */ /* 0x001fe400078e0007 */
[----:B------:R-:W-:Y:S02]  /*1ed0*/  IMAD R5, R29, R6, R5 ;  /* 0x000000061d057224 */ /* 0x000fe400078e0205 */
[----:B------:R-:W-:-:S04]  /*1ee0*/  IMAD.HI.U32 R6, R26, R0, RZ ;  /* 0x000000001a067227 */ /* 0x000fc800078e00ff */
[----:B------:R-:W-:-:S04]  /*1ef0*/  IMAD.HI.U32 R7, R26, R2, RZ ;  /* 0x000000021a077227 */ /* 0x000fc800078e00ff */
[----:B------:R-:W-:-:S04]  /*1f00*/  IMAD.HI.U32 R8, R26, R3, RZ ;  /* 0x000000031a087227 */ /* 0x000fc800078e00ff */
[----:B------:R-:W-:Y:S02]  /*1f10*/  IMAD.MOV R6, RZ, RZ, -R6 ;  /* 0x000000ffff067224 */ /* 0x000fe400078e0a06 */
[----:B------:R-:W-:Y:S02]  /*1f20*/  IMAD.MOV R7, RZ, RZ, -R7 ;  /* 0x000000ffff077224 */ /* 0x000fe400078e0a07 */
[----:B------:R-:W-:Y:S02]  /*1f30*/  IMAD.MOV R8, RZ, RZ, -R8 ;  /* 0x000000ffff087224 */ /* 0x000fe400078e0a08 */
[C---:B------:R-:W-:Y:S02]  /*1f40*/  IMAD R10, R29.reuse, R6, R0 ;  /* 0x000000061d0a7224 */ /* 0x040fe400078e0200 */
[C---:B------:R-:W-:Y:S01]  /*1f50*/  IMAD R0, R29.reuse, R7, R2 ;  /* 0x000000071d007224 */ /* 0x040fe200078e0202 */
[----:B------:R0:W-:Y:S01]  /*1f60*/  STL [R1+0x1c], R5 ;  /* 0x00001c0501007387 */ /* 0x0001e20000100800 */
[----:B------:R-:W-:-:S03]  /*1f70*/  IMAD R3, R29, R8, R3 ;  /* 0x000000081d037224 */ /* 0x000fc600078e0203 */
[----:B------:R-:W-:Y:S01]  /*1f80*/  STL [R1+0x18], R10 ;  /* 0x0000180a01007387 */ /* 0x000fe20000100800 */
[----:B------:R-:W-:-:S03]  /*1f90*/  IMAD.HI.U32 R9, R26, R4, RZ ;  /* 0x000000041a097227 */ /* 0x000fc600078e00ff */
[----:B------:R2:W-:Y:S01]  /*1fa0*/  STL [R1+0x14], R0 ;  /* 0x0000140001007387 */ /* 0x0005e20000100800 */
[----:B0-----:R-:W-:-:S03]  /*1fb0*/  IABS R5, R13 ;  /* 0x0000000d00057213 */ /* 0x001fc60000000000 */
[----:B------:R-:W3:Y:S04]  /*1fc0*/  LDL R13, [R1+0x450] ;  /* 0x00045000010d7983 */ /* 0x000ee80000100800 */
[----:B------:R5:W-:Y:S01]  /*1fd0*/  STL [R1+0x10], R3 ;  /* 0x0000100301007387 */ /* 0x000be20000100800 */
[----:B------:R-:W-:-:S04]  /*1fe0*/  IMAD.HI.U32 R6, R26, R5, RZ ;  /* 0x000000051a067227 */ /* 0x000fc800078e00ff */
[----:B------:R-:W-:Y:S02]  /*1ff0*/  IMAD.MOV R2, RZ, RZ, -R9 ;  /* 0x000000ffff027224 */ /* 0x000fe400078e0a09 */
[----:B------:R-:W-:Y:S02]  /*2000*/  IMAD.MOV R6, RZ, RZ, -R6 ;  /* 0x000000ffff067224 */ /* 0x000fe400078e0a06 */
[C---:B------:R-:W-:Y:S02]  /*2010*/  IMAD R2, R29.reuse, R2, R4 ;  /* 0x000000021d027224 */ /* 0x040fe400078e0204 */
[----:B------:R-:W-:Y:S01]  /*2020*/  IMAD R5, R29, R6, R5 ;  /* 0x000000061d057224 */ /* 0x000fe200078e0205 */
[----:B--2---:R-:W-:Y:S02]  /*2030*/  IABS R0, R22 ;  /* 0x0000001600007213 */ /* 0x004fe40000000000 */
[----:B------:R-:W2:Y:S01]  /*2040*/  LDL R22, [R1+0x44c] ;  /* 0x00044c0001167983 */ /* 0x000ea20000100800 */
[----:B-----5:R-:W-:-:S03]  /*2050*/  IABS R3, R23 ;  /* 0x0000001700037213 */ /* 0x020fc60000000000 */
[----:B------:R-:W5:Y:S04]  /*2060*/  LDL R23, [R1+0x448] ;  /* 0x0004480001177983 */ /* 0x000f680000100800 */
[----:B------:R0:W-:Y:S01]  /*2070*/  STL [R1+0xc], R2 ;  /* 0x00000c0201007387 */ /* 0x0001e20000100800 */
[----:B----4-:R-:W-:-:S03]  /*2080*/  IABS R4, R24 ;  /* 0x0000001800047213 */ /* 0x010fc60000000000 */
[----:B------:R-:W4:Y:S04]  /*2090*/  LDL R24, [R1+0x444] ;  /* 0x0004440001187983 */ /* 0x000f280000100800 */
[----:B------:R1:W-:Y:S01]  /*20a0*/  STL [R1+0x8], R5 ;  /* 0x0000080501007387 */ /* 0x0003e20000100800 */
[----:B---3--:R-:W-:-:S03]  /*20b0*/  IABS R6, R25 ;  /* 0x0000001900067213 */ /* 0x008fc60000000000 */
[----:B------:R-:W3:Y:S01]  /*20c0*/  LDL R25, [R1+0x440] ;  /* 0x0004400001197983 */ /* 0x000ee20000100800 */
[----:B------:R-:W-:-:S05]  /*20d0*/  IABS R7, R12 ;  /* 0x0000000c00077213 */ /* 0x000fca0000000000 */
[----:B0-----:R-:W-:Y:S02]  /*20e0*/  IMAD.MOV.U32 R2, RZ, RZ, R7 ;  /* 0x000000ffff027224 */ /* 0x001fe400078e0007 */
[----:B-1----:R-:W-:-:S04]  /*20f0*/  IMAD.HI.U32 R5, R26, R0, RZ ;  /* 0x000000001a057227 */ /* 0x002fc800078e00ff */
[----:B------:R-:W-:-:S04]  /*2100*/  IMAD.HI.U32 R7, R26, R2, RZ ;  /* 0x000000021a077227 */ /* 0x000fc800078e00ff */
[----:B------:R-:W-:Y:S02]  /*2110*/  IMAD.MOV R5, RZ, RZ, -R5 ;  /* 0x000000ffff057224 */ /* 0x000fe400078e0a05 */
[----:B------:R-:W-:Y:S02]  /*2120*/  IMAD.MOV R7, RZ, RZ, -R7 ;  /* 0x000000ffff077224 */ /* 0x000fe400078e0a07 */
[----:B------:R-:W-:-:S04]  /*2130*/  IMAD.HI.U32 R8, R26, R3, RZ ;  /* 0x000000031a087227 */ /* 0x000fc800078e00ff */
[C---:B------:R-:W-:Y:S02]  /*2140*/  IMAD R28, R29.reuse, R5, R0 ;  /* 0x000000051d1c7224 */ /* 0x040fe400078e0200 */
[----:B------:R-:W-:Y:S02]  /*2150*/  IMAD R0, R29, R7, R2 ;  /* 0x000000071d007224 */ /* 0x000fe400078e0202 */
[----:B------:R-:W-:Y:S01]  /*2160*/  IMAD.MOV R8, RZ, RZ, -R8 ;  /* 0x000000ffff087224 */ /* 0x000fe200078e0a08 */
[----:B------:R-:W-:Y:S01]  /*2170*/  STL [R1+0x688], R28 ;  /* 0x0006881c01007387 */ /* 0x000fe20000100800 */
[----:B------:R-:W-:-:S03]  /*2180*/  IMAD.HI.U32 R9, R26, R4, RZ ;  /* 0x000000041a097227 */ /* 0x000fc600078e00ff */
[----:B------:R0:W-:Y:S01]  /*2190*/  STL [R1], R0 ;  /* 0x0000000001007387 */ /* 0x0001e20000100800 */
[----:B------:R-:W-:Y:S02]  /*21a0*/  IMAD.MOV R2, RZ, RZ, -R9 ;  /* 0x000000ffff027224 */ /* 0x000fe400078e0a09 */
[----:B------:R-:W-:-:S04]  /*21b0*/  IMAD.HI.U32 R5, R26, R6, RZ ;  /* 0x000000061a057227 */ /* 0x000fc800078e00ff */
[C---:B0-----:R-:W-:Y:S02]  /*21c0*/  IMAD R0, R29.reuse, R8, R3 ;  /* 0x000000081d007224 */ /* 0x041fe400078e0203 */
[----:B------:R-:W-:-:S03]  /*21d0*/  IMAD R2, R29, R2, R4 ;  /* 0x000000021d027224 */ /* 0x000fc600078e0204 */
[----:B------:R0:W-:Y:S01]  /*21e0*/  STL [R1+0x680], R0 ;  /* 0x0006800001007387 */ /* 0x0001e20000100800 */
[----:B------:R-:W-:Y:S01]  /*21f0*/  IABS R3, R13 ;  /* 0x0000000d00037213 */ /* 0x000fe20000000000 */
[----:B------:R-:W-:Y:S02]  /*2200*/  IMAD.MOV R9, RZ, RZ, -R5 ;  /* 0x000000ffff097224 */ /* 0x000fe400078e0a05 */
[----:B------:R-:W3:Y:S02]  /*2210*/  LDL R17, [R1+0x43c] ;  /* 0x00043c0001117983 */ /* 0x000ee40000100800 */
[----:B------:R-:W-:Y:S02]  /*2220*/  IMAD.MOV.U32 R4, RZ, RZ, R3 ;  /* 0x000000ffff047224 */ /* 0x000fe400078e0003 */
[----:B------:R-:W-:Y:S01]  /*2230*/  IMAD R3, R29, R9, R6 ;  /* 0x000000091d037224 */ /* 0x000fe200078e0206 */
[----:B--2---:R-:W-:Y:S02]  /*2240*/  IABS R7, R22 ;  /* 0x0000001600077213 */ /* 0x004fe40000000000 */
[----:B------:R-:W2:Y:S04]  /*2250*/  LDL R22, [R1+0x438] ;  /* 0x0004380001167983 */ /* 0x000ea80000100800 */
[----:B------:R-:W-:Y:S01]  /*2260*/  STL [R1+0x67c], R2 ;  /* 0x00067c0201007387 */ /* 0x000fe20000100800 */
[----:B------:R-:W-:Y:S01]  /*2270*/  IMAD.MOV.U32 R5, RZ, RZ, R7 ;  /* 0x000000ffff057224 */ /* 0x000fe200078e0007 */
[----:B-----5:R-:W-:-:S02]  /*2280*/  IABS R8, R23 ;  /* 0x0000001700087213 */ /* 0x020fc40000000000 */
[----:B------:R-:W5:Y:S04]  /*2290*/  LDL R23, [R1+0x434] ;  /* 0x0004340001177983 */ /* 0x000f680000100800 */
[----:B------:R-:W-:Y:S01]  /*22a0*/  STL [R1+0x684], R3 ;  /* 0x0006840301007387 */ /* 0x000fe20000100800 */
[----:B----4-:R-:W-:-:S03]  /*22b0*/  IABS R7, R24 ;  /* 0x0000001800077213 */ /* 0x010fc60000000000 */
[----:B------:R-:W4:Y:S01]  /*22c0*/  LDL R24, [R1+0x430] ;  /* 0x0004300001187983 */ /* 0x000f220000100800 */
[----:B------:R-:W-:Y:S01]  /*22d0*/  IMAD.MOV.U32 R6, RZ, RZ, R8 ;  /* 0x000000ffff067224 */ /* 0x000fe200078e0008 */
[----:B---3--:R-:W-:Y:S02]  /*22e0*/  IABS R8, R25 ;  /* 0x0000001900087213 */ /* 0x008fe40000000000 */
[----:B------:R-:W3:Y:S01]  /*22f0*/  LDL R25, [R1+0x42c] ;  /* 0x00042c0001197983 */ /* 0x000ee20000100800 */
[----:B------:R-:W-:-:S04]  /*2300*/  IMAD.HI.U32 R9, R26, R4, RZ ;  /* 0x000000041a097227 */ /* 0x000fc800078e00ff */
[----:B------:R-:W-:-:S04]  /*2310*/  IMAD.HI.U32 R10, R26, R5, RZ ;  /* 0x000000051a0a7227 */ /* 0x000fc800078e00ff */
[----:B------:R-:W-:-:S04]  /*2320*/  IMAD.HI.U32 R11, R26, R6, RZ ;  /* 0x000000061a0b7227 */ /* 0x000fc800078e00ff */
[----:B------:R-:W-:Y:S02]  /*2330*/  IMAD.MOV R9, RZ, RZ, -R9 ;  /* 0x000000ffff097224 */ /* 0x000fe400078e0a09 */
[----:B------:R-:W-:Y:S02]  /*2340*/  IMAD.MOV R10, RZ, RZ, -R10 ;  /* 0x000000ffff0a7224 */ /* 0x000fe400078e0a0a */
[----:B------:R-:W-:Y:S02]  /*2350*/  IMAD.MOV R12, RZ, RZ, -R11 ;  /* 0x000000ffff0c7224 */ /* 0x000fe400078e0a0b */
[----:B------:R-:W-:-:S04]  /*2360*/  IMAD.HI.U32 R13, R26, R7, RZ ;  /* 0x000000071a0d7227 */ /* 0x000fc800078e00ff */
[C---:B------:R-:W-:Y:S02]  /*2370*/  IMAD R4, R29.reuse, R9, R4 ;  /* 0x000000091d047224 */ /* 0x040fe400078e0204 */
[C---:B------:R-:W-:Y:S02]  /*2380*/  IMAD R5, R29.reuse, R10, R5 ;  /* 0x0000000a1d057224 */ /* 0x040fe400078e0205 */
[----:B------:R-:W-:Y:S02]  /*2390*/  IMAD R6, R29, R12, R6 ;  /* 0x0000000c1d067224 */ /* 0x000fe400078e0206 */
[----:B------:R-:W-:Y:S01]  /*23a0*/  IMAD.HI.U32 R11, R26, R8, RZ ;  /* 0x000000081a0b7227 */ /* 0x000fe200078e00ff */
[----:B------:R-:W-:Y:S03]  /*23b0*/  STL [R1+0x68c], R4 ;  /* 0x00068c0401007387 */ /* 0x000fe60000100800 */
[----:B------:R-:W-:Y:S01]  /*23c0*/  IMAD.MOV R10, RZ, RZ, -R13 ;  /* 0x000000ffff0a7224 */ /* 0x000fe200078e0a0d */
[----:B------:R-:W-:Y:S01]  /*23d0*/  STL [R1+0x690], R5 ;  /* 0x0006900501007387 */ /* 0x000fe20000100800 */
[----:B------:R-:W-:-:S02]  /*23e0*/  IMAD.MOV R13, RZ, RZ, -R11 ;  /* 0x000000ffff0d7224 */ /* 0x000fc400078e0a0b */
[C---:B------:R-:W-:Y:S01]  /*23f0*/  IMAD R7, R29.reuse, R10, R7 ;  /* 0x0000000a1d077224 */ /* 0x040fe200078e0207 */
[----:B------:R-:W-:Y:S01]  /*2400*/  STL [R1+0x694], R6 ;  /* 0x0006940601007387 */ /* 0x000fe20000100800 */
[----:B------:R-:W-:-:S03]  /*2410*/  IMAD R8, R29, R13, R8 ;  /* 0x0000000d1d087224 */ /* 0x000fc600078e0208 */
[----:B------:R-:W3:Y:S01]  /*2420*/  LDL R21, [R1+0x424] ;  /* 0x0004240001157983 */ /* 0x000ee20000100800 */
[----:B------:R-:W-:-:S05]  /*2430*/  IABS R9, R17 ;  /* 0x0000001100097213 */ /* 0x000fca0000000000 */
[----:B------:R-:W-:-:S04]  /*2440*/  IMAD.HI.U32 R16, R26, R9, RZ ;  /* 0x000000091a107227 */ /* 0x000fc800078e00ff */
[----:B------:R-:W-:-:S04]  /*2450*/  IMAD.MOV R16, RZ, RZ, -R16 ;  /* 0x000000ffff107224 */ /* 0x000fc800078e0a10 */
[----:B------:R-:W-:Y:S01]  /*2460*/  IMAD R9, R29, R16, R9 ;  /* 0x000000101d097224 */ /* 0x000fe200078e0209 */
[----:B--2---:R-:W-:Y:S02]  /*2470*/  IABS R12, R22 ;  /* 0x00000016000c7213 */ /* 0x004fe40000000000 */
[----:B------:R-:W2:Y:S03]  /*2480*/  LDL R22, [R1+0x428] ;  /* 0x0004280001167983 */ /* 0x000ea60000100800 */
[----:B------:R-:W-:Y:S01]  /*2490*/  IMAD.MOV.U32 R10, RZ, RZ, R12 ;  /* 0x000000ffff0a7224 */ /* 0x000fe200078e000c */
[----:B------:R-:W-:Y:S03]  /*24a0*/  STL [R1+0x698], R7 ;  /* 0x0006980701007387 */ /* 0x000fe60000100800 */
[----:B------:R-:W-:-:S04]  /*24b0*/  IMAD.HI.U32 R17, R26, R10, RZ ;  /* 0x0000000a1a117227 */ /* 0x000fc800078e00ff */
[----:B------:R-:W-:Y:S01]  /*24c0*/  IMAD.MOV R17, RZ, RZ, -R17 ;  /* 0x000000ffff117224 */ /* 0x000fe200078e0a11 */
[----:B-----5:R-:W-:Y:S02]  /*24d0*/  IABS R11, R23 ;  /* 0x00000017000b7213 */ /* 0x020fe40000000000 */
[----:B------:R-:W5:Y:S03]  /*24e0*/  LDL R23, [R1+0x420] ;  /* 0x0004200001177983 */ /* 0x000f660000100800 */
[----:B------:R-:W-:Y:S01]  /*24f0*/  IMAD.HI.U32 R18, R26, R11, RZ ;  /* 0x0000000b1a127227 */ /* 0x000fe200078e00ff */
[----:B------:R-:W-:Y:S01]  /*2500*/  STL [R1+0x678], R8 ;  /* 0x0006780801007387 */ /* 0x000fe20000100800 */
[----:B----4-:R-:W-:Y:S02]  /*2510*/  IABS R12, R24 ;  /* 0x00000018000c7213 */ /* 0x010fe40000000000 */
[----:B------:R-:W-:Y:S01]  /*2520*/  IMAD.MOV R19, RZ, RZ, -R18 ;  /* 0x000000ffff137224 */ /* 0x000fe200078e0a12 */
[----:B------:R-:W4:Y:S01]  /*2530*/  LDL R24, [R1+0x418] ;  /* 0x0004180001187983 */ /* 0x000f220000100800 */
[----:B------:R-:W-:-:S02]  /*2540*/  IMAD R10, R29, R17, R10 ;  /* 0x000000111d0a7224 */ /* 0x000fc400078e020a */
[----:B------:R-:W-:Y:S01]  /*2550*/  IMAD R11, R29, R19, R11 ;  /* 0x000000131d0b7224 */ /* 0x000fe200078e020b */
[----:B---3--:R-:W-:Y:S02]  /*2560*/  IABS R13, R25 ;  /* 0x00000019000d7213 */ /* 0x008fe40000000000 */
[----:B------:R-:W3:Y:S04]  /*2570*/  LDL R25, [R1+0x414] ;  /* 0x0004140001197983 */ /* 0x000ee80000100800 */
[----:B------:R-:W-:Y:S04]  /*2580*/  STL [R1+0x69c], R9 ;  /* 0x00069c0901007387 */ /* 0x000fe80000100800 */
[----:B------:R-:W-:Y:S04]  /*2590*/  STL [R1+0x674], R10 ;  /* 0x0006740a01007387 */ /* 0x000fe80000100800 */
[----:B------:R-:W-:Y:S04]  /*25a0*/  STL [R1+0x6a0], R11 ;  /* 0x0006a00b01007387 */ /* 0x000fe80000100800 */
[----:B0-----:R-:W3:Y:S01]  /*25b0*/  LDL R0, [R1+0x410] ;  /* 0x0004100001007983 */ /* 0x001ee20000100800 */
[----:B------:R-:W-:-:S04]  /*25c0*/  IMAD.HI.U32 R20, R26, R12, RZ ;  /* 0x0000000c1a147227 */ /* 0x000fc800078e00ff */
[----:B------:R-:W-:-:S04]  /*25d0*/  IMAD.HI.U32 R18, R26, R13, RZ ;  /* 0x0000000d1a127227 */ /* 0x000fc800078e00ff */
[----:B------:R-:W-:Y:S02]  /*25e0*/  IMAD.MOV R17, RZ, RZ, -R20 ;  /* 0x000000ffff117224 */ /* 0x000fe400078e0a14 */
[----:B------:R-:W-:Y:S02]  /*25f0*/  IMAD.MOV R20, RZ, RZ, -R18 ;  /* 0x000000ffff147224 */ /* 0x000fe400078e0a12 */
[C---:B------:R-:W-:Y:S02]  /*2600*/  IMAD R12, R29.reuse, R17, R12 ;  /* 0x000000111d0c7224 */ /* 0x040fe400078e020c */
[C---:B------:R-:W-:Y:S01]  /*2610*/  IMAD R13, R29.reuse, R20, R13 ;  /* 0x000000141d0d7224 */ /* 0x040fe200078e020d */
[----:B------:R-:W-:Y:S02]  /*2620*/  IABS R16, R21 ;  /* 0x0000001500107213 */ /* 0x000fe40000000000 */
[----:B------:R-:W-:Y:S03]  /*2630*/  STL [R1+0x670], R12 ;  /* 0x0006700c01007387 */ /* 0x000fe60000100800 */
[----:B------:R-:W-:Y:S01]  /*2640*/  IMAD.HI.U32 R21, R26, R16, RZ ;  /* 0x000000101a157227 */ /* 0x000fe200078e00ff */
[----:B------:R-:W3:Y:S03]  /*2650*/  LDL R27, [R1+0x40c] ;  /* 0x00040c00011b7983 */ /* 0x000ee60000100800 */
[----:B------:R-:W-:Y:S01]  /*2660*/  IMAD.MOV R21, RZ, RZ, -R21 ;  /* 0x000000ffff157224 */ /* 0x000fe200078e0a15 */
[----:B------:R-:W-:Y:S03]  /*2670*/  STL [R1+0x6a4], R13 ;  /* 0x0006a40d01007387 */ /* 0x000fe60000100800 */
[----:B------:R-:W-:Y:S01]  /*2680*/  IMAD R16, R29, R21, R16 ;  /* 0x000000151d107224 */ /* 0x000fe200078e0210 */
[----:B------:R-:W3:Y:S01]  /*2690*/  LDL R28, [R1+0x404] ;  /* 0x00040400011c7983 */ /* 0x000ee20000100800 */
[----:B------:R-:W-:-:S03]  /*26a0*/  IABS R21, R14 ;  /* 0x0000000e00157213 */ /* 0x000fc60000000000 */
[----:B------:R-:W-:Y:S01]  /*26b0*/  STL [R1+0x6a8], R16 ;  /* 0x0006a81001007387 */ /* 0x000fe20000100800 */
[----:B--2---:R-:W-:-:S05]  /*26c0*/  IABS R19, R22 ;  /* 0x0000001600137213 */ /* 0x004fca0000000000 */
[----:B------:R-:W-:-:S04]  /*26d0*/  IMAD.MOV.U32 R17, RZ, RZ, R19 ;  /* 0x000000ffff117224 */ /* 0x000fc800078e0013 */
[----:B------:R-:W-:-:S04]  /*26e0*/  IMAD.HI.U32 R22, R26, R17, RZ ;  /* 0x000000111a167227 */ /* 0x000fc800078e00ff */
[----:B------:R-:W-:Y:S01]  /*26f0*/  IMAD.MOV R22, RZ, RZ, -R22 ;  /* 0x000000ffff167224 */ /* 0x000fe200078e0a16 */
[----:B-----5:R-:W-:-:S05]  /*2700*/  IABS R18, R23 ;  /* 0x0000001700127213 */ /* 0x020fca0000000000 */
[----:B------:R-:W-:Y:S01]  /*2710*/  IMAD.HI.U32 R23, R26, R18, RZ ;  /* 0x000000121a177227 */ /* 0x000fe200078e00ff */
[----:B----4-:R-:W-:-:S03]  /*2720*/  IABS R19, R24 ;  /* 0x0000001800137213 */ /* 0x010fc60000000000 */
[----:B------:R-:W-:Y:S02]  /*2730*/  IMAD.MOV R24, RZ, RZ, -R23 ;  /* 0x000000ffff187224 */ /* 0x000fe400078e0a17 */
[----:B------:R-:W-:Y:S01]  /*2740*/  IMAD R17, R29, R22, R17 ;  /* 0x000000161d117224 */ /* 0x000fe200078e0211 */
[----:B---3--:R-:W-:Y:S01]  /*2750*/  IABS R20, R25 ;  /* 0x0000001900147213 */ /* 0x008fe20000000000 */
[----:B------:R-:W-:-:S04]  /*2760*/  IMAD.HI.U32 R25, R26, R19, RZ ;  /* 0x000000131a197227 */ /* 0x000fc800078e00ff */
[----:B------:R-:W-:Y:S02]  /*2770*/  IMAD R18, R29, R24, R18 ;  /* 0x000000181d127224 */ /* 0x000fe400078e0212 */
[----:B------:R-:W-:Y:S01]  /*2780*/  IMAD.MOV R22, RZ, RZ, -R25 ;  /* 0x000000ffff167224 */ /* 0x000fe200078e0a19 */
[----:B------:R-:W-:Y:S01]  /*2790*/  STL [R1+0x6ac], R17 ;  /* 0x0006ac1101007387 */ /* 0x000fe20000100800 */
[----:B------:R-:W-:Y:S01]  /*27a0*/  IMAD.HI.U32 R23, R26, R20, RZ ;  /* 0x000000141a177227 */ /* 0x000fe200078e00ff */
[----:B------:R-:W-:-:S03]  /*27b0*/  IABS R24, R0 ;  /* 0x0000000000187213 */ /* 0x000fc60000000000 */
[----:B------:R-:W-:Y:S01]  /*27c0*/  IMAD R19, R29, R22, R19 ;  /* 0x000000161d137224 */ /* 0x000fe200078e0213 */
[----:B------:R-:W-:Y:S01]  /*27d0*/  STL [R1+0x6b0], R18 ;  /* 0x0006b01201007387 */ /* 0x000fe20000100800 */
[----:B------:R-:W-:-:S03]  /*27e0*/  IMAD.MOV.U32 R22, RZ, RZ, R24 ;  /* 0x000000ffff167224 */ /* 0x000fc600078e0018 */
[----:B------:R0:W-:Y:S01]  /*27f0*/  STL [R1+0x638], R14 ;  /* 0x0006380e01007387 */ /* 0x0001e20000100800 */
[----:B------:R-:W-:Y:S02]  /*2800*/  IMAD.MOV R25, RZ, RZ, -R23 ;  /* 0x000000ffff197224 */ /* 0x000fe400078e0a17 */
[----:B------:R-:W-:-:S04]  /*2810*/  IMAD.HI.U32 R0, R26, R22, RZ ;  /* 0x000000161a007227 */ /* 0x000fc800078e00ff */
[----:B------:R-:W-:Y:S01]  /*2820*/  IMAD.MOV R0, RZ, RZ, -R0 ;  /* 0x000000ffff007224 */ /* 0x000fe200078e0a00 */
[----:B0-----:R-:W2:Y:S01]  /*2830*/  LDL R14, [R1+0x408] ;  /* 0x00040800010e7983 */ /* 0x001ea20000100800 */
[----:B------:R-:W-:-:S03]  /*2840*/  IMAD R20, R29, R25, R20 ;  /* 0x000000191d147224 */ /* 0x000fc600078e0214 */
[----:B------:R-:W-:Y:S04]  /*2850*/  STL [R1+0x6b4], R19 ;  /* 0x0006b41301007387 */ /* 0x000fe80000100800 */
[----:B------:R-:W3:Y:S01]  /*2860*/  LDL.LU R17, [R1+0x9c] ;  /* 0x00009c0001117983 */ /* 0x000ee20000300800 */
[----:B------:R-:W-:-:S03]  /*2870*/  IMAD R22, R29, R0, R22 ;  /* 0x000000001d167224 */ /* 0x000fc600078e0216 */
[----:B------:R-:W4:Y:S04]  /*2880*/  LDL.LU R16, [R1+0x98] ;  /* 0x0000980001107983 */ /* 0x000f280000300800 */
[----:B------:R-:W5:Y:S04]  /*2890*/  LDL.LU R13, [R1+0x94] ;  /* 0x00009400010d7983 */ /* 0x000f680000300800 */
[----:B------:R-:W-:Y:S04]  /*28a0*/  STL [R1+0x6b8], R20 ;  /* 0x0006b81401007387 */ /* 0x000fe80000100800 */
[----:B------:R-:W2:Y:S04]  /*28b0*/  LDL.LU R12, [R1+0x90] ;  /* 0x00009000010c7983 */ /* 0x000ea80000300800 */
[----:B------:R-:W2:Y:S04]  /*28c0*/  LDL.LU R11, [R1+0x8c] ;  /* 0x00008c00010b7983 */ /* 0x000ea80000300800 */
[----:B------:R0:W-:Y:S04]  /*28d0*/  STL [R1+0x6bc], R22 ;  /* 0x0006bc1601007387 */ /* 0x0001e80000100800 */
[----:B0-----:R-:W2:Y:S04]  /*28e0*/  LDL.LU R22, [R1+0x88] ;  /* 0x0000880001167983 */ /* 0x001ea80000300800 */
[----:B------:R-:W2:Y:S04]  /*28f0*/  LDL.LU R9, [R1+0x84] ;  /* 0x0000840001097983 */ /* 0x000ea80000300800 */
[----:B------:R-:W2:Y:S04]  /*2900*/  LDL.LU R7, [R1+0x80] ;  /* 0x0000800001077983 */ /* 0x000ea80000300800 */
[----:B------:R-:W2:Y:S04]  /*2910*/  LDL.LU R6, [R1+0x7c] ;  /* 0x00007c0001067983 */ /* 0x000ea80000300800 */
[----:B------:R-:W2:Y:S01]  /*2920*/  LDL.LU R5, [R1+0x78] ;  /* 0x0000780001057983 */ /* 0x000ea20000300800 */
[----:B------:R-:W-:Y:S01]  /*2930*/  IABS R23, R27 ;  /* 0x0000001b00177213 */ /* 0x000fe20000000000 */
[----:B------:R-:W-:-:S02]  /*2940*/  IMAD.HI.U32 R27, R26, R21, RZ ;  /* 0x000000151a1b7227 */ /* 0x000fc400078e00ff */
[----:B------:R-:W2:Y:S02]  /*2950*/  LDL.LU R4, [R1+0x74] ;  /* 0x0000740001047983 */ /* 0x000ea40000300800 */
[----:B------:R-:W-:-:S04]  /*2960*/  IMAD.MOV R27, RZ, RZ, -R27 ;  /* 0x000000ffff1b7224 */ /* 0x000fc800078e0a1b */
[----:B------:R-:W-:Y:S02]  /*2970*/  IMAD R21, R29, R27, R21 ;  /* 0x0000001b1d157224 */ /* 0x000fe400078e0215 */
[----:B------:R-:W-:-:S03]  /*2980*/  IMAD.HI.U32 R3, R26, R23, RZ ;  /* 0x000000171a037227 */ /* 0x000fc600078e00ff */
[----:B------:R-:W-:Y:S01]  /*2990*/  ISETP.GT.U32.AND P1, PT, R29, R21, PT ;  /* 0x000000151d00720c */ /* 0x000fe20003f24070 */
[----:B------:R-:W-:Y:S02]  /*29a0*/  IMAD.MOV R27, RZ, RZ, -R3 ;  /* 0x000000ffff1b7224 */ /* 0x000fe400078e0a03 */
[----:B------:R-:W2:Y:S10]  /*29b0*/  LDL.LU R3, [R1+0x70] ;  /* 0x0000700001037983 */ /* 0x000eb40000300800 */
[----:B------:R-:W-:Y:S01]  /*29c0*/  @!P1 IMAD.IADD R21, R21, 0x1, -R29 ;  /* 0x0000000115159824 */ /* 0x000fe200078e0a1d */
[----:B------:R-:W-:-:S05]  /*29d0*/  IABS R25, R28 ;  /* 0x0000001c00197213 */ /* 0x000fca0000000000 */
[----:B------:R-:W-:-:S04]  /*29e0*/  IMAD.HI.U32 R0, R26, R25, RZ ;  /* 0x000000191a007227 */ /* 0x000fc800078e00ff */
[----:B------:R-:W-:-:S04]  /*29f0*/  IMAD.MOV R0, RZ, RZ, -R0 ;  /* 0x000000ffff007224 */ /* 0x000fc800078e0a00 */
[C---:B------:R-:W-:Y:S02]  /*2a00*/  IMAD R25, R29.reuse, R0, R25 ;  /* 0x000000001d197224 */ /* 0x040fe400078e0219 */
[C---:B------:R-:W-:Y:S01]  /*2a10*/  IMAD R23, R29.reuse, R27, R23 ;  /* 0x0000001b1d177224 */ /* 0x040fe200078e0217 */
[----:B------:R-:W-:Y:S02]  /*2a20*/  IABS R27, R15 ;  /* 0x0000000f001b7213 */ /* 0x000fe40000000000 */
[C---:B---3--:R-:W-:Y:S02]  /*2a30*/  ISETP.GT.U32.AND P2, PT, R29.reuse, R17, PT ;  /* 0x000000111d00720c */ /* 0x048fe40003f44070 */
[C---:B----4-:R-:W-:Y:S02]  /*2a40*/  ISETP.GT.U32.AND P3, PT, R29.reuse, R16, PT ;  /* 0x000000101d00720c */ /* 0x050fe40003f64070 */
[----:B-----5:R-:W-:-:S09]  /*2a50*/  ISETP.GT.U32.AND P5, PT, R29, R13, PT ;  /* 0x0000000d1d00720c */ /* 0x020fd20003fa4070 */
[--C-:B------:R-:W-:Y:S01]  /*2a60*/  @!P2 IMAD.IADD R17, R17, 0x1, -R29.reuse ;  /* 0x000000011111a824 */ /* 0x100fe200078e0a1d */
[----:B--2---:R-:W-:Y:S02]  /*2a70*/  IABS R24, R14 ;  /* 0x0000000e00187213 */ /* 0x004fe40000000000 */
[----:B------:R-:W-:Y:S01]  /*2a80*/  ISETP.GT.U32.AND P4, PT, R29, R12, PT ;  /* 0x0000000c1d00720c */ /* 0x000fe20003f84070 */
[--C-:B------:R-:W-:Y:S02]  /*2a90*/  @!P3 IMAD.IADD R16, R16, 0x1, -R29.reuse ;  /* 0x000000011010b824 */ /* 0x100fe400078e0a1d */
[----:B------:R-:W-:Y:S01]  /*2aa0*/  @!P5 IMAD.IADD R13, R13, 0x1, -R29 ;  /* 0x000000010d0dd824 */ /* 0x000fe200078e0a1d */
[C---:B------:R-:W-:Y:S02]  /*2ab0*/  ISETP.GT.U32.AND P6, PT, R29.reuse, R22, PT ;  /* 0x000000161d00720c */ /* 0x040fe40003fc4070 */
[C---:B------:R-:W-:Y:S02]  /*2ac0*/  ISETP.GT.U32.AND P1, PT, R29.reuse, R9, PT ;  /* 0x000000091d00720c */ /* 0x040fe40003f24070 */
[----:B------:R-:W-:-:S02]  /*2ad0*/  ISETP.GT.U32.AND P2, PT, R29, R7, PT ;  /* 0x000000071d00720c */ /* 0x000fc40003f44070 */
[C---:B------:R-:W-:Y:S01]  /*2ae0*/  ISETP.GT.U32.AND P3, PT, R29.reuse, R6, PT ;  /* 0x000000061d00720c */ /* 0x040fe20003f64070 */
[----:B------:R-:W-:Y:S01]  /*2af0*/  IMAD.HI.U32 R2, R26, R24, RZ ;  /* 0x000000181a027227 */ /* 0x000fe200078e00ff */
[----:B------:R-:W-:-:S05]  /*2b00*/  ISETP.GT.U32.AND P5, PT, R29, R5, PT ;  /* 0x000000051d00720c */ /* 0x000fca0003fa4070 */
[--C-:B------:R-:W-:Y:S01]  /*2b10*/  @!P6 IMAD.IADD R22, R22, 0x1, -R29.reuse ;  /* 0x000000011616e824 */ /* 0x100fe200078e0a1d */
[----:B------:R-:W-:Y:S01]  /*2b20*/  ISETP.GT.U32.AND P6, PT, R29, R21, PT ;  /* 0x000000151d00720c */ /* 0x000fe20003fc4070 */
[--C-:B------:R-:W-:Y:S01]  /*2b30*/  @!P1 IMAD.IADD R9, R9, 0x1, -R29.reuse ;  /* 0x0000000109099824 */ /* 0x100fe200078e0a1d */
[----:B------:R-:W-:Y:S01]  /*2b40*/  ISETP.GT.U32.AND P1, PT, R29, R17, PT ;  /* 0x000000111d00720c */ /* 0x000fe20003f24070 */
[----:B------:R-:W-:Y:S02]  /*2b50*/  IMAD.MOV R2, RZ, RZ, -R2 ;  /* 0x000000ffff027224 */ /* 0x000fe400078e0a02 */
[--C-:B------:R-:W-:Y:S01]  /*2b60*/  @!P2 IMAD.IADD R7, R7, 0x1, -R29.reuse ;  /* 0x000000010707a824 */ /* 0x100fe200078e0a1d */
[C---:B------:R-:W-:Y:S01]  /*2b70*/  ISETP.GT.U32.AND P2, PT, R29.reuse, R16, PT ;  /* 0x000000101d00720c */ /* 0x040fe20003f44070 */
[--C-:B------:R-:W-:Y:S01]  /*2b80*/  @!P4 IMAD.IADD R12, R12, 0x1, -R29.reuse ;  /* 0x000000010c0cc824 */ /* 0x100fe200078e0a1d */
[----:B------:R-:W-:Y:S01]  /*2b90*/  STL [R1+0x63c], R14 ;  /* 0x00063c0e01007387 */ /* 0x000fe20000100800 */
[--C-:B------:R-:W-:Y:S01]  /*2ba0*/  @!P3 IMAD.IADD R6, R6, 0x1, -R29.reuse ;  /* 0x000000010606b824 */ /* 0x100fe200078e0a1d */
[C---:B------:R-:W-:Y:S01]  /*2bb0*/  ISETP.GT.U32.AND P3, PT, R29.reuse, R13, PT ;  /* 0x0000000d1d00720c */ /* 0x040fe20003f64070 */
[----:B------:R-:W-:Y:S01]  /*2bc0*/  IMAD R24, R29, R2, R24 ;  /* 0x000000021d187224 */ /* 0x000fe200078e0218 */
[----:B------:R0:W-:Y:S01]  /*2bd0*/  STL [R1+0x640], R15 ;  /* 0x0006400f01007387 */ /* 0x0001e20000100800 */
[----:B------:R-:W-:Y:S01]  /*2be0*/  @!P5 IMAD.IADD R5, R5, 0x1, -R29 ;  /* 0x000000010505d824 */ /* 0x000fe200078e0a1d */
[----:B------:R-:W-:-:S02]  /*2bf0*/  ISETP.GT.U32.AND P5, PT, R29, R12, PT ;  /* 0x0000000c1d00720c */ /* 0x000fc40003fa4070 */
[----:B------:R-:W2:Y:S01]  /*2c00*/  LDL.LU R2, [R1+0x6c] ;  /* 0x00006c0001027983 */ /* 0x000ea20000300800 */
[----:B------:R-:W-:-:S03]  /*2c10*/  @!P6 IMAD.IADD R21, R21, 0x1, -R29 ;  /* 0x000000011515e824 */ /* 0x000fc600078e0a1d */
[----:B------:R-:W3:Y:S01]  /*2c20*/  LDL.LU R28, [R1+0x68] ;  /* 0x00006800011c7983 */ /* 0x000ee20000300800 */
[----:B------:R-:W-:-:S03]  /*2c30*/  @!P1 IMAD.IADD R17, R17, 0x1, -R29 ;  /* 0x0000000111119824 */ /* 0x000fc600078e0a1d */
[----:B------:R-:W4:Y:S01]  /*2c40*/  LDL.LU R0, [R1+0x64] ;  /* 0x0000640001007983 */ /* 0x000f220000300800 */
[----:B------:R-:W-:-:S03]  /*2c50*/  @!P2 IMAD.IADD R16, R16, 0x1, -R29 ;  /* 0x000000011010a824 */ /* 0x000fc600078e0a1d */
[----:B------:R-:W5:Y:S04]  /*2c60*/  LDL.LU R10, [R1+0x60] ;  /* 0x00006000010a7983 */ /* 0x000f680000300800 */
[----:B------:R-:W5:Y:S04]  /*2c70*/  LDL.LU R8, [R1+0x5c] ;  /* 0x00005c0001087983 */ /* 0x000f680000300800 */
[----:B------:R-:W5:Y:S04]  /*2c80*/  LDL.LU R20, [R1+0x58] ;  /* 0x0000580001147983 */ /* 0x000f680000300800 */
[----:B0-----:R-:W5:Y:S01]  /*2c90*/  LDL.LU R15, [R1+0x28] ;  /* 0x00002800010f7983 */ /* 0x001f620000300800 */
[----:B------:R-:W-:-:S03]  /*2ca0*/  @!P3 IMAD.IADD R13, R13, 0x1, -R29 ;  /* 0x000000010d0db824 */ /* 0x000fc600078e0a1d */
[----:B------:R-:W5:Y:S04]  /*2cb0*/  LDL.LU R14, [R1+0x10] ;  /* 0x00001000010e7983 */ /* 0x000f680000300800 */
[----:B------:R-:W-:Y:S04]  /*2cc0*/  STL [R1+0x644], R21 ;  /* 0x0006441501007387 */ /* 0x000fe80000100800 */
[----:B------:R0:W-:Y:S01]  /*2cd0*/  STL [R1+0x9c], R17 ;  /* 0x00009c1101007387 */ /* 0x0001e20000100800 */
[----:B------:R-:W-:-:S03]  /*2ce0*/  @!P5 IMAD.IADD R12, R12, 0x1, -R29 ;  /* 0x000000010c0cd824 */ /* 0x000fc600078e0a1d */
[----:B------:R-:W5:Y:S04]  /*2cf0*/  LDL.LU R19, [R1+0x54] ;  /* 0x0000540001137983 */ /* 0x000f680000300800 */
[----:B------:R1:W-:Y:S04]  /*2d00*/  STL [R1+0x98], R16 ;  /* 0x0000981001007387 */ /* 0x0003e80000100800 */
[----:B------:R-:W5:Y:S04]  /*2d10*/  LDL.LU R18, [R1+0x50] ;  /* 0x0000500001127983 */ /* 0x000f680000300800 */
[----:B------:R1:W-:Y:S04]  /*2d20*/  STL [R1+0x94], R13 ;  /* 0x0000940d01007387 */ /* 0x0003e80000100800 */
[----:B0-----:R-:W5:Y:S04]  /*2d30*/  LDL.LU R17, [R1+0x4c] ;  /* 0x00004c0001117983 */ /* 0x001f680000300800 */
[----:B-1----:R-:W5:Y:S04]  /*2d40*/  LDL.LU R16, [R1+0x48] ;  /* 0x0000480001107983 */ /* 0x002f680000300800 */
[----:B------:R-:W-:Y:S04]  /*2d50*/  STL [R1+0x90], R12 ;  /* 0x0000900c01007387 */ /* 0x000fe80000100800 */
[----:B------:R-:W5:Y:S01]  /*2d60*/  LDL.LU R13, [R1+0x44] ;  /* 0x00004400010d7983 */ /* 0x000f620000300800 */
[----:B------:R-:W-:-:S02]  /*2d70*/  ISETP.GT.U32.AND P0, PT, R29, R11, PT ;  /* 0x0000000b1d00720c */ /* 0x000fc40003f04070 */
[----:B------:R-:W-:-:S11]  /*2d80*/  ISETP.GT.U32.AND P4, PT, R29, R4, PT ;  /* 0x000000041d00720c */ /* 0x000fd60003f84070 */
[--C-:B------:R-:W-:Y:S01]  /*2d90*/  @!P0 IMAD.IADD R11, R11, 0x1, -R29.reuse ;  /* 0x000000010b0b8824 */ /* 0x100fe200078e0a1d */
[----:B------:R-:W-:Y:S01]  /*2da0*/  ISETP.GT.U32.AND P0, PT, R29, R3, PT ;  /* 0x000000031d00720c */ /* 0x000fe20003f04070 */
[----:B------:R-:W-:-:S03]  /*2db0*/  @!P4 IMAD.IADD R4, R4, 0x1, -R29 ;  /* 0x000000010404c824 */ /* 0x000fc600078e0a1d */
[C---:B------:R-:W-:Y:S02]  /*2dc0*/  ISETP.GT.U32.AND P4, PT, R29.reuse, R11, PT ;  /* 0x0000000b1d00720c */ /* 0x040fe40003f84070 */
[----:B------:R-:W-:-:S07]  /*2dd0*/  ISETP.GT.U32.AND P1, PT, R29, R9, PT ;  /* 0x000000091d00720c */ /* 0x000fce0003f24070 */
[--C-:B------:R-:W-:Y:S01]  /*2de0*/  @!P0 IMAD.IADD R3, R3, 0x1, -R29.reuse ;  /* 0x0000000103038824 */ /* 0x100fe200078e0a1d */
[C---:B------:R-:W-:Y:S02]  /*2df0*/  ISETP.GT.U32.AND P0, PT, R29.reuse, R22, PT ;  /* 0x000000161d00720c */ /* 0x040fe40003f04070 */
[----:B------:R-:W-:Y:S01]  /*2e00*/  ISETP.GT.U32.AND P3, PT, R29, R6, PT ;  /* 0x000000061d00720c */ /* 0x000fe20003f64070 */
[----:B------:R-:W-:Y:S01]  /*2e10*/  @!P4 IMAD.IADD R11, R11, 0x1, -R29 ;  /* 0x000000010b0bc824 */ /* 0x000fe200078e0a1d */
[C---:B------:R-:W-:Y:S02]  /*2e20*/  ISETP.GT.U32.AND P2, PT, R29.reuse, R7, PT ;  /* 0x000000071d00720c */ /* 0x040fe40003f44070 */
[C---:B------:R-:W-:Y:S02]  /*2e30*/  ISETP.GT.U32.AND P6, PT, R29.reuse, R3, PT ;  /* 0x000000031d00720c */ /* 0x040fe40003fc4070 */
[----:B------:R0:W-:Y:S01]  /*2e40*/  STL [R1+0x8c], R11 ;  /* 0x00008c0b01007387 */ /* 0x0001e20000100800 */
[----:B------:R-:W-:-:S04]  /*2e50*/  ISETP.GT.U32.AND P5, PT, R29, R5, PT ;  /* 0x000000051d00720c */ /* 0x000fc80003fa4070 */
[--C-:B------:R-:W-:Y:S02]  /*2e60*/  @!P0 IMAD.IADD R22, R22, 0x1, -R29.reuse ;  /* 0x0000000116168824 */ /* 0x100fe400078e0a1d */
[--C-:B------:R-:W-:Y:S01]  /*2e70*/  @!P1 IMAD.IADD R9, R9, 0x1, -R29.reuse ;  /* 0x0000000109099824 */ /* 0x100fe200078e0a1d */
[----:B0-----:R-:W5:Y:S01]  /*2e80*/  LDL.LU R11, [R1+0x40] ;  /* 0x00004000010b7983 */ /* 0x001f620000300800 */
[--C-:B------:R-:W-:Y:S02]  /*2e90*/  @!P3 IMAD.IADD R6, R6, 0x1, -R29.reuse ;  /* 0x000000010606b824 */ /* 0x100fe400078e0a1d */
[--C-:B------:R-:W-:Y:S01]  /*2ea0*/  @!P2 IMAD.IADD R7, R7, 0x1, -R29.reuse ;  /* 0x000000010707a824 */ /* 0x100fe200078e0a1d */
[----:B------:R-:W5:Y:S01]  /*2eb0*/  LDL.LU R12, [R1+0x3c] ;  /* 0x00003c00010c7983 */ /* 0x000f620000300800 */
[--C-:B------:R-:W-:Y:S01]  /*2ec0*/  @!P6 IMAD.IADD R3, R3, 0x1, -R29.reuse ;  /* 0x000000010303e824 */ /* 0x100fe200078e0a1d */
[----:B------:R-:W-:Y:S01]  /*2ed0*/  ISETP.GT.U32.AND P4, PT, R29, R4, PT ;  /* 0x000000041d00720c */ /* 0x000fe20003f84070 */
[--C-:B------:R-:W-:Y:S01]  /*2ee0*/  @!P5 IMAD.IADD R5, R5, 0x1, -R29.reuse ;  /* 0x000000010505d824 */ /* 0x100fe200078e0a1d */
[----:B------:R0:W-:Y:S04]  /*2ef0*/  STL [R1+0x88], R22 ;  /* 0x0000881601007387 */ /* 0x0001e80000100800 */
[----:B0-----:R-:W5:Y:S07]  /*2f00*/  LDL.LU R22, [R1+0x6bc] ;  /* 0x0006bc0001167983 */ /* 0x001f6e0000300800 */
[----:B------:R-:W-:Y:S01]  /*2f10*/  @!P4 IMAD.IADD R4, R4, 0x1, -R29 ;  /* 0x000000010404c824 */ /* 0x000fe200078e0a1d */
[----:B------:R0:W-:Y:S04]  /*2f20*/  STL [R1+0x84], R9 ;  /* 0x0000840901007387 */ /* 0x0001e80000100800 */
[----:B------:R1:W-:Y:S04]  /*2f30*/  STL [R1+0x80], R7 ;  /* 0x0000800701007387 */ /* 0x0003e80000100800 */
[----:B------:R0:W-:Y:S04]  /*2f40*/  STL [R1+0x7c], R6 ;  /* 0x00007c0601007387 */ /* 0x0001e80000100800 */
[----:B------:R0:W-:Y:S04]  /*2f50*/  STL [R1+0x78], R5 ;  /* 0x0000780501007387 */ /* 0x0001e80000100800 */
[----:B------:R-:W5:Y:S04]  /*2f60*/  LDL R21, [R1+0x3fc] ;  /* 0x0003fc0001157983 */ /* 0x000f680000100800 */
[----:B------:R1:W-:Y:S04]  /*2f70*/  STL [R1+0x74], R4 ;  /* 0x0000740401007387 */ /* 0x0003e80000100800 */
[----:B0-----:R-:W5:Y:S04]  /*2f80*/  LDL.LU R9, [R1+0x38] ;  /* 0x0000380001097983 */ /* 0x001f680000300800 */
[----:B-1----:R-:W5:Y:S04]  /*2f90*/  LDL.LU R7, [R1+0x34] ;  /* 0x0000340001077983 */ /* 0x002f680000300800 */
[----:B------:R-:W-:Y:S04]  /*2fa0*/  STL [R1+0x70], R3 ;  /* 0x0000700301007387 */ /* 0x000fe80000100800 */
[----:B------:R-:W5:Y:S04]  /*2fb0*/  LDL.LU R6, [R1+0x30] ;  /* 0x0000300001067983 */ /* 0x000f680000300800 */
[----:B------:R-:W5:Y:S04]  /*2fc0*/  LDL.LU R5, [R1+0x2c] ;  /* 0x00002c0001057983 */ /* 0x000f680000300800 */
[----:B------:R-:W5:Y:S01]  /*2fd0*/  LDL.LU R4, [R1+0x24] ;  /* 0x0000240001047983 */ /* 0x000f620000300800 */
[----:B--2---:R-:W-:-:S02]  /*2fe0*/  ISETP.GT.U32.AND P0, PT, R29, R2, PT ;  /* 0x000000021d00720c */ /* 0x004fc40003f04070 */
[C---:B---3--:R-:W-:Y:S02]  /*2ff0*/  ISETP.GT.U32.AND P1, PT, R29.reuse, R28, PT ;  /* 0x0000001c1d00720c */ /* 0x048fe40003f24070 */
[C---:B----4-:R-:W-:Y:S02]  /*3000*/  ISETP.GT.U32.AND P2, PT, R29.reuse, R0, PT ;  /* 0x000000001d00720c */ /* 0x050fe40003f44070 */
[----:B-----5:R-:W-:-:S07]  /*3010*/  ISETP.GT.U32.AND P3, PT, R29, R10, PT ;  /* 0x0000000a1d00720c */ /* 0x020fce0003f64070 */
[--C-:B------:R-:W-:Y:S01]  /*3020*/  @!P0 IMAD.IADD R2, R2, 0x1, -R29.reuse ;  /* 0x0000000102028824 */ /* 0x100fe200078e0a1d */
[C---:B------:R-:W-:Y:S01]  /*3030*/  ISETP.GT.U32.AND P5, PT, R29.reuse, R8, PT ;  /* 0x000000081d00720c */ /* 0x040fe20003fa4070 */
[--C-:B------:R-:W-:Y:S02]  /*3040*/  @!P1 IMAD.IADD R28, R28, 0x1, -R29.reuse ;  /* 0x000000011c1c9824 */ /* 0x100fe400078e0a1d */
[--C-:B------:R-:W-:Y:S02]  /*3050*/  @!P2 IMAD.IADD R0, R0, 0x1, -R29.reuse ;  /* 0x000000010000a824 */ /* 0x100fe400078e0a1d */
[----:B------:R-:W-:Y:S01]  /*3060*/  @!P3 IMAD.IADD R10, R10, 0x1, -R29 ;  /* 0x000000010a0ab824 */ /* 0x000fe200078e0a1d */
[C---:B------:R-:W-:Y:S02]  /*3070*/  ISETP.GT.U32.AND P6, PT, R29.reuse, R19, PT ;  /* 0x000000131d00720c */ /* 0x040fe40003fc4070 */
[C---:B------:R-:W-:Y:S02]  /*3080*/  ISETP.GT.U32.AND P0, PT, R29.reuse, R18, PT ;  /* 0x000000121d00720c */ /* 0x040fe40003f04070 */
[----:B------:R-:W-:-:S02]  /*3090*/  ISETP.GT.U32.AND P1, PT, R29, R17, PT ;  /* 0x000000111d00720c */ /* 0x000fc40003f24070 */
[----:B------:R-:W-:-:S07]  /*30a0*/  ISETP.GT.U32.AND P2, PT, R29, R16, PT ;  /* 0x000000101d00720c */ /* 0x000fce0003f44070 */
[--C-:B------:R-:W-:Y:S01]  /*30b0*/  @!P6 IMAD.IADD R19, R19, 0x1, -R29.reuse ;  /* 0x000000011313e824 */ /* 0x100fe200078e0a1d */
[C---:B------:R-:W-:Y:S02]  /*30c0*/  ISETP.GT.U32.AND P6, PT, R29.reuse, R2, PT ;  /* 0x000000021d00720c */ /* 0x040fe40003fc4070 */
[C---:B------:R-:W-:Y:S01]  /*30d0*/  ISETP.GT.U32.AND P3, PT, R29.reuse, R13, PT ;  /* 0x0000000d1d00720c */ /* 0x040fe20003f64070 */
[--C-:B------:R-:W-:Y:S01]  /*30e0*/  @!P0 IMAD.IADD R18, R18, 0x1, -R29.reuse ;  /* 0x0000000112128824 */ /* 0x100fe200078e0a1d */
[----:B------:R-:W-:Y:S01]  /*30f0*/  ISETP.GT.U32.AND P0, PT, R29, R28, PT ;  /* 0x0000001c1d00720c */ /* 0x000fe20003f04070 */
[--C-:B------:R-:W-:Y:S02]  /*3100*/  @!P5 IMAD.IADD R8, R8, 0x1, -R29.reuse ;  /* 0x000000010808d824 */ /* 0x100fe400078e0a1d */
[--C-:B------:R-:W-:Y:S01]  /*3110*/  @!P1 IMAD.IADD R17, R17, 0x1, -R29.reuse ;  /* 0x0000000111119824 */ /* 0x100fe200078e0a1d */
[C---:B------:R-:W-:Y:S01]  /*3120*/  ISETP.GT.U32.AND P1, PT, R29.reuse, R0, PT ;  /* 0x000000001d00720c */ /* 0x040fe20003f24070 */
[----:B------:R-:W-:Y:S01]  /*3130*/  @!P2 IMAD.IADD R16, R16, 0x1, -R29 ;  /* 0x000000011010a824 */ /* 0x000fe200078e0a1d */
[----:B------:R-:W-:-:S05]  /*3140*/  ISETP.GT.U32.AND P2, PT, R29, R10, PT ;  /* 0x0000000a1d00720c */ /* 0x000fca0003f44070 */
[--C-:B------:R-:W-:Y:S01]  /*3150*/  @!P3 IMAD.IADD R13, R13, 0x1, -R29.reuse ;  /* 0x000000010d0db824 */ /* 0x100fe200078e0a1d */
[----:B------:R-:W-:Y:S01]  /*3160*/  ISETP.GT.U32.AND P3, PT, R29, R8, PT ;  /* 0x000000081d00720c */ /* 0x000fe20003f64070 */
[--C-:B------:R-:W-:Y:S02]  /*3170*/  @!P6 IMAD.IADD R2, R2, 0x1, -R29.reuse ;  /* 0x000000010202e824 */ /* 0x100fe400078e0a1d */
[--C-:B------:R-:W-:Y:S02]  /*3180*/  @!P0 IMAD.IADD R28, R28, 0x1, -R29.reuse ;  /* 0x000000011c1c8824 */ /* 0x100fe400078e0a1d */
[--C-:B------:R-:W-:Y:S01]  /*3190*/  @!P1 IMAD.IADD R0, R0, 0x1, -R29.reuse ;  /* 0x0000000100009824 */ /* 0x100fe200078e0a1d */
[----:B------:R-:W-:Y:S01]  /*31a0*/  STL [R1+0x6c], R2 ;  /* 0x00006c0201007387 */ /* 0x000fe20000100800 */
[----:B------:R-:W-:-:S03]  /*31b0*/  @!P2 IMAD.IADD R10, R10, 0x1, -R29 ;  /* 0x000000010a0aa824 */ /* 0x000fc600078e0a1d */
[----:B------:R0:W-:Y:S03]  /*31c0*/  STL [R1+0x68], R28 ;  /* 0x0000681c01007387 */ /* 0x0001e60000100800 */
[----:B------:R-:W-:Y:S01]  /*31d0*/  @!P3 IMAD.IADD R8, R8, 0x1, -R29 ;  /* 0x000000010808b824 */ /* 0x000fe200078e0a1d */
[----:B0-----:R-:W2:Y:S04]  /*31e0*/  LDL.LU R28, [R1+0x20] ;  /* 0x00002000011c7983 */ /* 0x001ea80000300800 */
[----:B------:R-:W3:Y:S04]  /*31f0*/  LDL.LU R3, [R1+0x1c] ;  /* 0x00001c0001037983 */ /* 0x000ee80000300800 */
[----:B------:R0:W-:Y:S04]  /*3200*/  STL [R1+0x64], R0 ;  /* 0x0000640001007387 */ /* 0x0001e80000100800 */
[----:B0-----:R-:W4:Y:S04]  /*3210*/  LDL.LU R0, [R1+0x18] ;  /* 0x0000180001007983 */ /* 0x001f280000300800 */
[----:B------:R-:W5:Y:S04]  /*3220*/  LDL.LU R2, [R1+0x14] ;  /* 0x0000140001027983 */ /* 0x000f680000300800 */
[----:B------:R0:W-:Y:S04]  /*3230*/  STL [R1+0x5c], R8 ;  /* 0x00005c0801007387 */ /* 0x0001e80000100800 */
[----:B------:R1:W-:Y:S04]  /*3240*/  STL [R1+0x60], R10 ;  /* 0x0000600a01007387 */ /* 0x0003e80000100800 */
[----:B0-----:R-:W5:Y:S04]  /*3250*/  LDL.LU R8, [R1+0xc] ;  /* 0x00000c0001087983 */ /* 0x001f680000300800 */
[----:B-1----:R-:W5:Y:S01]  /*3260*/  LDL.LU R10, [R1+0x8] ;  /* 0x00000800010a7983 */ /* 0x002f620000300800 */
[----:B------:R-:W-:-:S02]  /*3270*/  ISETP.GT.U32.AND P4, PT, R29, R20, PT ;  /* 0x000000141d00720c */ /* 0x000fc40003f84070 */
[----:B------:R-:W-:-:S11]  /*3280*/  ISETP.GT.U32.AND P5, PT, R29, R11, PT ;  /* 0x0000000b1d00720c */ /* 0x000fd60003fa4070 */
[--C-:B------:R-:W-:Y:S01]  /*3290*/  @!P4 IMAD.IADD R20, R20, 0x1, -R29.reuse ;  /* 0x000000011414c824 */ /* 0x100fe200078e0a1d */
[----:B------:R-:W-:Y:S01]  /*32a0*/  ISETP.GT.U32.AND P4, PT, R29, R12, PT ;  /* 0x0000000c1d00720c */ /* 0x000fe20003f84070 */
[----:B------:R-:W-:-:S03]  /*32b0*/  @!P5 IMAD.IADD R11, R11, 0x1, -R29 ;  /* 0x000000010b0bd824 */ /* 0x000fc600078e0a1d */
[C---:B------:R-:W-:Y:S02]  /*32c0*/  ISETP.GT.U32.AND P5, PT, R29.reuse, R20, PT ;  /* 0x000000141d00720c */ /* 0x040fe40003fa4070 */
[C---:B------:R-:W-:Y:S02]  /*32d0*/  ISETP.GT.U32.AND P0, PT, R29.reuse, R18, PT ;  /* 0x000000121d00720c */ /* 0x040fe40003f04070 */
[----:B------:R-:W-:-:S05]  /*32e0*/  ISETP.GT.U32.AND P1, PT, R29, R17, PT ;  /* 0x000000111d00720c */ /* 0x000fca0003f24070 */
[--C-:B------:R-:W-:Y:S01]  /*32f0*/  @!P4 IMAD.IADD R12, R12, 0x1, -R29.reuse ;  /* 0x000000010c0cc824 */ /* 0x100fe200078e0a1d */
[C---:B------:R-:W-:Y:S02]  /*3300*/  ISETP.GT.U32.AND P4, PT, R29.reuse, R19, PT ;  /* 0x000000131d00720c */ /* 0x040fe40003f84070 */
[C---:B------:R-:W-:Y:S01]  /*3310*/  ISETP.GT.U32.AND P3, PT, R29.reuse, R13, PT ;  /* 0x0000000d1d00720c */ /* 0x040fe20003f64070 */
[--C-:B------:R-:W-:Y:S01]  /*3320*/  @!P5 IMAD.IADD R20, R20, 0x1, -R29.reuse ;  /* 0x000000011414d824 */ /* 0x100fe200078e0a1d */
[C---:B------:R-:W-:Y:S02]  /*3330*/  ISETP.GT.U32.AND P5, PT, R29.reuse, R11, PT ;  /* 0x0000000b1d00720c */ /* 0x040fe40003fa4070 */
[C---:B------:R-:W-:Y:S01]  /*3340*/  ISETP.GT.U32.AND P6, PT, R29.reuse, R12, PT ;  /* 0x0000000c1d00720c */ /* 0x040fe20003fc4070 */
[--C-:B------:R-:W-:Y:S01]  /*3350*/  @!P0 IMAD.IADD R18, R18, 0x1, -R29.reuse ;  /* 0x0000000112128824 */ /* 0x100fe200078e0a1d */
[----:B------:R-:W-:Y:S01]  /*3360*/  ISETP.GT.U32.AND P2, PT, R29, R16, PT ;  /* 0x000000101d00720c */ /* 0x000fe20003f44070 */
[----:B------:R-:W-:Y:S01]  /*3370*/  @!P1 IMAD.IADD R17, R17, 0x1, -R29 ;  /* 0x0000000111119824 */ /* 0x000fe200078e0a1d */
[----:B------:R-:W-:-:S03]  /*3380*/  ISETP.GT.U32.AND P0, PT, R29, R7, PT ;  /* 0x000000071d00720c */ /* 0x000fc60003f04070 */
[--C-:B------:R-:W-:Y:S01]  /*3390*/  @!P4 IMAD.IADD R19, R19, 0x1, -R29.reuse ;  /* 0x000000011313c824 */ /* 0x100fe200078e0a1d */
[----:B------:R-:W-:Y:S01]  /*33a0*/  ISETP.GT.U32.AND P4, PT, R29, R9, PT ;  /* 0x000000091d00720c */ /* 0x000fe20003f84070 */
[--C-:B------:R-:W-:Y:S01]  /*33b0*/  @!P3 IMAD.IADD R13, R13, 0x1, -R29.reuse ;  /* 0x000000010d0db824 */ /* 0x100fe200078e0a1d */
[----:B------:R-:W-:Y:S01]  /*33c0*/  ISETP.GT.U32.AND P1, PT, R29, R6, PT ;  /* 0x000000061d00720c */ /* 0x000fe20003f24070 */
[--C-:B------:R-:W-:Y:S01]  /*33d0*/  @!P5 IMAD.IADD R11, R11, 0x1, -R29.reuse ;  /* 0x000000010b0bd824 */ /* 0x100fe200078e0a1d */
[C---:B------:R-:W-:Y:S02]  /*33e0*/  ISETP.GT.U32.AND P3, PT, R29.reuse, R15, PT ;  /* 0x0000000f1d00720c */ /* 0x040fe40003f64070 */
[C---:B------:R-:W-:Y:S01]  /*33f0*/  ISETP.GT.U32.AND P5, PT, R29.reuse, R4, PT ;  /* 0x000000041d00720c */ /* 0x040fe20003fa4070 */
[--C-:B------:R-:W-:Y:S02]  /*3400*/  @!P6 IMAD.IADD R12, R12, 0x1, -R29.reuse ;  /* 0x000000010c0ce824 */ /* 0x100fe400078e0a1d */
[--C-:B------:R-:W-:Y:S01]  /*3410*/  @!P2 IMAD.IADD R16, R16, 0x1, -R29.reuse ;  /* 0x000000011010a824 */ /* 0x100fe200078e0a1d */
[----:B------:R-:W-:Y:S01]  /*3420*/  ISETP.GT.U32.AND P2, PT, R29, R5, PT ;  /* 0x000000051d00720c */ /* 0x000fe20003f44070 */
[----:B------:R-:W-:-:S02]  /*3430*/  @!P0 IMAD.IADD R7, R7, 0x1, -R29 ;  /* 0x0000000107078824 */ /* 0x000fc400078e0a1d */
[--C-:B------:R-:W-:Y:S02]  /*3440*/  @!P4 IMAD.IADD R9, R9, 0x1, -R29.reuse ;  /* 0x000000010909c824 */ /* 0x100fe400078e0a1d */
[----:B------:R-:W-:Y:S02]  /*3450*/  @!P1 IMAD.IADD R6, R6, 0x1, -R29 ;  /* 0x0000000106069824 */ /* 0x000fe400078e0a1d */
[----:B------:R-:W-:-:S04]  /*3460*/  IMAD.HI.U32 R26, R26, R27, RZ ;  /* 0x0000001b1a1a7227 */ /* 0x000fc800078e00ff */
[--C-:B------:R-:W-:Y:S02]  /*3470*/  @!P3 IMAD.IADD R15, R15, 0x1, -R29.reuse ;  /* 0x000000010f0fb824 */ /* 0x100fe400078e0a1d */
[--C-:B------:R-:W-:Y:S02]  /*3480*/  @!P5 IMAD.IADD R4, R4, 0x1, -R29.reuse ;  /* 0x000000010404d824 */ /* 0x100fe400078e0a1d */
[----:B------:R-:W-:Y:S01]  /*3490*/  IMAD.MOV R26, RZ, RZ, -R26 ;  /* 0x000000ffff1a7224 */ /* 0x000fe200078e0a1a */
[----:B------:R0:W-:Y:S01]  /*34a0*/  STL [R1+0x58], R20 ;  /* 0x0000581401007387 */ /* 0x0001e20000100800 */
[----:B------:R-:W-:Y:S02]  /*34b0*/  @!P2 IMAD.IADD R5, R5, 0x1, -R29 ;  /* 0x000000010505a824 */ /* 0x000fe400078e0a1d */
[C---:B------:R-:W-:Y:S01]  /*34c0*/  IMAD R26, R29.reuse, R26, R27 ;  /* 0x0000001a1d1a7224 */ /* 0x040fe200078e021b */
[----:B------:R-:W-:Y:S01]  /*34d0*/  IABS R27, R21 ;  /* 0x00000015001b7213 */ /* 0x000fe20000000000 */
[----:B0-----:R-:W5:Y:S04]  /*34e0*/  LDL.LU R20, [R1+0x6b8] ;  /* 0x0006b80001147983 */ /* 0x001f680000300800 */
[----:B------:R-:W5:Y:S04]  /*34f0*/  LDL.LU R21, [R1] ;  /* 0x0000000001157983 */ /* 0x000f680000300800 */
[----:B------:R0:W-:Y:S04]  /*3500*/  STL [R1+0x54], R19 ;  /* 0x0000541301007387 */ /* 0x0001e80000100800 */
[----:B0-----:R-:W5:Y:S04]  /*3510*/  LDL.LU R19, [R1+0x6b4] ;  /* 0x0006b40001137983 */ /* 0x001f680000300800 */
        /* <DEDUP_REMOVED lines=11> */
[----:B0-----:R-:W5:Y:S01]  /*35d0*/  LDL.LU R12, [R1+0xac] ;  /* 0x0000ac00010c7983 */ /* 0x001f620000300800 */
[----:B--2---:R-:W-:-:S02]  /*35e0*/  ISETP.GT.U32.AND P6, PT, R29, R28, PT ;  /* 0x0000001c1d00720c */ /* 0x004fc40003fc4070 */
[C---:B---3--:R-:W-:Y:S02]  /*35f0*/  ISETP.GT.U32.AND P4, PT, R29.reuse, R3, PT ;  /* 0x000000031d00720c */ /* 0x048fe40003f84070 */
[C---:B----4-:R-:W-:Y:S02]  /*3600*/  ISETP.GT.U32.AND P0, PT, R29.reuse, R0, PT ;  /* 0x000000001d00720c */ /* 0x050fe40003f04070 */
[----:B-----5:R-:W-:-:S07]  /*3610*/  ISETP.GT.U32.AND P1, PT, R29, R2, PT ;  /* 0x000000021d00720c */ /* 0x020fce0003f24070 */
[--C-:B------:R-:W-:Y:S01]  /*3620*/  @!P6 IMAD.IADD R28, R28, 0x1, -R29.reuse ;  /* 0x000000011c1ce824 */ /* 0x100fe200078e0a1d */
[----:B------:R-:W-:Y:S01]  /*3630*/  ISETP.GT.U32.AND P6, PT, R29, R9, PT ;  /* 0x000000091d00720c */ /* 0x000fe20003fc4070 */
[--C-:B------:R-:W-:Y:S01]  /*3640*/  @!P4 IMAD.IADD R3, R3, 0x1, -R29.reuse ;  /* 0x000000010303c824 */ /* 0x100fe200078e0a1d */
[C---:B------:R-:W-:Y:S02]  /*3650*/  ISETP.GT.U32.AND P4, PT, R29.reuse, R7, PT ;  /* 0x000000071d00720c */ /* 0x040fe40003f84070 */
[C---:B------:R-:W-:Y:S02]  /*3660*/  ISETP.GT.U32.AND P3, PT, R29.reuse, R8, PT ;  /* 0x000000081d00720c */ /* 0x040fe40003f64070 */
[C---:B------:R-:W-:Y:S01]  /*3670*/  ISETP.GT.U32.AND P5, PT, R29.reuse, R10, PT ;  /* 0x0000000a1d00720c */ /* 0x040fe20003fa4070 */
[--C-:B------:R-:W-:Y:S01]  /*3680*/  @!P0 IMAD.IADD R0, R0, 0x1, -R29.reuse ;  /* 0x0000000100008824 */ /* 0x100fe200078e0a1d */
[C---:B------:R-:W-:Y:S01]  /*3690*/  ISETP.GT.U32.AND P0, PT, R29.reuse, R6, PT ;  /* 0x000000061d00720c */ /* 0x040fe20003f04070 */
[----:B------:R-:W-:Y:S01]  /*36a0*/  @!P1 IMAD.IADD R2, R2, 0x1, -R29 ;  /* 0x0000000102029824 */ /* 0x000fe200078e0a1d */
[----:B------:R-:W-:-:S07]  /*36b0*/  ISETP.GT.U32.AND P1, PT, R29, R5, PT ;  /* 0x000000051d00720c */ /* 0x000fce0003f24070 */
[--C-:B------:R-:W-:Y:S01]  /*36c0*/  @!P3 IMAD.IADD R8, R8, 0x1, -R29.reuse ;  /* 0x000000010808b824 */ /* 0x100fe200078e0a1d */
[C---:B------:R-:W-:Y:S01]  /*36d0*/  ISETP.GT.U32.AND P3, PT, R29.reuse, R4, PT ;  /* 0x000000041d00720c */ /* 0x040fe20003f64070 */
[--C-:B------:R-:W-:Y:S01]  /*36e0*/  @!P5 IMAD.IADD R10, R10, 0x1, -R29.reuse ;  /* 0x000000010a0ad824 */ /* 0x100fe200078e0a1d */
[----:B------:R-:W-:Y:S01]  /*36f0*/  ISETP.GT.U32.AND P5, PT, R29, R28, PT ;  /* 0x0000001c1d00720c */ /* 0x000fe20003fa4070 */
[--C-:B------:R-:W-:Y:S02]  /*3700*/  @!P6 IMAD.IADD R9, R9, 0x1, -R29.reuse ;  /* 0x000000010909e824 */ /* 0x100fe400078e0a1d */
[--C-:B------:R-:W-:Y:S02]  /*3710*/  @!P4 IMAD.IADD R7, R7, 0x1, -R29.reuse ;  /* 0x000000010707c824 */ /* 0x100fe400078e0a1d */
[--C-:B------:R-:W-:Y:S01]  /*3720*/  @!P0 IMAD.IADD R6, R6, 0x1, -R29.reuse ;  /* 0x0000000106068824 */ /* 0x100fe200078e0a1d */
[----:B------:R0:W-:Y:S01]  /*3730*/  STL [R1+0x38], R9 ;  /* 0x0000380901007387 */ /* 0x0001e20000100800 */
[----:B------:R-:W-:-:S04]  /*3740*/  @!P1 IMAD.IADD R5, R5, 0x1, -R29 ;  /* 0x0000000105059824 */ /* 0x000fc800078e0a1d */
[--C-:B------:R-:W-:Y:S01]  /*3750*/  @!P3 IMAD.IADD R4, R4, 0x1, -R29.reuse ;  /* 0x000000010404b824 */ /* 0x100fe200078e0a1d */
[----:B0-----:R-:W2:Y:S01]  /*3760*/  LDL.LU R9, [R1+0x69c] ;  /* 0x00069c0001097983 */ /* 0x001ea20000300800 */
[----:B------:R-:W-:-:S03]  /*3770*/  @!P5 IMAD.IADD R28, R28, 0x1, -R29 ;  /* 0x000000011c1cd824 */ /* 0x000fc600078e0a1d */
[----:B------:R0:W-:Y:S04]  /*3780*/  STL [R1+0x34], R7 ;  /* 0x0000340701007387 */ /* 0x0001e80000100800 */
[----:B0-----:R-:W3:Y:S04]  /*3790*/  LDL.LU R7, [R1+0x698] ;  /* 0x0006980001077983 */ /* 0x001ee80000300800 */
[----:B------:R0:W-:Y:S04]  /*37a0*/  STL [R1+0x30], R6 ;  /* 0x0000300601007387 */ /* 0x0001e80000100800 */
[----:B0-----:R-:W4:Y:S04]  /*37b0*/  LDL.LU R6, [R1+0x694] ;  /* 0x0006940001067983 */ /* 0x001f280000300800 */
[----:B------:R0:W-:Y:S04]  /*37c0*/  STL [R1+0x2c], R5 ;  /* 0x00002c0501007387 */ /* 0x0001e80000100800 */
[----:B0-----:R-:W5:Y:S04]  /*37d0*/  LDL.LU R5, [R1+0x690] ;  /* 0x0006900001057983 */ /* 0x001f680000300800 */
[----:B------:R0:W-:Y:S04]  /*37e0*/  STL [R1+0x24], R4 ;  /* 0x0000240401007387 */ /* 0x0001e80000100800 */
[----:B0-----:R-:W2:Y:S04]  /*37f0*/  LDL.LU R4, [R1+0x68c] ;  /* 0x00068c0001047983 */ /* 0x001ea80000300800 */
[----:B------:R0:W-:Y:S04]  /*3800*/  STL [R1+0x20], R28 ;  /* 0x0000201c01007387 */ /* 0x0001e80000100800 */
[----:B0-----:R-:W2:Y:S01]  /*3810*/  LDL.LU R28, [R1+0x688] ;  /* 0x00068800011c7983 */ /* 0x001ea20000300800 */
[----:B------:R-:W-:-:S02]  /*3820*/  ISETP.GT.U32.AND P2, PT, R29, R14, PT ;  /* 0x0000000e1d00720c */ /* 0x000fc40003f44070 */
[C---:B------:R-:W-:Y:S02]  /*3830*/  ISETP.GT.U32.AND P6, PT, R29.reuse, R3, PT ;  /* 0x000000031d00720c */ /* 0x040fe40003fc4070 */
[C---:B------:R-:W-:Y:S02]  /*3840*/  ISETP.GT.U32.AND P0, PT, R29.reuse, R0, PT ;  /* 0x000000001d00720c */ /* 0x040fe40003f04070 */
[----:B------:R-:W-:-:S07]  /*3850*/  ISETP.GT.U32.AND P1, PT, R29, R2, PT ;  /* 0x000000021d00720c */ /* 0x000fce0003f24070 */
[--C-:B------:R-:W-:Y:S01]  /*3860*/  @!P2 IMAD.IADD R14, R14, 0x1, -R29.reuse ;  /* 0x000000010e0ea824 */ /* 0x100fe200078e0a1d */
[----:B------:R-:W-:Y:S01]  /*3870*/  ISETP.GT.U32.AND P2, PT, R29, R15, PT ;  /* 0x0000000f1d00720c */ /* 0x000fe20003f44070 */
[--C-:B------:R-:W-:Y:S02]  /*3880*/  @!P6 IMAD.IADD R3, R3, 0x1, -R29.reuse ;  /* 0x000000010303e824 */ /* 0x100fe400078e0a1d */
[--C-:B------:R-:W-:Y:S01]  /*3890*/  @!P0 IMAD.IADD R0, R0, 0x1, -R29.reuse ;  /* 0x0000000100008824 */ /* 0x100fe200078e0a1d */
[C---:B------:R-:W-:Y:S01]  /*38a0*/  ISETP.GT.U32.AND P3, PT, R29.reuse, R8, PT ;  /* 0x000000081d00720c */ /* 0x040fe20003f64070 */
[----:B------:R-:W-:Y:S01]  /*38b0*/  @!P1 IMAD.IADD R2, R2, 0x1, -R29 ;  /* 0x0000000102029824 */ /* 0x000fe200078e0a1d */
[----:B------:R0:W-:Y:S01]  /*38c0*/  STL [R1+0x1c], R3 ;  /* 0x00001c0301007387 */ /* 0x0001e20000100800 */
[----:B------:R-:W-:-:S06]  /*38d0*/  ISETP.GT.U32.AND P4, PT, R29, R10, PT ;  /* 0x0000000a1d00720c */ /* 0x000fcc0003f84070 */
[--C-:B------:R-:W-:Y:S01]  /*38e0*/  @!P2 IMAD.IADD R15, R15, 0x1, -R29.reuse ;  /* 0x000000010f0fa824 */ /* 0x100fe200078e0a1d */
[----:B------:R-:W-:Y:S01]  /*38f0*/  ISETP.GT.U32.AND P2, PT, R29, R14, PT ;  /* 0x0000000e1d00720c */ /* 0x000fe20003f44070 */
[----:B0-----:R-:W3:Y:S04]  /*3900*/  LDL.LU R3, [R1+0x684] ;  /* 0x0006840001037983 */ /* 0x001ee80000300800 */
[----:B------:R0:W-:Y:S01]  /*3910*/  STL [R1+0x18], R0 ;  /* 0x0000180001007387 */ /* 0x0001e20000100800 */
[----:B------:R-:W-:-:S03]  /*3920*/  @!P3 IMAD.IADD R8, R8, 0x1, -R29 ;  /* 0x000000010808b824 */ /* 0x000fc600078e0a1d */
[----:B0-----:R-:W3:Y:S04]  /*3930*/  LDL.LU R0, [R1+0x680] ;  /* 0x0006800001007983 */ /* 0x001ee80000300800 */
[----:B------:R0:W-:Y:S01]  /*3940*/  STL [R1+0x14], R2 ;  /* 0x0000140201007387 */ /* 0x0001e20000100800 */
[----:B------:R-:W-:-:S03]  /*3950*/  @!P2 IMAD.IADD R14, R14, 0x1, -R29 ;  /* 0x000000010e0ea824 */ /* 0x000fc600078e0a1d */
[----:B0-----:R-:W4:Y:S01]  /*3960*/  LDL.LU R2, [R1+0x67c] ;  /* 0x00067c0001027983 */ /* 0x001f220000300800 */
[----:B------:R-:W-:-:S03]  /*3970*/  @!P4 IMAD.IADD R10, R10, 0x1, -R29 ;  /* 0x000000010a0ac824 */ /* 0x000fc600078e0a1d */
[----:B------:R-:W-:Y:S04]  /*3980*/  STL [R1+0x658], R14 ;  /* 0x0006580e01007387 */ /* 0x000fe80000100800 */
[----:B------:R0:W-:Y:S04]  /*3990*/  STL [R1+0xc], R8 ;  /* 0x00000c0801007387 */ /* 0x0001e80000100800 */
[----:B0-----:R-:W4:Y:S04]  /*39a0*/  LDL.LU R8, [R1+0x678] ;  /* 0x0006780001087983 */ /* 0x001f280000300800 */
[----:B------:R0:W-:Y:S04]  /*39b0*/  STL [R1+0x8], R10 ;  /* 0x0000080a01007387 */ /* 0x0001e80000100800 */
[----:B0-----:R-:W4:Y:S01]  /*39c0*/  LDL.LU R10, [R1+0x674] ;  /* 0x00067400010a7983 */ /* 0x001f220000300800 */
[----:B------:R-:W-:-:S04]  /*39d0*/  IMAD.HI.U32 R12, R12, R27, RZ ;  /* 0x0000001b0c0c7227 */ /* 0x000fc800078e00ff */
[----:B------:R-:W-:Y:S02]  /*39e0*/  IMAD.MOV R14, RZ, RZ, -R12 ;  /* 0x000000ffff0e7224 */ /* 0x000fe400078e0a0c */
[----:B------:R-:W4:Y:S01]  /*39f0*/  LDL.LU R12, [R1+0x670] ;  /* 0x00067000010c7983 */ /* 0x000f220000300800 */
[C---:B-----5:R-:W-:Y:S02]  /*3a00*/  ISETP.GT.U32.AND P4, PT, R29.reuse, R5, PT ;  /* 0x000000051d00720c */ /* 0x060fe40003f84070 */
[----:B--2---:R-:W-:-:S11]  /*3a10*/  ISETP.GT.U32.AND P5, PT, R29, R28, PT ;  /* 0x0000001c1d00720c */ /* 0x004fd60003fa4070 */
[--C-:B------:R-:W-:Y:S02]  /*3a20*/  @!P4 IMAD.IADD R5, R5, 0x1, -R29.reuse ;  /* 0x000000010505c824 */ /* 0x100fe400078e0a1d */
[----:B------:R-:W-:-:S05]  /*3a30*/  @!P5 IMAD.IADD R28, R28, 0x1, -R29 ;  /* 0x000000011c1cd824 */ /* 0x000fca00078e0a1d */
[----:B------:R-:W-:-:S13]  /*3a40*/  ISETP.GT.U32.AND P4, PT, R29, R28, PT ;  /* 0x0000001c1d00720c */ /* 0x000fda0003f84070 */
[----:B------:R-:W-:-:S05]  /*3a50*/  @!P4 IMAD.IADD R28, R28, 0x1, -R29 ;  /* 0x000000011c1cc824 */ /* 0x000fca00078e0a1d */
[----:B------:R0:W-:Y:S04]  /*3a60*/  STL [R1+0x4], R28 ;  /* 0x0000041c01007387 */ /* 0x0001e80000100800 */
[----:B0-----:R-:W2:Y:S01]  /*3a70*/  LDL.LU R28, [R1+0x66c] ;  /* 0x00066c00011c7983 */ /* 0x001ea20000300800 */
[C---:B------:R-:W-:Y:S02]  /*3a80*/  ISETP.GT.U32.AND P6, PT, R29.reuse, R21, PT ;  /* 0x000000151d00720c */ /* 0x040fe40003fc4070 */
[C---:B---3--:R-:W-:Y:S02]  /*3a90*/  ISETP.GT.U32.AND P0, PT, R29.reuse, R0, PT ;  /* 0x000000001d00720c */ /* 0x048fe40003f04070 */
[C---:B------:R-:W-:Y:S02]  /*3aa0*/  ISETP.GT.U32.AND P2, PT, R29.reuse, R3, PT ;  /* 0x000000031d00720c */ /* 0x040fe40003f44070 */
[----:B------:R-:W-:-:S02]  /*3ab0*/  ISETP.GT.U32.AND P3, PT, R29, R4, PT ;  /* 0x000000041d00720c */ /* 0x000fc40003f64070 */
[C---:B----4-:R-:W-:Y:S02]  /*3ac0*/  ISETP.GT.U32.AND P1, PT, R29.reuse, R2, PT ;  /* 0x000000021d00720c */ /* 0x050fe40003f24070 */
[----:B------:R-:W-:-:S03]  /*3ad0*/  ISETP.GT.U32.AND P5, PT, R29, R6, PT ;  /* 0x000000061d00720c */ /* 0x000fc60003fa4070 */
[--C-:B------:R-:W-:Y:S01]  /*3ae0*/  @!P6 IMAD.IADD R21, R21, 0x1, -R29.reuse ;  /* 0x000000011515e824 */ /* 0x100fe200078e0a1d */
[----:B------:R-:W-:Y:S01]  /*3af0*/  ISETP.GT.U32.AND P6, PT, R29, R7, PT ;  /* 0x000000071d00720c */ /* 0x000fe20003fc4070 */
[--C-:B------:R-:W-:Y:S02]  /*3b00*/  @!P0 IMAD.IADD R0, R0, 0x1, -R29.reuse ;  /* 0x0000000100008824 */ /* 0x100fe400078e0a1d */
[--C-:B------:R-:W-:Y:S02]  /*3b10*/  @!P2 IMAD.IADD R3, R3, 0x1, -R29.reuse ;  /* 0x000000010303a824 */ /* 0x100fe400078e0a1d */
[--C-:B------:R-:W-:Y:S02]  /*3b20*/  @!P3 IMAD.IADD R4, R4, 0x1, -R29.reuse ;  /* 0x000000010404b824 */ /* 0x100fe400078e0a1d */
[----:B------:R-:W-:Y:S01]  /*3b30*/  @!P1 IMAD.IADD R2, R2, 0x1, -R29 ;  /* 0x0000000102029824 */ /* 0x000fe200078e0a1d */
[C---:B------:R-:W-:Y:S02]  /*3b40*/  ISETP.GT.U32.AND P1, PT, R29.reuse, R9, PT ;  /* 0x000000091d00720c */ /* 0x040fe40003f24070 */
[----:B------:R-:W-:-:S02]  /*3b50*/  ISETP.GT.U32.AND P0, PT, R29, R8, PT ;  /* 0x000000081d00720c */ /* 0x000fc40003f04070 */
[C---:B------:R-:W-:Y:S01]  /*3b60*/  ISETP.GT.U32.AND P3, PT, R29.reuse, R11, PT ;  /* 0x0000000b1d00720c */ /* 0x040fe20003f64070 */
[--C-:B------:R-:W-:Y:S01]  /*3b70*/  @!P5 IMAD.IADD R6, R6, 0x1, -R29.reuse ;  /* 0x000000010606d824 */ /* 0x100fe200078e0a1d */
[C---:B------:R-:W-:Y:S02]  /*3b80*/  ISETP.GT.U32.AND P5, PT, R29.reuse, R21, PT ;  /* 0x000000151d00720c */ /* 0x040fe40003fa4070 */
[----:B------:R-:W-:Y:S01]  /*3b90*/  ISETP.GT.U32.AND P2, PT, R29, R10, PT ;  /* 0x0000000a1d00720c */ /* 0x000fe20003f44070 */
[----:B------:R-:W-:Y:S01]  /*3ba0*/  @!P6 IMAD.IADD R7, R7, 0x1, -R29 ;  /* 0x000000010707e824 */ /* 0x000fe200078e0a1d */
[----:B------:R-:W-:-:S05]  /*3bb0*/  ISETP.GT.U32.AND P6, PT, R29, R0, PT ;  /* 0x000000001d00720c */ /* 0x000fca0003fc4070 */
[--C-:B------:R-:W-:Y:S01]  /*3bc0*/  @!P0 IMAD.IADD R8, R8, 0x1, -R29.reuse ;  /* 0x0000000108088824 */ /* 0x100fe200078e0a1d */
[----:B------:R-:W-:Y:S01]  /*3bd0*/  ISETP.GT.U32.AND P0, PT, R29, R2, PT ;  /* 0x000000021d00720c */ /* 0x000fe20003f04070 */
[--C-:B------:R-:W-:Y:S01]  /*3be0*/  @!P1 IMAD.IADD R9, R9, 0x1, -R29.reuse ;  /* 0x0000000109099824 */ /* 0x100fe200078e0a1d */
[----:B------:R-:W-:Y:S01]  /*3bf0*/  ISETP.GT.U32.AND P1, PT, R29, R3, PT ;  /* 0x000000031d00720c */ /* 0x000fe20003f24070 */
[--C-:B------:R-:W-:Y:S01]  /*3c00*/  @!P3 IMAD.IADD R11, R11, 0x1, -R29.reuse ;  /* 0x000000010b0bb824 */ /* 0x100fe200078e0a1d */
[C---:B------:R-:W-:Y:S01]  /*3c10*/  ISETP.GT.U32.AND P3, PT, R29.reuse, R5, PT ;  /* 0x000000051d00720c */ /* 0x040fe20003f64070 */
[--C-:B------:R-:W-:Y:S01]  /*3c20*/  @!P2 IMAD.IADD R10, R10, 0x1, -R29.reuse ;  /* 0x000000010a0aa824 */ /* 0x100fe200078e0a1d */
[----:B------:R-:W-:Y:S01]  /*3c30*/  ISETP.GT.U32.AND P2, PT, R29, R4, PT ;  /* 0x000000041d00720c */ /* 0x000fe20003f44070 */
[--C-:B------:R-:W-:Y:S01]  /*3c40*/  @!P5 IMAD.IADD R21, R21, 0x1, -R29.reuse ;  /* 0x000000011515d824 */ /* 0x100fe200078e0a1d */
[C---:B------:R-:W-:Y:S02]  /*3c50*/  ISETP.GT.U32.AND P4, PT, R29.reuse, R6, PT ;  /* 0x000000061d00720c */ /* 0x040fe40003f84070 */
[----:B------:R-:W-:Y:S01]  /*3c60*/  ISETP.GT.U32.AND P5, PT, R29, R7, PT ;  /* 0x000000071d00720c */ /* 0x000fe20003fa4070 */
[----:B------:R-:W-:-:S02]  /*3c70*/  @!P6 IMAD.IADD R0, R0, 0x1, -R29 ;  /* 0x000000010000e824 */ /* 0x000fc400078e0a1d */
[--C-:B------:R-:W-:Y:S02]  /*3c80*/  @!P0 IMAD.IADD R2, R2, 0x1, -R29.reuse ;  /* 0x0000000102028824 */ /* 0x100fe400078e0a1d */
[--C-:B------:R-:W-:Y:S01]  /*3c90*/  @!P1 IMAD.IADD R3, R3, 0x1, -R29.reuse ;  /* 0x0000000103039824 */ /* 0x100fe200078e0a1d */
[----:B------:R-:W-:Y:S01]  /*3ca0*/  STL [R1+0x648], R21 ;  /* 0x0006481501007387 */ /* 0x000fe20000100800 */
[--C-:B------:R-:W-:Y:S02]  /*3cb0*/  @!P3 IMAD.IADD R5, R5, 0x1, -R29.reuse ;  /* 0x000000010505b824 */ /* 0x100fe400078e0a1d */
[--C-:B------:R-:W-:Y:S01]  /*3cc0*/  @!P2 IMAD.IADD R4, R4, 0x1, -R29.reuse ;  /* 0x000000010404a824 */ /* 0x100fe200078e0a1d */
[----:B------:R-:W-:Y:S01]  /*3cd0*/  STL [R1+0x64c], R0 ;  /* 0x00064c0001007387 */ /* 0x000fe20000100800 */
[----:B------:R-:W-:-:S03]  /*3ce0*/  @!P4 IMAD.IADD R6, R6, 0x1, -R29 ;  /* 0x000000010606c824 */ /* 0x000fc600078e0a1d */
[----:B------:R0:W-:Y:S01]  /*3cf0*/  STL [R1+0x650], R2 ;  /* 0x0006500201007387 */ /* 0x0001e20000100800 */
[----:B------:R-:W-:-:S03]  /*3d00*/  @!P5 IMAD.IADD R7, R7, 0x1, -R29 ;  /* 0x000000010707d824 */ /* 0x000fc600078e0a1d */
[----:B------:R1:W-:Y:S04]  /*3d10*/  STL [R1+0x654], R3 ;  /* 0x0006540301007387 */ /* 0x0003e80000100800 */
[----:B------:R3:W-:Y:S04]  /*3d20*/  STL [R1+0x65c], R4 ;  /* 0x00065c0401007387 */ /* 0x0007e80000100800 */
[----:B0-----:R-:W4:Y:S04]  /*3d30*/  LDL R2, [R1+0x4e4] ;  /* 0x0004e40001027983 */ /* 0x001f280000100800 */
[----:B-1----:R-:W5:Y:S04]  /*3d40*/  LDL R3, [R1+0x4f4] ;  /* 0x0004f40001037983 */ /* 0x002f680000100800 */
[----:B---3--:R-:W3:Y:S04]  /*3d50*/  LDL R4, [R1+0x4fc] ;  /* 0x0004fc0001047983 */ /* 0x008ee80000100800 */
[----:B------:R-:W4:Y:S04]  /*3d60*/  LDL R0, [R1+0x4e0] ;  /* 0x0004e00001007983 */ /* 0x000f280000100800 */
[----:B------:R-:W4:Y:S01]  /*3d70*/  LDL R21, [R1+0x4dc] ;  /* 0x0004dc0001157983 */ /* 0x000f220000100800 */
[----:B--2---:R-:W-:-:S03]  /*3d80*/  IMAD R27, R28, R14, R27 ;  /* 0x0000000e1c1b7224 */ /* 0x004fc600078e021b */
[----:B------:R-:W2:Y:S04]  /*3d90*/  LDL R14, [R1+0x4e8] ;  /* 0x0004e800010e7983 */ /* 0x000ea80000100800 */
[----:B------:R0:W-:Y:S04]  /*3da0*/  STL [R1+0x660], R5 ;  /* 0x0006600501007387 */ /* 0x0001e80000100800 */
[----:B0-----:R-:W2:Y:S04]  /*3db0*/  LDL R5, [R1+0x4ec] ;  /* 0x0004ec0001057983 */ /* 0x001ea80000100800 */
[----:B------:R0:W-:Y:S04]  /*3dc0*/  STL [R1+0x664], R6 ;  /* 0x0006640601007387 */ /* 0x0001e80000100800 */
[----:B------:R1:W-:Y:S01]  /*3dd0*/  STL [R1+0x668], R7 ;  /* 0x0006680701007387 */ /* 0x0003e20000100800 */
[----:B------:R-:W-:-:S02]  /*3de0*/  ISETP.GT.U32.AND P0, PT, R29, R8, PT ;  /* 0x000000081d00720c */ /* 0x000fc40003f04070 */
[C---:B------:R-:W-:Y:S02]  /*3df0*/  ISETP.GT.U32.AND P1, PT, R29.reuse, R9, PT ;  /* 0x000000091d00720c */ /* 0x040fe40003f24070 */
[C---:B------:R-:W-:Y:S01]  /*3e00*/  ISETP.GT.U32.AND P2, PT, R29.reuse, R10, PT ;  /* 0x0000000a1d00720c */ /* 0x040fe20003f44070 */
[----:B0-----:R-:W4:Y:S04]  /*3e10*/  LDL R6, [R1+0x4d8] ;  /* 0x0004d80001067983 */ /* 0x001f280000100800 */
[----:B-1----:R-:W4:Y:S01]  /*3e20*/  LDL R7, [R1+0x4f8] ;  /* 0x0004f80001077983 */ /* 0x002f220000100800 */
[C---:B------:R-:W-:Y:S02]  /*3e30*/  ISETP.GT.U32.AND P3, PT, R29.reuse, R12, PT ;  /* 0x0000000c1d00720c */ /* 0x040fe40003f64070 */
[C---:B------:R-:W-:Y:S01]  /*3e40*/  ISETP.GT.U32.AND P4, PT, R29.reuse, R13, PT ;  /* 0x0000000d1d00720c */ /* 0x040fe20003f84070 */
[----:B------:R-:W-:Y:S01]  /*3e50*/  @!P0 IMAD.IADD R8, R8, 0x1, -R29 ;  /* 0x0000000108088824 */ /* 0x000fe200078e0a1d */
[----:B------:R-:W-:-:S02]  /*3e60*/  ISETP.GT.U32.AND P6, PT, R29, R11, PT ;  /* 0x0000000b1d00720c */ /* 0x000fc40003fc4070 */
[C---:B------:R-:W-:Y:S02]  /*3e70*/  ISETP.GT.U32.AND P5, PT, R29.reuse, R16, PT ;  /* 0x000000101d00720c */ /* 0x040fe40003fa4070 */
[----:B------:R-:W-:Y:S01]  /*3e80*/  ISETP.GT.U32.AND P0, PT, R29, R17, PT ;  /* 0x000000111d00720c */ /* 0x000fe20003f04070 */
[--C-:B------:R-:W-:Y:S01]  /*3e90*/  @!P1 IMAD.IADD R9, R9, 0x1, -R29.reuse ;  /* 0x0000000109099824 */ /* 0x100fe200078e0a1d */
[C---:B------:R-:W-:Y:S01]  /*3ea0*/  ISETP.GT.U32.AND P1, PT, R29.reuse, R18, PT ;  /* 0x000000121d00720c */ /* 0x040fe20003f24070 */
[--C-:B------:R-:W-:Y:S01]  /*3eb0*/  @!P2 IMAD.IADD R10, R10, 0x1, -R29.reuse ;  /* 0x000000010a0aa824 */ /* 0x100fe200078e0a1d */
[C---:B------:R-:W-:Y:S01]  /*3ec0*/  ISETP.GT.U32.AND P2, PT, R29.reuse, R19, PT ;  /* 0x000000131d00720c */ /* 0x040fe20003f44070 */
        /* <DEDUP_REMOVED lines=9> */
[C---:B------:R-:W-:Y:S01]  /*3f60*/  ISETP.GT.U32.AND P0, PT, R29.reuse, R25, PT ;  /* 0x000000191d00720c */ /* 0x040fe20003f04070 */
[--C-:B------:R-:W-:Y:S01]  /*3f70*/  @!P1 IMAD.IADD R18, R18, 0x1, -R29.reuse ;  /* 0x0000000112129824 */ /* 0x100fe200078e0a1d */
[----:B------:R-:W-:Y:S01]  /*3f80*/  ISETP.GT.U32.AND P1, PT, R29, R26, PT ;  /* 0x0000001a1d00720c */ /* 0x000fe20003f24070 */
[--C-:B------:R-:W-:Y:S01]  /*3f90*/  @!P2 IMAD.IADD R19, R19, 0x1, -R29.reuse ;  /* 0x000000011313a824 */ /* 0x100fe200078e0a1d */
[----:B------:R-:W-:Y:S01]  /*3fa0*/  ISETP.GT.U32.AND P2, PT, R28, R27, PT ;  /* 0x0000001b1c00720c */ /* 0x000fe20003f44070 */
[--C-:B------:R-:W-:Y:S01]  /*3fb0*/  @!P3 IMAD.IADD R22, R22, 0x1, -R29.reuse ;  /* 0x000000011616b824 */ /* 0x100fe200078e0a1d */
        /* <DEDUP_REMOVED lines=9> */
[----:B------:R-:W-:-:S02]  /*4050*/  @!P1 IMAD.IADD R26, R26, 0x1, -R29 ;  /* 0x000000011a1a9824 */ /* 0x000fc400078e0a1d */
[----:B------:R-:W-:Y:S01]  /*4060*/  @!P2 IMAD.IADD R27, R27, 0x1, -R28 ;  /* 0x000000011b1ba824 */ /* 0x000fe200078e0a1c */
        /* <DEDUP_REMOVED lines=8> */
[C---:B------:R-:W-:Y:S01]  /*40f0*/  ISETP.GT.U32.AND P5, PT, R29.reuse, R24, PT ;  /* 0x000000181d00720c */ /* 0x040fe20003fa4070 */
[----:B------:R-:W-:Y:S01]  /*4100*/  @!P0 IMAD.IADD R18, R18, 0x1, -R29 ;  /* 0x0000000112128824 */ /* 0x000fe200078e0a1d */
[----:B------:R-:W-:-:S02]  /*4110*/  ISETP.GT.U32.AND P0, PT, R29, R25, PT ;  /* 0x000000191d00720c */ /* 0x000fc40003f04070 */
[----:B------:R-:W-:Y:S01]  /*4120*/  ISETP.GT.U32.AND P6, PT, R29, R26, PT ;  /* 0x0000001a1d00720c */ /* 0x000fe20003fc4070 */
[--C-:B------:R-:W-:Y:S02]  /*4130*/  @!P2 IMAD.IADD R20, R20, 0x1, -R29.reuse ;  /* 0x000000011414a824 */ /* 0x100fe400078e0a1d */
[--C-:B------:R-:W-:Y:S02]  /*4140*/  @!P3 IMAD.IADD R22, R22, 0x1, -R29.reuse ;  /* 0x000000011616b824 */ /* 0x100fe400078e0a1d */
[--C-:B------:R-:W-:Y:S01]  /*4150*/  @!P4 IMAD.IADD R23, R23, 0x1, -R29.reuse ;  /* 0x000000011717c824 */ /* 0x100fe200078e0a1d */
[----:B-----5:R-:W-:Y:S01]  /*4160*/  ISETP.GE.AND P4, PT, R3, RZ, PT ;  /* 0x000000ff0300720c */ /* 0x020fe20003f86270 */
[--C-:B------:R-:W-:Y:S01]  /*4170*/  @!P1 IMAD.IADD R19, R19, 0x1, -R29.reuse ;  /* 0x0000000113139824 */ /* 0x100fe200078e0a1d */
[----:B------:R-:W5:Y:S01]  /*4180*/  LDL R3, [R1+0x4c8] ;  /* 0x0004c80001037983 */ /* 0x000f620000100800 */
[--C-:B------:R-:W-:Y:S01]  /*4190*/  @!P5 IMAD.IADD R24, R24, 0x1, -R29.reuse ;  /* 0x000000011818d824 */ /* 0x100fe200078e0a1d */
[----:B---3--:R-:W-:Y:S01]  /*41a0*/  ISETP.GE.AND P3, PT, R4, RZ, PT ;  /* 0x000000ff0400720c */ /* 0x008fe20003f66270 */
[--C-:B------:R-:W-:Y:S01]  /*41b0*/  @!P0 IMAD.IADD R25, R25, 0x1, -R29.reuse ;  /* 0x0000000119198824 */ /* 0x100fe200078e0a1d */
[----:B------:R-:W3:Y:S01]  /*41c0*/  LDL R4, [R1+0x4d4] ;  /* 0x0004d40001047983 */ /* 0x000ee20000100800 */
[----:B------:R-:W-:-:S03]  /*41d0*/  @!P6 IMAD.IADD R26, R26, 0x1, -R29 ;  /* 0x000000011a1ae824 */ /* 0x000fc600078e0a1d */
[----:B------:R-:W3:Y:S01]  /*41e0*/  LDL R29, [R1+0x4f0] ;  /* 0x0004f000011d7983 */ /* 0x000ee20000100800 */
[----:B--2---:R-:W-:-:S03]  /*41f0*/  ISETP.GE.AND P2, PT, R5, RZ, PT ;  /* 0x000000ff0500720c */ /* 0x004fc60003f46270 */
[----:B------:R-:W2:Y:S01]  /*4200*/  LDL R5, [R1+0x4d0] ;  /* 0x0004d00001057983 */ /* 0x000ea20000100800 */
[----:B----4-:R-:W-:-:S03]  /*4210*/  ISETP.GE.AND P5, PT, R7, RZ, PT ;  /* 0x000000ff0700720c */ /* 0x010fc60003fa6270 */
[----:B------:R-:W4:Y:S01]  /*4220*/  LDL.LU R7, [R1+0x9c] ;  /* 0x00009c0001077983 */ /* 0x000f220000300800 */
[----:B------:R-:W-:Y:S02]  /*4230*/  ISETP.GT.U32.AND P1, PT, R28, R27, PT ;  /* 0x0000001b1c00720c */ /* 0x000fe40003f24070 */
[----:B------:R-:W-:Y:S02]  /*4240*/  ISETP.GE.AND P0, PT, R14, RZ, PT ;  /* 0x000000ff0e00720c */ /* 0x000fe40003f06270 */
[----:B------:R-:W2:Y:S09]  /*4250*/  LDL R14, [R1+0x4cc] ;  /* 0x0004cc00010e7983 */ /* 0x000eb20000100800 */
[----:B------:R-:W-:-:S02]  /*4260*/  @!P1 IMAD.IADD R27, R27, 0x1, -R28 ;  /* 0x000000011b1b9824 */ /* 0x000fc400078e0a1c */
[----:B------:R-:W2:Y:S01]  /*4270*/  LDL.LU R28, [R1+0x98] ;  /* 0x00009800011c7983 */ /* 0x000ea20000300800 */
[----:B----4-:R-:W-:Y:S01]  /*4280*/  @!P2 IMAD.MOV R7, RZ, RZ, -R7 ;  /* 0x000000ffff07a224 */ /* 0x010fe200078e0a07 */
[----:B------:R-:W-:Y:S02]  /*4290*/  ISETP.GE.AND P2, PT, R2, RZ, PT ;  /* 0x000000ff0200720c */ /* 0x000fe40003f46270 */
[----:B------:R-:W4:Y:S04]  /*42a0*/  LDL R2, [R1+0x4c4] ;  /* 0x0004c40001027983 */ /* 0x000f280000100800 */
[----:B------:R0:W-:Y:S04]  /*42b0*/  STL [R1+0x9c], R7 ;  /* 0x00009c0701007387 */ /* 0x0001e80000100800 */
[----:B0-----:R-:W3:Y:S01]  /*42c0*/  LDL.LU R7, [R1+0x94] ;  /* 0x0000940001077983 */ /* 0x001ee20000300800 */
[----:B--2---:R-:W-:Y:S01]  /*42d0*/  @!P3 IMAD.MOV R28, RZ, RZ, -R28 ;  /* 0x000000ffff1cb224 */ /* 0x004fe200078e0a1c */
[----:B------:R-:W-:-:S02]  /*42e0*/  ISETP.GE.AND P3, PT, R0, RZ, PT ;  /* 0x000000ff0000720c */ /* 0x000fc40003f66270 */
[----:B------:R-:W2:Y:S04]  /*42f0*/  LDL R0, [R1+0x4c0] ;  /* 0x0004c00001007983 */ /* 0x000ea80000100800 */
[----:B------:R0:W-:Y:S04]  /*4300*/  STL [R1+0x98], R28 ;  /* 0x0000981c01007387 */ /* 0x0001e80000100800 */
[----:B0-----:R-:W2:Y:S01]  /*4310*/  LDL.LU R28, [R1+0x90] ;  /* 0x00009000011c7983 */ /* 0x001ea20000300800 */
[----:B---3--:R-:W-:Y:S01]  /*4320*/  @!P5 IMAD.MOV R7, RZ, RZ, -R7 ;  /* 0x000000ffff07d224 */ /* 0x008fe200078e0a07 */
[----:B------:R-:W-:-:S02]  /*4330*/  ISETP.GE.AND P5, PT, R21, RZ, PT ;  /* 0x000000ff1500720c */ /* 0x000fc40003fa6270 */
[----:B------:R-:W3:Y:S04]  /*4340*/  LDL R21, [R1+0x4bc] ;  /* 0x0004bc0001157983 */ /* 0x000ee80000100800 */
[----:B------:R0:W-:Y:S04]  /*4350*/  STL [R1+0x94], R7 ;  /* 0x0000940701007387 */ /* 0x0001e80000100800 */
[----:B0-----:R-:W3:Y:S01]  /*4360*/  LDL.LU R7, [R1+0x8c] ;  /* 0x00008c0001077983 */ /* 0x001ee20000300800 */
[----:B------:R-:W-:Y:S01]  /*4370*/  ISETP.GE.AND P1, PT, R29, RZ, PT ;  /* 0x000000ff1d00720c */ /* 0x000fe20003f26270 */
        /* <DEDUP_REMOVED lines=16> */
[----:B-----5:R-:W-:-:S02]  /*4480*/  ISETP.GE.AND P2, PT, R3, RZ, PT ;  /* 0x000000ff0300720c */ /* 0x020fc40003f46270 */
[----:B------:R-:W3:Y:S04]  /*4490*/  LDL R3, [R1+0x4ac] ;  /* 0x0004ac0001037983 */ /* 0x000ee80000100800 */
[----:B------:R0:W-:Y:S04]  /*44a0*/  STL [R1+0x84], R7 ;  /* 0x0000840701007387 */ /* 0x0001e80000100800 */
[----:B0-----:R-:W5:Y:S01]  /*44b0*/  LDL.LU R7, [R1+0x7c] ;  /* 0x00007c0001077983 */ /* 0x001f620000300800 */
[----:B--2---:R-:W-:Y:S01]  /*44c0*/  @!P3 IMAD.MOV R28, RZ, RZ, -R28 ;  /* 0x000000ffff1cb224 */ /* 0x004fe200078e0a1c */
[----:B------:R-:W-:-:S02]  /*44d0*/  ISETP.GE.AND P3, PT, R14, RZ, PT ;  /* 0x000000ff0e00720c */ /* 0x000fc40003f66270 */
[----:B------:R-:W2:Y:S04]  /*44e0*/  LDL R14, [R1+0x4a8] ;  /* 0x0004a800010e7983 */ /* 0x000ea80000100800 */
[----:B------:R0:W-:Y:S04]  /*44f0*/  STL [R1+0x80], R28 ;  /* 0x0000801c01007387 */ /* 0x0001e80000100800 */
[----:B0-----:R-:W2:Y:S01]  /*4500*/  LDL.LU R28, [R1+0x78] ;  /* 0x00007800011c7983 */ /* 0x001ea20000300800 */
[----:B-----5:R-:W-:Y:S01]  /*4510*/  @!P5 IMAD.MOV R7, RZ, RZ, -R7 ;  /* 0x000000ffff07d224 */ /* 0x020fe200078e0a07 */
[----:B----4-:R-:W-:-:S02]  /*4520*/  ISETP.GE.AND P5, PT, R2, RZ, PT ;  /* 0x000000ff0200720c */ /* 0x010fc40003fa6270 */
[----:B------:R-:W4:Y:S04]  /*4530*/  LDL R2, [R1+0x4a4] ;  /* 0x0004a40001027983 */ /* 0x000f280000100800 */
        /* <DEDUP_REMOVED lines=8> */
[----:B------:R-:W-:-:S02]  /*45c0*/  ISETP.GE.AND P1, PT, R21, RZ, PT ;  /* 0x000000ff1500720c */ /* 0x000fc40003f26270 */
[----:B------:R-:W5:Y:S04]  /*45d0*/  LDL R21, [R1+0x49c] ;  /* 0x00049c0001157983 */ /* 0x000f680000100800 */
        /* <DEDUP_REMOVED lines=27> */
[----:B---3--:R-:W-:-:S05]  /*4790*/  @!P1 IMAD.MOV R7, RZ, RZ, -R7 ;  /* 0x000000ffff079224 */ /* 0x008fca00078e0a07 */
[----:B------:R0:W-:Y:S04]  /*47a0*/  STL [R1+0x5c], R7 ;  /* 0x00005c0701007387 */ /* 0x0001e80000100800 */
[----:B0-----:R-:W3:Y:S01]  /*47b0*/  LDL.LU R7, [R1+0x54] ;  /* 0x0000540001077983 */ /* 0x001ee20000300800 */
[----:B----4-:R-:W-:Y:S01]  /*47c0*/  ISETP.GE.AND P1, PT, R2, RZ, PT ;  /* 0x000000ff0200720c */ /* 0x010fe20003f26270 */
[----:B--2---:R-:W-:Y:S02]  /*47d0*/  @!P0 IMAD.MOV R28, RZ, RZ, -R28 ;  /* 0x000000ffff1c8224 */ /* 0x004fe400078e0a1c */
[----:B------:R-:W2:Y:S04]  /*47e0*/  LDL R2, [R1+0x484] ;  /* 0x0004840001027983 */ /* 0x000ea80000100800 */
[----:B------:R0:W-:Y:S01]  /*47f0*/  STL [R1+0x58], R28 ;  /* 0x0000581c01007387 */ /* 0x0001e20000100800 */
[----:B------:R-:W-:-:S03]  /*4800*/  ISETP.GE.AND P0, PT, R0, RZ, PT ;  /* 0x000000ff0000720c */ /* 0x000fc60003f06270 */
[----:B0-----:R-:W4:Y:S04]  /*4810*/  LDL.LU R28, [R1+0x50] ;  /* 0x00005000011c7983 */ /* 0x001f280000300800 */
[----:B------:R-:W2:Y:S01]  /*4820*/  LDL R0, [R1+0x480] ;  /* 0x0004800001007983 */ /* 0x000ea20000100800 */
[----:B---3--:R-:W-:-:S05]  /*4830*/  @!P2 IMAD.MOV R7, RZ, RZ, -R7 ;  /* 0x000000ffff07a224 */ /* 0x008fca00078e0a07 */
[----:B------:R0:W-:Y:S04]  /*4840*/  STL [R1+0x54], R7 ;  /* 0x0000540701007387 */ /* 0x0001e80000100800 */
[----:B0-----:R-:W3:Y:S01]  /*4850*/  LDL.LU R7, [R1+0x4c] ;  /* 0x00004c0001077983 */ /* 0x001ee20000300800 */
[----:B-----5:R-:W-:Y:S01]  /*4860*/  ISETP.GE.AND P2, PT, R21, RZ, PT ;  /* 0x000000ff1500720c */ /* 0x020fe20003f46270 */
[----:B----4-:R-:W-:Y:S02]  /*4870*/  @!P3 IMAD.MOV R28, RZ, RZ, -R28 ;  /* 0x000000ffff1cb224 */ /* 0x010fe400078e0a1c */
[----:B------:R-:W4:Y:S01]  /*4880*/  LDL R21, [R1+0x47c] ;  /* 0x00047c0001157983 */ /* 0x000f220000100800 */
[----:B------:R-:W-:-:S03]  /*4890*/  ISETP.GE.AND P3, PT, R6, RZ, PT ;  /* 0x000000ff0600720c */ /* 0x000fc60003f66270 */
[----:B------:R-:W5:Y:S04]  /*48a0*/  LDL.LU R6, [R1+0x48] ;  /* 0x0000480001067983 */ /* 0x000f680000300800 */
[----:B------:R-:W-:Y:S04]  /*48b0*/  STL [R1+0x50], R28 ;  /* 0x0000501c01007387 */ /* 0x000fe80000100800 */
[----:B------:R-:W2:Y:S01]  /*48c0*/  LDL R29, [R1+0x478] ;  /* 0x00047800011d7983 */ /* 0x000ea20000100800 */
[----:B---3--:R-:W-:Y:S01]  /*48d0*/  @!P5 IMAD.MOV R7, RZ, RZ, -R7 ;  /* 0x000000ffff07d224 */ /* 0x008fe200078e0a07 */
[----:B------:R-:W-:-:S02]  /*48e0*/  ISETP.GE.AND P5, PT, R4, RZ, PT ;  /* 0x000000ff0400720c */ /* 0x000fc40003fa6270 */
[----:B------:R-:W3:Y:S01]  /*48f0*/  LDL.LU R4, [R1+0x44] ;  /* 0x0000440001047983 */ /* 0x000ee20000300800 */
[----:B-----5:R-:W-:-:S03]  /*4900*/  @!P4 IMAD.MOV R6, RZ, RZ, -R6 ;  /* 0x000000ffff06c224 */ /* 0x020fc600078e0a06 */
[----:B------:R-:W-:Y:S01]  /*4910*/  STL [R1+0x4c], R7 ;  /* 0x00004c0701007387 */ /* 0x000fe20000100800 */
[----:B------:R-:W-:-:S03]  /*4920*/  ISETP.GE.AND P4, PT, R5, RZ, PT ;  /* 0x000000ff0500720c */ /* 0x000fc60003f86270 */
[----:B------:R0:W-:Y:S04]  /*4930*/  STL [R1+0x48], R6 ;  /* 0x0000480601007387 */ /* 0x0001e80000100800 */
[----:B0-----:R-:W5:Y:S04]  /*4940*/  LDL R6, [R1+0x474] ;  /* 0x0004740001067983 */ /* 0x001f680000100800 */
[----:B------:R-:W2:Y:S04]  /*4950*/  LDL.LU R7, [R1+0x40] ;  /* 0x0000400001077983 */ /* 0x000ea80000300800 */
[----:B------:R-:W4:Y:S01]  /*4960*/  LDL R5, [R1+0x470] ;  /* 0x0004700001057983 */ /* 0x000f220000100800 */
[----:B---3--:R-:W-:Y:S01]  /*4970*/  @!P1 IMAD.MOV R4, RZ, RZ, -R4 ;  /* 0x000000ffff049224 */ /* 0x008fe200078e0a04 */
[----:B------:R-:W-:-:S02]  /*4980*/  ISETP.GE.AND P1, PT, R3, RZ, PT ;  /* 0x000000ff0300720c */ /* 0x000fc40003f26270 */
[----:B------:R-:W3:Y:S04]  /*4990*/  LDL.LU R3, [R1+0x3c] ;  /* 0x00003c0001037983 */ /* 0x000ee80000300800 */
[----:B------:R0:W-:Y:S04]  /*49a0*/  STL [R1+0x44], R4 ;  /* 0x0000440401007387 */ /* 0x0001e80000100800 */
[----:B0-----:R-:W4:Y:S01]  /*49b0*/  LDL R4, [R1+0x46c] ;  /* 0x00046c0001047983 */ /* 0x001f220000100800 */
[----:B--2---:R-:W-:Y:S01]  /*49c0*/  @!P0 IMAD.MOV R7, RZ, RZ, -R7 ;  /* 0x000000ffff078224 */ /* 0x004fe200078e0a07 */
[----:B------:R-:W-:-:S02]  /*49d0*/  ISETP.GE.AND P0, PT, R14, RZ, PT ;  /* 0x000000ff0e00720c */ /* 0x000fc40003f06270 */
[----:B------:R-:W2:Y:S04]  /*49e0*/  LDL R14, [R1+0x468] ;  /* 0x00046800010e7983 */ /* 0x000ea80000100800 */
[----:B------:R-:W2:Y:S04]  /*49f0*/  LDL.LU R28, [R1+0x38] ;  /* 0x00003800011c7983 */ /* 0x000ea80000300800 */
[----:B------:R-:W-:Y:S01]  /*4a00*/  STL [R1+0x40], R7 ;  /* 0x0000400701007387 */ /* 0x000fe20000100800 */
[----:B---3--:R-:W-:-:S05]  /*4a10*/  @!P2 IMAD.MOV R3, RZ, RZ, -R3 ;  /* 0x000000ffff03a224 */ /* 0x008fca00078e0a03 */
[----:B------:R0:W-:Y:S04]  /*4a20*/  STL [R1+0x3c], R3 ;  /* 0x00003c0301007387 */ /* 0x0001e80000100800 */
[----:B0-----:R-:W3:Y:S04]  /*4a30*/  LDL R3, [R1+0x464] ;  /* 0x0004640001037983 */ /* 0x001ee80000100800 */
[----:B------:R-:W3:Y:S01]  /*4a40*/  LDL.LU R7, [R1+0x34] ;  /* 0x0000340001077983 */ /* 0x000ee20000300800 */
[----:B------:R-:W-:-:S03]  /*4a50*/  ISETP.GE.AND P2, PT, R2, RZ, PT ;  /* 0x000000ff0200720c */ /* 0x000fc60003f46270 */
[----:B------:R-:W5:Y:S01]  /*4a60*/  LDL R2, [R1+0x460] ;  /* 0x0004600001027983 */ /* 0x000f620000100800 */
[----:B--2---:R-:W-:Y:S01]  /*4a70*/  @!P3 IMAD.MOV R28, RZ, RZ, -R28 ;  /* 0x000000ffff1cb224 */ /* 0x004fe200078e0a1c */
[----:B------:R-:W-:-:S04]  /*4a80*/  ISETP.GE.AND P3, PT, R0, RZ, PT ;  /* 0x000000ff0000720c */ /* 0x000fc80003f66270 */
[----:B------:R0:W-:Y:S04]  /*4a90*/  STL [R1+0x38], R28 ;  /* 0x0000381c01007387 */ /* 0x0001e80000100800 */
[----:B0-----:R-:W2:Y:S04]  /*4aa0*/  LDL.LU R28, [R1+0x30] ;  /* 0x00003000011c7983 */ /* 0x001ea80000300800 */
[----:B------:R-:W5:Y:S01]  /*4ab0*/  LDL R0, [R1+0x45c] ;  /* 0x00045c0001007983 */ /* 0x000f620000100800 */
[----:B---3--:R-:W-:Y:S01]  /*4ac0*/  @!P5 IMAD.MOV R7, RZ, RZ, -R7 ;  /* 0x000000ffff07d224 */ /* 0x008fe200078e0a07 */
[----:B----4-:R-:W-:-:S02]  /*4ad0*/  ISETP.GE.AND P5, PT, R21, RZ, PT ;  /* 0x000000ff1500720c */ /* 0x010fc40003fa6270 */
[----:B------:R-:W3:Y:S04]  /*4ae0*/  LDL R21, [R1+0x458] ;  /* 0x0004580001157983 */ /* 0x000ee80000100800 */
[----:B------:R0:W-:Y:S04]  /*4af0*/  STL [R1+0x34], R7 ;  /* 0x0000340701007387 */ /* 0x0001e80000100800 */
[----:B0-----:R-:W4:Y:S01]  /*4b00*/  LDL.LU R7, [R1+0x2c] ;  /* 0x00002c0001077983 */ /* 0x001f220000300800 */
[----:B------:R-:W-:Y:S02]  /*4b10*/  @!P0 IMAD.MOV R15, RZ, RZ, -R15 ;  /* 0x000000ffff0f8224 */ /* 0x000fe400078e0a0f */
[----:B--2---:R-:W-:Y:S01]  /*4b20*/  @!P4 IMAD.MOV R28, RZ, RZ, -R28 ;  /* 0x000000ffff1cc224 */ /* 0x004fe200078e0a1c */
[----:B------:R-:W-:-:S04]  /*4b30*/  ISETP.GE.AND P4, PT, R29, RZ, PT ;  /* 0x000000ff1d00720c */ /* 0x000fc80003f86270 */
[----:B------:R0:W-:Y:S04]  /*4b40*/  STL [R1+0x30], R28 ;  /* 0x0000301c01007387 */ /* 0x0001e80000100800 */
[----:B------:R-:W2:Y:S01]  /*4b50*/  LDL R29, [R1+0x450] ;  /* 0x00045000011d7983 */ /* 0x000ea20000100800 */
[----:B------:R-:W-:-:S03]  /*4b60*/  ISETP.GE.AND P0, PT, R5, RZ, PT ;  /* 0x000000ff0500720c */ /* 0x000fc60003f06270 */
[----:B0-----:R-:W2:Y:S01]  /*4b70*/  LDL R28, [R1+0x454] ;  /* 0x00045400011c7983 */ /* 0x001ea20000100800 */
[----:B----4-:R-:W-:Y:S01]  /*4b80*/  @!P1 IMAD.MOV R7, RZ, RZ, -R7 ;  /* 0x000000ffff079224 */ /* 0x010fe200078e0a07 */
[----:B-----5:R-:W-:-:S04]  /*4b90*/  ISETP.GE.AND P1, PT, R6, RZ, PT ;  /* 0x000000ff0600720c */ /* 0x020fc80003f26270 */
[----:B------:R0:W-:Y:S04]  /*4ba0*/  STL [R1+0x2c], R7 ;  /* 0x00002c0701007387 */ /* 0x0001e80000100800 */
[----:B0-----:R-:W4:Y:S04]  /*4bb0*/  LDL.LU R7, [R1+0x668] ;  /* 0x0006680001077983 */ /* 0x001f280000300800 */
[----:B------:R-:W5:Y:S04]  /*4bc0*/  LDL.LU R6, [R1+0x24] ;  /* 0x0000240001067983 */ /* 0x000f680000300800 */
[----:B------:R0:W-:Y:S04]  /*4bd0*/  STL [R1+0x28], R15 ;  /* 0x0000280f01007387 */ /* 0x0001e80000100800 */
[----:B0-----:R-:W2:Y:S04]  /*4be0*/  LDL R15, [R1+0x44c] ;  /* 0x00044c00010f7983 */ /* 0x001ea80000100800 */
[----:B------:R-:W2:Y:S01]  /*4bf0*/  LDL.LU R5, [R1+0x20] ;  /* 0x0000200001057983 */ /* 0x000ea20000300800 */
[----:B-----5:R-:W-:Y:S01]  /*4c00*/  @!P2 IMAD.MOV R6, RZ, RZ, -R6 ;  /* 0x000000ffff06a224 */ /* 0x020fe200078e0a06 */
[----:B------:R-:W-:-:S04]  /*4c10*/  ISETP.GE.AND P2, PT, R4, RZ, PT ;  /* 0x000000ff0400720c */ /* 0x000fc80003f46270 */
[----:B------:R0:W-:Y:S04]  /*4c20*/  STL [R1+0x24], R6 ;  /* 0x0000240601007387 */ /* 0x0001e80000100800 */
[----:B0-----:R-:W5:Y:S01]  /*4c30*/  LDL.LU R6, [R1+0x664] ;  /* 0x0006640001067983 */ /* 0x001f620000300800 */
[----:B--2---:R-:W-:-:S03]  /*4c40*/  @!P3 IMAD.MOV R5, RZ, RZ, -R5 ;  /* 0x000000ffff05b224 */ /* 0x004fc600078e0a05 */
[----:B------:R-:W2:Y:S01]  /*4c50*/  LDL.LU R4, [R1+0x1c] ;  /* 0x00001c0001047983 */ /* 0x000ea20000300800 */
[----:B------:R-:W-:-:S03]  /*4c60*/  ISETP.GE.AND P3, PT, R14, RZ, PT ;  /* 0x000000ff0e00720c */ /* 0x000fc60003f66270 */
[----:B------:R0:W-:Y:S04]  /*4c70*/  STL [R1+0x20], R5 ;  /* 0x0000200501007387 */ /* 0x0001e80000100800 */
[----:B0-----:R-:W3:Y:S04]  /*4c80*/  LDL.LU R5, [R1+0x660] ;  /* 0x0006600001057983 */ /* 0x001ee80000300800 */
[----:B------:R-:W3:Y:S01]  /*4c90*/  LDL.LU R14, [R1+0x18] ;  /* 0x00001800010e7983 */ /* 0x000ee20000300800 */
[----:B--2---:R-:W-:Y:S01]  /*4ca0*/  @!P5 IMAD.MOV R4, RZ, RZ, -R4 ;  /* 0x000000ffff04d224 */ /* 0x004fe200078e0a04 */
[----:B------:R-:W-:-:S04]  /*4cb0*/  ISETP.GE.AND P5, PT, R3, RZ, PT ;  /* 0x000000ff0300720c */ /* 0x000fc80003fa6270 */
[----:B------:R0:W-:Y:S04]  /*4cc0*/  STL [R1+0x1c], R4 ;  /* 0x00001c0401007387 */ /* 0x0001e80000100800 */
[----:B0-----:R-:W2:Y:S01]  /*4cd0*/  LDL.LU R4, [R1+0x65c] ;  /* 0x00065c0001047983 */ /* 0x001ea20000300800 */
[----:B---3--:R-:W-:-:S03]  /*4ce0*/  @!P4 IMAD.MOV R14, RZ, RZ, -R14 ;  /* 0x000000ffff0ec224 */ /* 0x008fc600078e0a0e */
[----:B------:R-:W3:Y:S04]  /*4cf0*/  LDL.LU R3, [R1+0x14] ;  /* 0x0000140001037983 */ /* 0x000ee80000300800 */
[----:B------:R0:W-:Y:S04]  /*4d00*/  STL [R1+0x18], R14 ;  /* 0x0000180e01007387 */ /* 0x0001e80000100800 */
[----:B0-----:R-:W2:Y:S01]  /*4d10*/  LDL.LU R14, [R1+0x658] ;  /* 0x00065800010e7983 */ /* 0x001ea20000300800 */
[----:B------:R-:W-:Y:S01]  /*4d20*/  ISETP.GE.AND P4, PT, R2, RZ, PT ;  /* 0x000000ff0200720c */ /* 0x000fe20003f86270 */
[----:B---3--:R-:W-:Y:S01]  /*4d30*/  @!P1 IMAD.MOV R3, RZ, RZ, -R3 ;  /* 0x000000ffff039224 */ /* 0x008fe200078e0a03 */
[----:B------:R-:W-:Y:S01]  /*4d40*/  ISETP.GE.AND P1, PT, R0, RZ, PT ;  /* 0x000000ff0000720c */ /* 0x000fe20003f26270 */
[----:B--2---:R-:W-:-:S02]  /*4d50*/  IMAD.MOV.U32 R2, RZ, RZ, R14 ;  /* 0x000000ffff027224 */ /* 0x004fc400078e000e */
[----:B------:R-:W2:Y:S02]  /*4d60*/  LDL R14, [R1+0x440] ;  /* 0x00044000010e7983 */ /* 0x000ea40000100800 */
[----:B------:R-:W-:Y:S02]  /*4d70*/  @!P0 IMAD.MOV R2, RZ, RZ, -R2 ;  /* 0x000000ffff028224 */ /* 0x000fe400078e0a02 */
[----:B------:R0:W-:Y:S01]  /*4d80*/  STL [R1+0x14], R3 ;  /* 0x0000140301007387 */ /* 0x0001e20000100800 */
[----:B------:R-:W-:-:S03]  /*4d90*/  ISETP.GE.AND P0, PT, R21, RZ, PT ;  /* 0x000000ff1500720c */ /* 0x000fc60003f06270 */
[----:B0-----:R-:W3:Y:S04]  /*4da0*/  LDL.LU R3, [R1+0x654] ;  /* 0x0006540001037983 */ /* 0x001ee80000300800 */
[----:B------:R-:W2:Y:S04]  /*4db0*/  LDL.LU R0, [R1+0xc] ;  /* 0x00000c0001007983 */ /* 0x000ea80000300800 */
        /* <DEDUP_REMOVED lines=15> */
[----:B------:R-:W2:Y:S02]  /*4eb0*/  LDL.LU R21, [R1+0x644] ;  /* 0x0006440001157983 */ /* 0x000ea40000300800 */
[----:B------:R-:W-:Y:S02]  /*4ec0*/  @!P4 IMAD.MOV R29, RZ, RZ, -R29 ;  /* 0x000000ffff1dc224 */ /* 0x000fe400078e0a1d */
[----:B------:R0:W-:Y:S04]  /*4ed0*/  STL [R1+0x5b4], R28 ;  /* 0x0005b41c01007387 */ /* 0x0001e80000100800 */
[----:B0-----:R-:W3:Y:S04]  /*4ee0*/  LDL R28, [R1+0x444] ;  /* 0x00044400011c7983 */ /* 0x001ee80000100800 */
[----:B------:R-:W2:Y:S04]  /*4ef0*/  LDL.LU R15, [R1+0x640] ;  /* 0x00064000010f7983 */ /* 0x000ea80000300800 */
[----:B------:R0:W-:Y:S04]  /*4f00*/  STL [R1+0x5b8], R29 ;  /* 0x0005b81d01007387 */ /* 0x0001e80000100800 */
[----:B0-----:R-:W2:Y:S01]  /*4f10*/  LDL R29, [R1+0x448] ;  /* 0x00044800011d7983 */ /* 0x001ea20000100800 */
[----:B------:R-:W-:-:S02]  /*4f20*/  @!P1 IMAD.MOV R0, RZ, RZ, -R0 ;  /* 0x000000ffff009224 */ /* 0x000fc400078e0a00 */
[----:B------:R-:W-:Y:S02]  /*4f30*/  @!P0 IMAD.MOV R2, RZ, RZ, -R2 ;  /* 0x000000ffff028224 */ /* 0x000fe400078e0a02 */
[----:B------:R-:W-:Y:S01]  /*4f40*/  @!P2 IMAD.MOV R3, RZ, RZ, -R3 ;  /* 0x000000ffff03a224 */ /* 0x000fe200078e0a03 */
[----:B------:R-:W-:Y:S02]  /*4f50*/  ISETP.GE.AND P0, PT, R14, RZ, PT ;  /* 0x000000ff0e00720c */ /* 0x000fe40003f06270 */
[----:B---3--:R-:W-:Y:S02]  /*4f60*/  ISETP.GE.AND P1, PT, R28, RZ, PT ;  /* 0x000000ff1c00720c */ /* 0x008fe40003f26270 */
[----:B--2---:R-:W-:Y:S02]  /*4f70*/  ISETP.GE.AND P4, PT, R29, RZ, PT ;  /* 0x000000ff1d00720c */ /* 0x004fe40003f86270 */
[----:B------:R-:W2:Y:S04]  /*4f80*/  LDL R29, [R1+0x430] ;  /* 0x00043000011d7983 */ /* 0x000ea80000100800 */
[----:B------:R0:W-:Y:S04]  /*4f90*/  STL [R1+0x5bc], R0 ;  /* 0x0005bc0001007387 */ /* 0x0001e80000100800 */
[----:B------:R-:W3:Y:S04]  /*4fa0*/  LDL R28, [R1+0x424] ;  /* 0x00042400011c7983 */ /* 0x000ee80000100800 */
[----:B0-----:R-:W2:Y:S04]  /*4fb0*/  LDL R0, [R1+0x434] ;  /* 0x0004340001007983 */ /* 0x001ea80000100800 */
[----:B------:R0:W-:Y:S04]  /*4fc0*/  STL [R1+0x5c0], R2 ;  /* 0x0005c00201007387 */ /* 0x0001e80000100800 */
[----:B0-----:R-:W3:Y:S04]  /*4fd0*/  LDL R2, [R1+0x438] ;  /* 0x0004380001027983 */ /* 0x001ee80000100800 */
[----:B------:R-:W4:Y:S04]  /*4fe0*/  LDL.LU R14, [R1+0x63c] ;  /* 0x00063c00010e7983 */ /* 0x000f280000300800 */
[----:B------:R0:W-:Y:S04]  /*4ff0*/  STL [R1+0x5c4], R3 ;  /* 0x0005c40301007387 */ /* 0x0001e80000100800 */
[----:B0-----:R-:W4:Y:S01]  /*5000*/  LDL R3, [R1+0x43c] ;  /* 0x00043c0001037983 */ /* 0x001f220000100800 */
[----:B------:R-:W-:-:S02]  /*5010*/  @!P3 IMAD.MOV R4, RZ, RZ, -R4 ;  /* 0x000000ffff04b224 */ /* 0x000fc400078e0a04 */
[----:B------:R-:W-:Y:S02]  /*5020*/  @!P5 IMAD.MOV R5, RZ, RZ, -R5 ;  /* 0x000000ffff05d224 */ /* 0x000fe400078e0a05 */
[----:B-----5:R-:W-:Y:S01]  /*5030*/  @!P4 IMAD.MOV R6, RZ, RZ, -R6 ;  /* 0x000000ffff06c224 */ /* 0x020fe200078e0a06 */
[----:B------:R0:W-:Y:S04]  /*5040*/  STL [R1+0x5c8], R4 ;  /* 0x0005c80401007387 */ /* 0x0001e80000100800 */
[----:B0-----:R-:W5:Y:S01]  /*5050*/  LDL R4, [R1+0x420] ;  /* 0x0004200001047983 */ /* 0x001f620000100800 */
[----:B--2---:R-:W-:Y:S02]  /*5060*/  ISETP.GE.AND P5, PT, R0, RZ, PT ;  /* 0x000000ff0000720c */ /* 0x004fe40003fa6270 */
[----:B---3--:R-:W-:-:S02]  /*5070*/  ISETP.GE.AND P3, PT, R2, RZ, PT ;  /* 0x000000ff0200720c */ /* 0x008fc40003f66270 */
[----:B----4-:R-:W-:Y:S02]  /*5080*/  ISETP.GE.AND P2, PT, R3, RZ, PT ;  /* 0x000000ff0300720c */ /* 0x010fe40003f46270 */
[----:B------:R-:W2:Y:S04]  /*5090*/  LDL R3, [R1+0x418] ;  /* 0x0004180001037983 */ /* 0x000ea80000100800 */
[----:B------:R0:W-:Y:S04]  /*50a0*/  STL [R1+0x5cc], R5 ;  /* 0x0005cc0501007387 */ /* 0x0001e80000100800 */
[----:B------:R-:W3:Y:S04]  /*50b0*/  LDL R2, [R1+0x414] ;  /* 0x0004140001027983 */ /* 0x000ee80000100800 */
[----:B------:R-:W4:Y:S04]  /*50c0*/  LDL R0, [R1+0x410] ;  /* 0x0004100001007983 */ /* 0x000f280000100800 */
[----:B0-----:R-:W2:Y:S04]  /*50d0*/  LDL R5, [R1+0x428] ;  /* 0x0004280001057983 */ /* 0x001ea80000100800 */
[----:B------:R0:W-:Y:S04]  /*50e0*/  STL [R1+0x5d0], R6 ;  /* 0x0005d00601007387 */ /* 0x0001e80000100800 */
[----:B0-----:R-:W3:Y:S01]  /*50f0*/  LDL R6, [R1+0x42c] ;  /* 0x00042c0001067983 */ /* 0x001ee20000100800 */
[----:B------:R-:W-:Y:S01]  /*5100*/  ISETP.GE.AND P4, PT, R29, RZ, PT ;  /* 0x000000ff1d00720c */ /* 0x000fe20003f86270 */
[----:B------:R-:W-:-:S02]  /*5110*/  @!P1 IMAD.MOV R7, RZ, RZ, -R7 ;  /* 0x000000ffff079224 */ /* 0x000fc400078e0a07 */
[----:B------:R-:W-:Y:S01]  /*5120*/  @!P0 IMAD.MOV R8, RZ, RZ, -R8 ;  /* 0x000000ffff088224 */ /* 0x000fe200078e0a08 */
[----:B------:R-:W-:Y:S01]  /*5130*/  ISETP.GE.AND P0, PT, R28, RZ, PT ;  /* 0x000000ff1c00720c */ /* 0x000fe20003f06270 */
[----:B------:R-:W-:Y:S01]  /*5140*/  @!P2 IMAD.MOV R9, RZ, RZ, -R9 ;  /* 0x000000ffff09a224 */ /* 0x000fe200078e0a09 */
[----:B------:R-:W4:Y:S01]  /*5150*/  LDL R29, [R1+0x40c] ;  /* 0x00040c00011d7983 */ /* 0x000f220000100800 */
[----:B------:R-:W-:Y:S02]  /*5160*/  @!P3 IMAD.MOV R10, RZ, RZ, -R10 ;  /* 0x000000ffff0ab224 */ /* 0x000fe400078e0a0a */
[----:B------:R-:W-:Y:S01]  /*5170*/  @!P5 IMAD.MOV R11, RZ, RZ, -R11 ;  /* 0x000000ffff0bd224 */ /* 0x000fe200078e0a0b */
[----:B------:R0:W-:Y:S03]  /*5180*/  STL [R1+0x5d4], R7 ;  /* 0x0005d40701007387 */ /* 0x0001e60000100800 */
[----:B------:R-:W-:Y:S01]  /*5190*/  @!P4 IMAD.MOV R12, RZ, RZ, -R12 ;  /* 0x000000ffff0cc224 */ /* 0x000fe200078e0a0c */
[----:B------:R-:W-:Y:S04]  /*51a0*/  STL [R1+0x5d8], R8 ;  /* 0x0005d80801007387 */ /* 0x000fe80000100800 */
[----:B------:R-:W4:Y:S01]  /*51b0*/  LDL R28, [R1+0x404] ;  /* 0x00040400011c7983 */ /* 0x000f220000100800 */
[----:B------:R-:W-:-:S03]  /*51c0*/  @!P0 IMAD.MOV R16, RZ, RZ, -R16 ;  /* 0x000000ffff108224 */ /* 0x000fc600078e0a10 */
[----:B------:R-:W-:Y:S04]  /*51d0*/  STL [R1+0x5dc], R9 ;  /* 0x0005dc0901007387 */ /* 0x000fe80000100800 */
[----:B------:R-:W-:Y:S04]  /*51e0*/  STL [R1+0x5e0], R10 ;  /* 0x0005e00a01007387 */ /* 0x000fe80000100800 */
[----:B------:R-:W-:Y:S04]  /*51f0*/  STL [R1+0x5e4], R11 ;  /* 0x0005e40b01007387 */ /* 0x000fe80000100800 */
[----:B------:R-:W-:Y:S01]  /*5200*/  STL [R1+0x5e8], R12 ;  /* 0x0005e80c01007387 */ /* 0x000fe20000100800 */
[----:B--2---:R-:W-:-:S02]  /*5210*/  ISETP.GE.AND P2, PT, R5, RZ, PT ;  /* 0x000000ff0500720c */ /* 0x004fc40003f46270 */
[----:B---3--:R-:W-:-:S11]  /*5220*/  ISETP.GE.AND P1, PT, R6, RZ, PT ;  /* 0x000000ff0600720c */ /* 0x008fd60003f26270 */
[----:B------:R-:W-:Y:S01]  /*5230*/  @!P2 IMAD.MOV R17, RZ, RZ, -R17 ;  /* 0x000000ffff11a224 */ /* 0x000fe200078e0a11 */
[----:B------:R-:W-:Y:S01]  /*5240*/  ISETP.GE.AND P2, PT, R14, RZ, PT ;  /* 0x000000ff0e00720c */ /* 0x000fe20003f46270 */
[----:B------:R-:W-:-:S05]  /*5250*/  @!P1 IMAD.MOV R13, RZ, RZ, -R13 ;  /* 0x000000ffff0d9224 */ /* 0x000fca00078e0a0d */
[----:B------:R-:W-:Y:S04]  /*5260*/  STL [R1+0x5ec], R13 ;  /* 0x0005ec0d01007387 */ /* 0x000fe80000100800 */
[----:B------:R-:W2:Y:S04]  /*5270*/  LDL R6, [R1+0x3fc] ;  /* 0x0003fc0001067983 */ /* 0x000ea80000100800 */
[----:B------:R-:W-:Y:S04]  /*5280*/  STL [R1+0x5f0], R16 ;  /* 0x0005f01001007387 */ /* 0x000fe80000100800 */
[----:B------:R-:W-:Y:S04]  /*5290*/  STL [R1+0x5f4], R17 ;  /* 0x0005f41101007387 */ /* 0x000fe80000100800 */
[----:B------:R-:W3:Y:S01]  /*52a0*/  LDL.LU R14, [R1+0x638] ;  /* 0x00063800010e7983 */ /* 0x000ee20000300800 */
[----:B-----5:R-:W-:-:S02]  /*52b0*/  ISETP.GE.AND P3, PT, R4, RZ, PT ;  /* 0x000000ff0400720c */ /* 0x020fc40003f66270 */
[----:B------:R-:W-:Y:S02]  /*52c0*/  ISETP.GE.AND P5, PT, R3, RZ, PT ;  /* 0x000000ff0300720c */ /* 0x000fe40003fa6270 */
[----:B------:R-:W-:-:S09]  /*52d0*/  ISETP.GE.AND P4, PT, R2, RZ, PT ;  /* 0x000000ff0200720c */ /* 0x000fd20003f86270 */
[----:B------:R-:W-:Y:S02]  /*52e0*/  @!P3 IMAD.MOV R18, RZ, RZ, -R18 ;  /* 0x000000ffff12b224 */ /* 0x000fe400078e0a12 */
[----:B------:R-:W-:Y:S01]  /*52f0*/  @!P5 IMAD.MOV R19, RZ, RZ, -R19 ;  /* 0x000000ffff13d224 */ /* 0x000fe200078e0a13 */
[----:B------:R-:W-:Y:S01]  /*5300*/  ISETP.GE.AND P5, PT, R15, RZ, PT ;  /* 0x000000ff0f00720c */ /* 0x000fe20003fa6270 */
[----:B------:R-:W-:Y:S01]  /*5310*/  @!P4 IMAD.MOV R20, RZ, RZ, -R20 ;  /* 0x000000ffff14c224 */ /* 0x000fe200078e0a14 */
[----:B------:R-:W-:Y:S04]  /*5320*/  STL [R1+0x5f8], R18 ;  /* 0x0005f81201007387 */ /* 0x000fe80000100800 */
[----:B------:R-:W-:Y:S04]  /*5330*/  STL [R1+0x5fc], R19 ;  /* 0x0005fc1301007387 */ /* 0x000fe80000100800 */
[----:B------:R-:W5:Y:S04]  /*5340*/  LDL.LU R15, [R1+0x634] ;  /* 0x00063400010f7983 */ /* 0x000f680000300800 */
[----:B------:R-:W-:Y:S01]  /*5350*/  STL [R1+0x600], R20 ;  /* 0x0006001401007387 */ /* 0x000fe20000100800 */
[----:B----4-:R-:W-:-:S02]  /*5360*/  ISETP.GE.AND P1, PT, R0, RZ, PT ;  /* 0x000000ff0000720c */ /* 0x010fc40003f26270 */
[----:B---3--:R-:W-:Y:S02]  /*5370*/  ISETP.GE.AND P4, PT, R14, RZ, PT ;  /* 0x000000ff0e00720c */ /* 0x008fe40003f86270 */
[----:B------:R-:W3:Y:S04]  /*5380*/  LDL.LU R14, [R1+0x630] ;  /* 0x00063000010e7983 */ /* 0x000ee80000300800 */
[----:B------:R-:W0:Y:S04]  /*5390*/  LDL.LU R5, [R1+0x9c] ;  /* 0x00009c0001057983 */ /* 0x000e280000300800 */
[----:B------:R-:W4:Y:S04]  /*53a0*/  LDL.LU R4, [R1+0x98] ;  /* 0x0000980001047983 */ /* 0x000f280000300800 */
[----:B------:R-:W4:Y:S04]  /*53b0*/  LDL.LU R3, [R1+0x94] ;  /* 0x0000940001037983 */ /* 0x000f280000300800 */
[----:B------:R-:W4:Y:S04]  /*53c0*/  LDL.LU R2, [R1+0x90] ;  /* 0x0000900001027983 */ /* 0x000f280000300800 */
[----:B------:R-:W4:Y:S01]  /*53d0*/  LDL.LU R0, [R1+0x8c] ;  /* 0x00008c0001007983 */ /* 0x000f220000300800 */
[----:B------:R-:W-:-:S02]  /*53e0*/  ISETP.GE.AND P0, PT, R29, RZ, PT ;  /* 0x000000ff1d00720c */ /* 0x000fc40003f06270 */
[----:B------:R-:W-:Y:S02]  /*53f0*/  ISETP.GE.AND P3, PT, R28, RZ, PT ;  /* 0x000000ff1c00720c */ /* 0x000fe40003f66270 */
[----:B--2---:R-:W-:Y:S01]  /*5400*/  ISETP.GE.AND P6, PT, R6, RZ, PT ;  /* 0x000000ff0600720c */ /* 0x004fe20003fc6270 */
[----:B------:R-:W-:Y:S01]  /*5410*/  @!P1 IMAD.MOV R22, RZ, RZ, -R22 ;  /* 0x000000ffff169224 */ /* 0x000fe200078e0a16 */
[----:B------:R-:W2:Y:S01]  /*5420*/  LDL.LU R29, [R1+0x88] ;  /* 0x00008800011d7983 */ /* 0x000ea20000300800 */
[----:B-----5:R-:W-:Y:S01]  /*5430*/  ISETP.NE.AND P1, PT, R15, RZ, PT ;  /* 0x000000ff0f00720c */ /* 0x020fe20003f25270 */
[----:B------:R-:W-:Y:S01]  /*5440*/  @!P2 IMAD.MOV R24, RZ, RZ, -R24 ;  /* 0x000000ffff18a224 */ /* 0x000fe200078e0a18 */
[----:B------:R-:W-:Y:S01]  /*5450*/  LOP3.LUT R15, RZ, R15, RZ, 0x33, !PT ;  /* 0x0000000fff0f7212 */ /* 0x000fe200078e33ff */
[----:B------:R-:W5:Y:S03]  /*5460*/  LDL.LU R28, [R1+0x84] ;  /* 0x00008400011c7983 */ /* 0x000f660000300800 */
[----:B------:R-:W-:Y:S01]  /*5470*/  @!P0 IMAD.MOV R23, RZ, RZ, -R23 ;  /* 0x000000ffff178224 */ /* 0x000fe200078e0a17 */
[----:B------:R-:W-:Y:S01]  /*5480*/  STL [R1+0x604], R22 ;  /* 0x0006041601007387 */ /* 0x000fe20000100800 */
[----:B------:R-:W-:-:S02]  /*5490*/  @!P3 IMAD.MOV R25, RZ, RZ, -R25 ;  /* 0x000000ffff19b224 */ /* 0x000fc400078e0a19 */
[----:B------:R-:W-:Y:S01]  /*54a0*/  @!P5 IMAD.MOV R26, RZ, RZ, -R26 ;  /* 0x000000ffff1ad224 */ /* 0x000fe200078e0a1a */
[----:B------:R-:W-:Y:S01]  /*54b0*/  STL [R1+0x608], R23 ;  /* 0x0006081701007387 */ /* 0x000fe20000100800 */
[----:B------:R-:W-:Y:S02]  /*54c0*/  @!P4 IMAD.MOV R21, RZ, RZ, -R21 ;  /* 0x000000ffff15c224 */ /* 0x000fe400078e0a15 */
[----:B------:R-:W-:Y:S01]  /*54d0*/  @!P6 IMAD.MOV R27, RZ, RZ, -R27 ;  /* 0x000000ffff1be224 */ /* 0x000fe200078e0a1b */
[----:B---3--:R-:W-:Y:S04]  /*54e0*/  STL [R1+0x60c], R14 ;  /* 0x00060c0e01007387 */ /* 0x008fe80000100800 */
[----:B------:R-:W-:Y:S01]  /*54f0*/  STL [R1+0x610], R24 ;  /* 0x0006101801007387 */ /* 0x000fe20000100800 */
[----:B0-----:R-:W-:-:S03]  /*5500*/  SEL R7, R15, R5, !P1 ;  /* 0x000000050f077207 */ /* 0x001fc60004800000 */
[----:B------:R-:W-:Y:S01]  /*5510*/  STL [R1+0x614], R25 ;  /* 0x0006141901007387 */ /* 0x000fe20000100800 */
[----:B----4-:R-:W-:-:S03]  /*5520*/  SEL R6, R15, R4, !P1 ;  /* 0x000000040f067207 */ /* 0x010fc60004800000 */
[----:B------:R-:W-:Y:S01]  /*5530*/  STL [R1+0x618], R26 ;  /* 0x0006181a01007387 */ /* 0x000fe20000100800 */
[----:B------:R-:W-:-:S03]  /*5540*/  SEL R5, R15, R3, !P1 ;  /* 0x000000030f057207 */ /* 0x000fc60004800000 */
[----:B------:R-:W-:Y:S01]  /*5550*/  STL [R1+0x61c], R21 ;  /* 0x00061c1501007387 */ /* 0x000fe20000100800 */
[----:B------:R-:W-:-:S03]  /*5560*/  SEL R4, R15, R2, !P1 ;  /* 0x000000020f047207 */ /* 0x000fc60004800000 */
[----:B------:R0:W-:Y:S01]  /*5570*/  STL [R1+0x620], R27 ;  /* 0x0006201b01007387 */ /* 0x0001e20000100800 */
[----:B------:R-:W-:-:S03]  /*5580*/  SEL R3, R15, R0, !P1 ;  /* 0x000000000f037207 */ /* 0x000fc60004800000 */
[----:B------:R-:W-:Y:S04]  /*5590*/  STL [R1+0xc8], R7 ;  /* 0x0000c80701007387 */ /* 0x000fe80000100800 */
[----:B------:R-:W-:Y:S04]  /*55a0*/  STL [R1+0xc4], R6 ;  /* 0x0000c40601007387 */ /* 0x000fe80000100800 */
[----:B------:R-:W-:Y:S04]  /*55b0*/  STL [R1+0xc0], R5 ;  /* 0x0000c00501007387 */ /* 0x000fe80000100800 */
[----:B------:R-:W-:Y:S04]  /*55c0*/  STL [R1+0xbc], R4 ;  /* 0x0000bc0401007387 */ /* 0x000fe80000100800 */
[----:B------:R-:W-:Y:S04]  /*55d0*/  STL [R1+0xb8], R3 ;  /* 0x0000b80301007387 */ /* 0x000fe80000100800 */
[----:B0-----:R-:W3:Y:S01]  /*55e0*/  LDL.LU R27, [R1+0x74] ;  /* 0x00007400011b7983 */ /* 0x001ee20000300800 */
[----:B--2---:R-:W-:-:S02]  /*55f0*/  SEL R2, R15, R29, !P1 ;  /* 0x0000001d0f027207 */ /* 0x004fc40004800000 */
[----:B-----5:R-:W-:-:S03]  /*5600*/  SEL R0, R15, R28, !P1 ;  /* 0x0000001c0f007207 */ /* 0x020fc60004800000 */
[----:B------:R-:W-:Y:S04]  /*5610*/  STL [R1+0xb4], R2 ;  /* 0x0000b40201007387 */ /* 0x000fe80000100800 */
[----:B---3--:R0:W-:Y:S04]  /*5620*/  STL [R1+0x624], R27 ;  /* 0x0006241b01007387 */ /* 0x0081e80000100800 */
[----:B------:R-:W-:Y:S04]  /*5630*/  STL [R1+0xb0], R0 ;  /* 0x0000b00001007387 */ /* 0x000fe80000100800 */
[----:B0-----:R-:W2:Y:S04]  /*5640*/  LDL.LU R27, [R1+0x78] ;  /* 0x00007800011b7983 */ /* 0x001ea80000300800 */
[----:B--2---:R0:W-:Y:S04]  /*5650*/  STL [R1+0x628], R27 ;  /* 0x0006281b01007387 */ /* 0x0041e80000100800 */
[----:B0-----:R-:W2:Y:S01]  /*5660*/  LDL.LU R27, [R1+0x7c] ;  /* 0x00007c00011b7983 */ /* 0x001ea20000300800 */
[----:B------:R-:W-:-:S03]  /*5670*/  ISETP.NE.AND P0, PT, R14, RZ, PT ;  /* 0x000000ff0e00720c */ /* 0x000fc60003f05270 */
[----:B--2---:R0:W-:Y:S04]  /*5680*/  STL [R1+0x62c], R27 ;  /* 0x00062c1b01007387 */ /* 0x0041e80000100800 */
[----:B0-----:R-:W2:Y:S04]  /*5690*/  LDL.LU R27, [R1+0x80] ;  /* 0x00008000011b7983 */ /* 0x001ea80000300800 */
[----:B------:R-:W3:Y:S04]  /*56a0*/  LDL.LU R21, [R1+0x70] ;  /* 0x0000700001157983 */ /* 0x000ee80000300800 */
[----:B------:R-:W4:Y:S04]  /*56b0*/  LDL.LU R26, [R1+0x6c] ;  /* 0x00006c00011a7983 */ /* 0x000f280000300800 */
[----:B------:R-:W5:Y:S04]  /*56c0*/  LDL.LU R25, [R1+0x68] ;  /* 0x0000680001197983 */ /* 0x000f680000300800 */
[----:B------:R-:W3:Y:S04]  /*56d0*/  LDL.LU R24, [R1+0x64] ;  /* 0x0000640001187983 */ /* 0x000ee80000300800 */
        /* <DEDUP_REMOVED lines=22> */
[----:B------:R-:W3:Y:S01]  /*5840*/  LDL.LU R28, [R1+0x8] ;  /* 0x00000800011c7983 */ /* 0x000ee20000300800 */
[----:B--2---:R-:W-:-:S05]  /*5850*/  SEL R27, R15, R27, !P1 ;  /* 0x0000001b0f1b7207 */ /* 0x004fca0004800000 */
[----:B------:R0:W-:Y:S04]  /*5860*/  STL [R1+0xac], R27 ;  /* 0x0000ac1b01007387 */ /* 0x0001e80000100800 */
[----:B0-----:R-:W2:Y:S02]  /*5870*/  LDL.LU R27, [R1+0x62c] ;  /* 0x00062c00011b7983 */ /* 0x001ea40000300800 */
[----:B--2---:R-:W-:-:S05]  /*5880*/  SEL R27, R15, R27, !P1 ;  /* 0x0000001b0f1b7207 */ /* 0x004fca0004800000 */
[----:B------:R0:W-:Y:S04]  /*5890*/  STL [R1+0xa8], R27 ;  /* 0x0000a81b01007387 */ /* 0x0001e80000100800 */
[----:B0-----:R-:W2:Y:S02]  /*58a0*/  LDL.LU R27, [R1+0x628] ;  /* 0x00062800011b7983 */ /* 0x001ea40000300800 */
[----:B--2---:R-:W-:-:S05]  /*58b0*/  SEL R27, R15, R27, !P1 ;  /* 0x0000001b0f1b7207 */ /* 0x004fca0004800000 */
[----:B------:R0:W-:Y:S04]  /*58c0*/  STL [R1+0xa4], R27 ;  /* 0x0000a41b01007387 */ /* 0x0001e80000100800 */
[----:B0-----:R-:W2:Y:S01]  /*58d0*/  LDL.LU R27, [R1+0x624] ;  /* 0x00062400011b7983 */ /* 0x001ea20000300800 */
[C---:B---3--:R-:W-:Y:S02]  /*58e0*/  SEL R21, R15.reuse, R21, !P1 ;  /* 0x000000150f157207 */ /* 0x048fe40004800000 */
[C---:B----4-:R-:W-:Y:S02]  /*58f0*/  SEL R26, R15.reuse, R26, !P1 ;  /* 0x0000001a0f1a7207 */ /* 0x050fe40004800000 */
[C---:B-----5:R-:W-:Y:S02]  /*5900*/  SEL R25, R15.reuse, R25, !P1 ;  /* 0x000000190f197207 */ /* 0x060fe40004800000 */
[----:B------:R-:W-:-:S02]  /*5910*/  SEL R24, R15, R24, !P1 ;  /* 0x000000180f187207 */ /* 0x000fc40004800000 */
[C---:B------:R-:W-:Y:S02]  /*5920*/  SEL R14, R15.reuse, R14, !P1 ;  /* 0x0000000e0f0e7207 */ /* 0x040fe40004800000 */
[C---:B------:R-:W-:Y:S02]  /*5930*/  SEL R23, R15.reuse, R23, !P1 ;  /* 0x000000170f177207 */ /* 0x040fe40004800000 */
[C---:B------:R-:W-:Y:S02]  /*5940*/  SEL R22, R15.reuse, R22, !P1 ;  /* 0x000000160f167207 */ /* 0x040fe40004800000 */
[C---:B------:R-:W-:Y:S02]  /*5950*/  SEL R20, R15.reuse, R20, !P1 ;  /* 0x000000140f147207 */ /* 0x040fe40004800000 */
[C---:B------:R-:W-:Y:S02]  /*5960*/  SEL R19, R15.reuse, R19, !P1 ;  /* 0x000000130f137207 */ /* 0x040fe40004800000 */
        /* <DEDUP_REMOVED lines=18> */
[----:B--2---:R-:W-:-:S05]  /*5a90*/  SEL R27, R15, R27, !P1 ;  /* 0x0000001b0f1b7207 */ /* 0x004fca0004800000 */
[----:B------:R0:W-:Y:S04]  /*5aa0*/  STL [R1+0xa0], R27 ;  /* 0x0000a01b01007387 */ /* 0x0001e80000100800 */
[----:B0-----:R0:W2:Y:S04]  /*5ab0*/  LDL.LU R27, [R1+0x620] ;  /* 0x00062000011b7983 */ /* 0x0010a80000300800 */
[----:B------:R1:W-:Y:S04]  /*5ac0*/  STL [R1+0x9c], R21 ;  /* 0x00009c1501007387 */ /* 0x0003e80000100800 */
[----:B-1----:R-:W3:Y:S04]  /*5ad0*/  LDL.LU R21, [R1+0x61c] ;  /* 0x00061c0001157983 */ /* 0x002ee80000300800 */
[----:B------:R1:W-:Y:S04]  /*5ae0*/  STL [R1+0x98], R26 ;  /* 0x0000981a01007387 */ /* 0x0003e80000100800 */
[----:B-1----:R-:W4:Y:S04]  /*5af0*/  LDL.LU R26, [R1+0x618] ;  /* 0x00061800011a7983 */ /* 0x002f280000300800 */
[----:B------:R1:W-:Y:S04]  /*5b00*/  STL [R1+0x94], R25 ;  /* 0x0000941901007387 */ /* 0x0003e80000100800 */
[----:B-1----:R-:W5:Y:S04]  /*5b10*/  LDL.LU R25, [R1+0x614] ;  /* 0x0006140001197983 */ /* 0x002f680000300800 */
[----:B------:R1:W-:Y:S04]  /*5b20*/  STL [R1+0x90], R24 ;  /* 0x0000901801007387 */ /* 0x0003e80000100800 */
[----:B-1----:R-:W2:Y:S04]  /*5b30*/  LDL.LU R24, [R1+0x610] ;  /* 0x0006100001187983 */ /* 0x002ea80000300800 */
        /* <DEDUP_REMOVED lines=23> */
[----:B-1----:R-:W3:Y:S04]  /*5cb0*/  LDL.LU R10, [R1+0x5e0] ;  /* 0x0005e000010a7983 */ /* 0x002ee80000300800 */
[----:B------:R1:W-:Y:S04]  /*5cc0*/  STL [R1+0x54], R9 ;  /* 0x0000540901007387 */ /* 0x0003e80000100800 */
[----:B-1----:R-:W4:Y:S04]  /*5cd0*/  LDL.LU R9, [R1+0x5dc] ;  /* 0x0005dc0001097983 */ /* 0x002f280000300800 */
[----:B------:R1:W-:Y:S04]  /*5ce0*/  STL [R1+0x50], R8 ;  /* 0x0000500801007387 */ /* 0x0003e80000100800 */
[----:B-1----:R-:W5:Y:S04]  /*5cf0*/  LDL.LU R8, [R1+0x5d8] ;  /* 0x0005d80001087983 */ /* 0x002f680000300800 */
        /* <DEDUP_REMOVED lines=17> */
[----:B-1----:R-:W5:Y:S01]  /*5e10*/  LDL.LU R28, [R1+0x5b4] ;  /* 0x0005b400011c7983 */ /* 0x002f620000300800 */
[----:B--2---:R-:W-:-:S02]  /*5e20*/  SEL R11, R15, R11, !P1 ;  /* 0x0000000b0f0b7207 */ /* 0x004fc40004800000 */
[C---:B---3--:R-:W-:Y:S02]  /*5e30*/  SEL R10, R15.reuse, R10, !P1 ;  /* 0x0000000a0f0a7207 */ /* 0x048fe40004800000 */
[C---:B----4-:R-:W-:Y:S02]  /*5e40*/  SEL R9, R15.reuse, R9, !P1 ;  /* 0x000000090f097207 */ /* 0x050fe40004800000 */
[C---:B-----5:R-:W-:Y:S02]  /*5e50*/  SEL R8, R15.reuse, R8, !P1 ;  /* 0x000000080f087207 */ /* 0x060fe40004800000 */
[C---:B------:R-:W-:Y:S02]  /*5e60*/  SEL R7, R15.reuse, R7, !P1 ;  /* 0x000000070f077207 */ /* 0x040fe40004800000 */
[C---:B------:R-:W-:Y:S02]  /*5e70*/  SEL R6, R15.reuse, R6, !P1 ;  /* 0x000000060f067207 */ /* 0x040fe40004800000 */
[----:B------:R-:W-:-:S02]  /*5e80*/  SEL R5, R15, R5, !P1 ;  /* 0x000000050f057207 */ /* 0x000fc40004800000 */
[C---:B------:R-:W-:Y:S02]  /*5e90*/  SEL R2, R15.reuse, R2, !P1 ;  /* 0x000000020f027207 */ /* 0x040fe40004800000 */
[C---:B------:R-:W-:Y:S02]  /*5ea0*/  SEL R29, R15.reuse, R29, !P1 ;  /* 0x0000001d0f1d7207 */ /* 0x040fe40004800000 */
[----:B------:R-:W-:-:S05]  /*5eb0*/  SEL R28, R15, R28, !P1 ;  /* 0x0000001c0f1c7207 */ /* 0x000fca0004800000 */
[----:B------:R1:W-:Y:S04]  /*5ec0*/  STL [R1+0x14], R28 ;  /* 0x0000141c01007387 */ /* 0x0003e80000100800 */
[----:B------:R-:W-:Y:S01]  /*5ed0*/  STL [R1+0x10], R29 ;  /* 0x0000101d01007387 */ /* 0x000fe20000100800 */
[C---:B-1----:R-:W-:Y:S02]  /*5ee0*/  SEL R28, R15.reuse, R0, !P1 ;  /* 0x000000000f1c7207 */ /* 0x042fe40004800000 */
[----:B------:R-:W-:-:S03]  /*5ef0*/  SEL R0, R15, R3, !P1 ;  /* 0x000000030f007207 */ /* 0x000fc60004800000 */
[----:B------:R1:W-:Y:S04]  /*5f00*/  STL [R1+0xc], R28 ;  /* 0x00000c1c01007387 */ /* 0x0003e80000100800 */
[----:B------:R-:W2:Y:S04]  /*5f10*/  LDL.LU R3, [R1+0xbc] ;  /* 0x0000bc0001037983 */ /* 0x000ea80000300800 */
[----:B------:R3:W-:Y:S01]  /*5f20*/  STL [R1+0x4], R2 ;  /* 0x0000040201007387 */ /* 0x0007e20000100800 */
[----:B-1----:R-:W-:-:S03]  /*5f30*/  SEL R28, R15, R4, !P1 ;  /* 0x000000040f1c7207 */ /* 0x002fc60004800000 */
[----:B---3--:R-:W3:Y:S04]  /*5f40*/  LDL.LU R2, [R1+0xb8] ;  /* 0x0000b80001027983 */ /* 0x008ee80000300800 */
[----:B------:R1:W-:Y:S04]  /*5f50*/  STL [R1], R0 ;  /* 0x0000000001007387 */ /* 0x0003e80000100800 */
[----:B-1----:R-:W4:Y:S04]  /*5f60*/  LDL.LU R0, [R1+0xb4] ;  /* 0x0000b40001007983 */ /* 0x002f280000300800 */
[----:B------:R-:W5:Y:S04]  /*5f70*/  LDL.LU R29, [R1+0xb0] ;  /* 0x0000b000011d7983 */ /* 0x000f680000300800 */
        /* <DEDUP_REMOVED lines=16> */
[----:B------:R-:W-:-:S02]  /*6080*/  SEL R12, R15, R12, !P1 ;  /* 0x0000000c0f0c7207 */ /* 0x000fc40004800000 */
[C---:B------:R-:W-:Y:S02]  /*6090*/  SEL R13, R15.reuse, R13, !P1 ;  /* 0x0000000d0f0d7207 */ /* 0x040fe40004800000 */
[C---:B------:R-:W-:Y:S02]  /*60a0*/  SEL R16, R15.reuse, R16, !P1 ;  /* 0x000000100f107207 */ /* 0x040fe40004800000 */
[C---:B------:R-:W-:Y:S01]  /*60b0*/  SEL R17, R15.reuse, R17, !P1 ;  /* 0x000000110f117207 */ /* 0x040fe20004800000 */
[----:B------:R-:W-:Y:S01]  /*60c0*/  STL [R1+0x558], R12 ;  /* 0x0005580c01007387 */ /* 0x000fe20000100800 */
[C---:B------:R-:W-:Y:S02]  /*60d0*/  SEL R18, R15.reuse, R18, !P1 ;  /* 0x000000120f127207 */ /* 0x040fe40004800000 */
[C---:B------:R-:W-:Y:S01]  /*60e0*/  SEL R19, R15.reuse, R19, !P1 ;  /* 0x000000130f137207 */ /* 0x040fe20004800000 */
[----:B------:R-:W-:Y:S01]  /*60f0*/  STL [R1+0x55c], R13 ;  /* 0x00055c0d01007387 */ /* 0x000fe20000100800 */
[----:B------:R-:W-:-:S02]  /*6100*/  SEL R4, R15, R20, !P1 ;  /* 0x000000140f047207 */ /* 0x000fc40004800000 */
[C---:B------:R-:W-:Y:S01]  /*6110*/  SEL R22, R15.reuse, R22, !P1 ;  /* 0x000000160f167207 */ /* 0x040fe20004800000 */
[----:B------:R-:W-:Y:S01]  /*6120*/  STL [R1+0x560], R16 ;  /* 0x0005601001007387 */ /* 0x000fe20000100800 */
[C---:B------:R-:W-:Y:S02]  /*6130*/  SEL R23, R15.reuse, R23, !P1 ;  /* 0x000000170f177207 */ /* 0x040fe40004800000 */
[C---:B------:R-:W-:Y:S01]  /*6140*/  SEL R24, R15.reuse, R24, !P1 ;  /* 0x000000180f187207 */ /* 0x040fe20004800000 */
[----:B------:R-:W-:Y:S01]  /*6150*/  STL [R1+0x564], R17 ;  /* 0x0005641101007387 */ /* 0x000fe20000100800 */
[----:B------:R-:W-:-:S03]  /*6160*/  SEL R25, R15, R25, !P1 ;  /* 0x000000190f197207 */ /* 0x000fc60004800000 */
[----:B------:R-:W-:Y:S01]  /*6170*/  STL [R1+0x568], R18 ;  /* 0x0005681201007387 */ /* 0x000fe20000100800 */
[----:B------:R-:W-:-:S03]  /*6180*/  SEL R26, R15, R26, !P1 ;  /* 0x0000001a0f1a7207 */ /* 0x000fc60004800000 */
[----:B------:R-:W-:Y:S01]  /*6190*/  STL [R1+0x56c], R19 ;  /* 0x00056c1301007387 */ /* 0x000fe20000100800 */
[----:B------:R-:W-:-:S03]  /*61a0*/  SEL R21, R15, R21, !P1 ;  /* 0x000000150f157207 */ /* 0x000fc60004800000 */
[----:B------:R-:W-:Y:S01]  /*61b0*/  STL [R1+0x570], R4 ;  /* 0x0005700401007387 */ /* 0x000fe20000100800 */
[----:B------:R-:W-:-:S03]  /*61c0*/  @!P0 LOP3.LUT R27, RZ, R14, RZ, 0x33, !PT ;  /* 0x0000000eff1b8212 */ /* 0x000fc600078e33ff */
[----:B------:R-:W-:Y:S04]  /*61d0*/  STL [R1+0x574], R22 ;  /* 0x0005741601007387 */ /* 0x000fe80000100800 */
[----:B------:R-:W-:Y:S04]  /*61e0*/  STL [R1+0x578], R23 ;  /* 0x0005781701007387 */ /* 0x000fe80000100800 */
[----:B------:R-:W-:Y:S04]  /*61f0*/  STL [R1+0x57c], R24 ;  /* 0x00057c1801007387 */ /* 0x000fe80000100800 */
[----:B------:R-:W-:Y:S04]  /*6200*/  STL [R1+0x580], R25 ;  /* 0x0005801901007387 */ /* 0x000fe80000100800 */
[----:B------:R-:W-:Y:S04]  /*6210*/  STL [R1+0x584], R26 ;  /* 0x0005841a01007387 */ /* 0x000fe80000100800 */
[----:B------:R-:W-:Y:S04]  /*6220*/  STL [R1+0x588], R21 ;  /* 0x0005881501007387 */ /* 0x000fe80000100800 */
[----:B------:R-:W-:Y:S01]  /*6230*/  STL [R1+0x58c], R27 ;  /* 0x00058c1b01007387 */ /* 0x000fe20000100800 */
[----:B--2---:R-:W-:-:S02]  /*6240*/  IMAD R3, R3, UR5, RZ ;  /* 0x0000000503037c24 */ /* 0x004fc4000f8e02ff */
[----:B---3--:R-:W-:Y:S02]  /*6250*/  IMAD R2, R2, UR5, RZ ;  /* 0x0000000502027c24 */ /* 0x008fe4000f8e02ff */
[----:B----4-:R-:W-:Y:S02]  /*6260*/  IMAD R0, R0, UR5, RZ ;  /* 0x0000000500007c24 */ /* 0x010fe4000f8e02ff */
[----:B-----5:R-:W-:Y:S02]  /*6270*/  IMAD R29, R29, UR5, RZ ;  /* 0x000000051d1d7c24 */ /* 0x020fe4000f8e02ff */
[----:B------:R-:W-:Y:S02]  /*6280*/  IMAD R14, R9, UR5, RZ ;  /* 0x00000005090e7c24 */ /* 0x000fe4000f8e02ff */
[----:B------:R-:W-:Y:S02]  /*6290*/  IMAD R15, R10, UR5, RZ ;  /* 0x000000050a0f7c24 */ /* 0x000fe4000f8e02ff */
[----:B------:R-:W-:-:S05]  /*62a0*/  IMAD R20, R11, UR5, RZ ;  /* 0x000000050b147c24 */ /* 0x000fca000f8e02ff */
[----:B------:R-:W-:Y:S04]  /*62b0*/  STL [R1+0x590], R20 ;  /* 0x0005901401007387 */ /* 0x000fe80000100800 */
[----:B------:R-:W-:Y:S04]  /*62c0*/  STL [R1+0x594], R15 ;  /* 0x0005940f01007387 */ /* 0x000fe80000100800 */
[----:B------:R-:W-:Y:S04]  /*62d0*/  STL [R1+0x598], R14 ;  /* 0x0005980e01007387 */ /* 0x000fe80000100800 */
[----:B------:R1:W-:Y:S04]  /*62e0*/  STL [R1+0x59c], R3 ;  /* 0x00059c0301007387 */ /* 0x0003e80000100800 */
[----:B------:R2:W-:Y:S04]  /*62f0*/  STL [R1+0x5a0], R2 ;  /* 0x0005a00201007387 */ /* 0x0005e80000100800 */
[----:B------:R3:W-:Y:S01]  /*6300*/  STL [R1+0x5a4], R0 ;  /* 0x0005a40001007387 */ /* 0x0007e20000100800 */
[----:B-1----:R-:W-:-:S02]  /*6310*/  IMAD R3, R6, UR5, RZ ;  /* 0x0000000506037c24 */ /* 0x002fc4000f8e02ff */
[----:B--2---:R-:W-:Y:S01]  /*6320*/  IMAD R2, R8, UR5, RZ ;  /* 0x0000000508027c24 */ /* 0x004fe2000f8e02ff */
[----:B------:R1:W-:Y:S01]  /*6330*/  STL [R1+0x5a8], R29 ;  /* 0x0005a81d01007387 */ /* 0x0003e20000100800 */
[----:B---3--:R-:W-:-:S03]  /*6340*/  IMAD R0, R7, UR5, RZ ;  /* 0x0000000507007c24 */ /* 0x008fc6000f8e02ff */
[----:B------:R2:W-:Y:S04]  /*6350*/  STL [R1+0x8], R2 ;  /* 0x0000080201007387 */ /* 0x0005e80000100800 */
[----:B------:R3:W-:Y:S04]  /*6360*/  STL [R1+0x18], R0 ;  /* 0x0000180001007387 */ /* 0x0007e80000100800 */
[----:B------:R-:W-:Y:S04]  /*6370*/  STL [R1+0x24], R3 ;  /* 0x0000240301007387 */ /* 0x000fe80000100800 */
[----:B-1----:R-:W4:Y:S01]  /*6380*/  LDL.LU R29, [R1+0x90] ;  /* 0x00009000011d7983 */ /* 0x002f220000300800 */
[----:B--2---:R-:W-:-:S02]  /*6390*/  IMAD R2, R5, UR5, RZ ;  /* 0x0000000505027c24 */ /* 0x004fc4000f8e02ff */
[----:B---3--:R-:W-:-:S03]  /*63a0*/  IMAD R0, R28, UR5, RZ ;  /* 0x000000051c007c24 */ /* 0x008fc6000f8e02ff */
[----:B------:R-:W-:Y:S04]  /*63b0*/  STL [R1+0x30], R2 ;  /* 0x0000300201007387 */ /* 0x000fe80000100800 */
[----:B----4-:R1:W-:Y:S04]  /*63c0*/  STL [R1+0x5ac], R29 ;  /* 0x0005ac1d01007387 */ /* 0x0103e80000100800 */
[----:B------:R-:W-:Y:S04]  /*63d0*/  STL [R1+0x40], R0 ;  /* 0x0000400001007387 */ /* 0x000fe80000100800 */
[----:B-1----:R-:W2:Y:S04]  /*63e0*/  LDL.LU R29, [R1+0x94] ;  /* 0x00009400011d7983 */ /* 0x002ea80000300800 */
[----:B--2---:R1:W-:Y:S04]  /*63f0*/  STL [R1+0x5b0], R29 ;  /* 0x0005b01d01007387 */ /* 0x0043e80000100800 */
[----:B-1----:R-:W2:Y:S04]  /*6400*/  LDL.LU R29, [R1+0x98] ;  /* 0x00009800011d7983 */ /* 0x002ea80000300800 */
        /* <DEDUP_REMOVED lines=27> */
[----:B------:R-:W3:Y:S01]  /*65c0*/  LDL.LU R28, [R1] ;  /* 0x00000000011c7983 */ /* 0x000ee20000300800 */
[----:B--2---:R-:W-:-:S05]  /*65d0*/  IMAD R29, R29, UR5, RZ ;  /* 0x000000051d1d7c24 */ /* 0x004fca000f8e02ff */
[----:B------:R1:W-:Y:S04]  /*65e0*/  STL [R1+0x48], R29 ;  /* 0x0000481d01007387 */ /* 0x0003e80000100800 */
[----:B-1----:R-:W2:Y:S02]  /*65f0*/  LDL.LU R29, [R1+0x5b0] ;  /* 0x0005b000011d7983 */ /* 0x002ea40000300800 */
[----:B--2---:R-:W-:-:S05]  /*6600*/  IMAD R29, R29, UR5, RZ ;  /* 0x000000051d1d7c24 */ /* 0x004fca000f8e02ff */
[----:B------:R1:W-:Y:S04]  /*6610*/  STL [R1+0x58], R29 ;  /* 0x0000581d01007387 */ /* 0x0003e80000100800 */
[----:B-1----:R-:W2:Y:S01]  /*6620*/  LDL.LU R29, [R1+0x5ac] ;  /* 0x0005ac00011d7983 */ /* 0x002ea20000300800 */
[----:B---3--:R-:W-:Y:S02]  /*6630*/  IMAD R0, R0, UR5, RZ ;  /* 0x0000000500007c24 */ /* 0x008fe4000f8e02ff */
[----:B----4-:R-:W-:Y:S02]  /*6640*/  IMAD R2, R2, UR5, RZ ;  /* 0x0000000502027c24 */ /* 0x010fe4000f8e02ff */
[----:B-----5:R-:W-:Y:S02]  /*6650*/  IMAD R3, R3, UR5, RZ ;  /* 0x0000000503037c24 */ /* 0x020fe4000f8e02ff */
[----:B------:R-:W-:-:S02]  /*6660*/  IMAD R14, R14, UR5, RZ ;  /* 0x000000050e0e7c24 */ /* 0x000fc4000f8e02ff */
[----:B------:R-:W-:Y:S02]  /*6670*/  IMAD R15, R15, UR5, RZ ;  /* 0x000000050f0f7c24 */ /* 0x000fe4000f8e02ff */
[----:B------:R-:W-:Y:S02]  /*6680*/  IMAD R20, R20, UR5, RZ ;  /* 0x0000000514147c24 */ /* 0x000fe4000f8e02ff */
[----:B------:R-:W-:Y:S02]  /*6690*/  IMAD R27, R27, UR5, RZ ;  /* 0x000000051b1b7c24 */ /* 0x000fe4000f8e02ff */
[----:B------:R-:W-:Y:S02]  /*66a0*/  IMAD R21, R21, UR5, RZ ;  /* 0x0000000515157c24 */ /* 0x000fe4000f8e02ff */
[----:B------:R-:W-:Y:S02]  /*66b0*/  IMAD R26, R26, UR5, RZ ;  /* 0x000000051a1a7c24 */ /* 0x000fe4000f8e02ff */
        /* <DEDUP_REMOVED lines=19> */
[----:B--2---:R-:W-:-:S05]  /*67f0*/  IMAD R29, R29, UR5, RZ ;  /* 0x000000051d1d7c24 */ /* 0x004fca000f8e02ff */
        /* <DEDUP_REMOVED lines=56> */
[----:B------:R1:W-:Y:S04]  /*6b80*/  STL [R1], R28 ;  /* 0x0000001c01007387 */ /* 0x0003e80000100800 */
[----:B-1----:R-:W5:Y:S01]  /*6b90*/  LDL.LU R28, [R1+0x538] ;  /* 0x00053800011c7983 */ /* 0x002f620000300800 */
[----:B--2---:R-:W-:-:S02]  /*6ba0*/  IMAD R17, R17, UR5, RZ ;  /* 0x0000000511117c24 */ /* 0x004fc4000f8e02ff */
[----:B---3--:R-:W-:Y:S02]  /*6bb0*/  IMAD R16, R16, UR5, RZ ;  /* 0x0000000510107c24 */ /* 0x008fe4000f8e02ff */
[----:B----4-:R-:W-:Y:S02]  /*6bc0*/  IMAD R13, R13, UR5, RZ ;  /* 0x000000050d0d7c24 */ /* 0x010fe4000f8e02ff */
[----:B-----5:R-:W-:Y:S02]  /*6bd0*/  IMAD R12, R12, UR5, RZ ;  /* 0x000000050c0c7c24 */ /* 0x020fe4000f8e02ff */
[----:B------:R-:W-:Y:S02]  /*6be0*/  IMAD R11, R11, UR5, RZ ;  /* 0x000000050b0b7c24 */ /* 0x000fe4000f8e02ff */
[----:B------:R-:W-:Y:S02]  /*6bf0*/  IMAD R10, R10, UR5, RZ ;  /* 0x000000050a0a7c24 */ /* 0x000fe4000f8e02ff */
[----:B------:R-:W-:-:S02]  /*6c00*/  IMAD R9, R9, UR5, RZ ;  /* 0x0000000509097c24 */ /* 0x000fc4000f8e02ff */
[----:B------:R-:W-:Y:S02]  /*6c10*/  IMAD R8, R8, UR5, RZ ;  /* 0x0000000508087c24 */ /* 0x000fe4000f8e02ff */
[----:B------:R-:W-:Y:S02]  /*6c20*/  IMAD R7, R7, UR5, RZ ;  /* 0x0000000507077c24 */ /* 0x000fe4000f8e02ff */
[----:B------:R-:W-:Y:S02]  /*6c30*/  IMAD R6, R6, UR5, RZ ;  /* 0x0000000506067c24 */ /* 0x000fe4000f8e02ff */
[----:B------:R-:W-:Y:S02]  /*6c40*/  IMAD R5, R5, UR5, RZ ;  /* 0x0000000505057c24 */ /* 0x000fe4000f8e02ff */
[----:B------:R-:W-:-:S05]  /*6c50*/  IMAD R28, R28, UR5, RZ ;  /* 0x000000051c1c7c24 */ /* 0x000fca000f8e02ff */
[----:B------:R-:W-:Y:S04]  /*6c60*/  STL [R1+0x504], R28 ;  /* 0x0005041c01007387 */ /* 0x000fe80000100800 */
        /* <DEDUP_REMOVED lines=9> */
[----:B------:R1:W-:Y:S04]  /*6d00*/  STL [R1+0x524], R16 ;  /* 0x0005241001007387 */ /* 0x0003e80000100800 */
[----:B-1----:R-:W2:Y:S04]  /*6d10*/  LDL.LU R16, [R1+0x18] ;  /* 0x0000180001107983 */ /* 0x002ea80000300800 */
[----:B------:R1:W-:Y:S04]  /*6d20*/  STL [R1+0x528], R17 ;  /* 0x0005281101007387 */ /* 0x0003e80000100800 */
[----:B-1----:R-:W3:Y:S01]  /*6d30*/  LDL.LU R17, [R1+0x8] ;  /* 0x0000080001117983 */ /* 0x002ee20000300800 */
[----:B------:R-:W-:-:S02]  /*6d40*/  IMAD R18, R18, UR5, RZ ;  /* 0x0000000512127c24 */ /* 0x000fc4000f8e02ff */
[----:B------:R-:W-:-:S03]  /*6d50*/  IMAD R19, R19, UR5, RZ ;  /* 0x0000000513137c24 */ /* 0x000fc6000f8e02ff */
[----:B------:R1:W-:Y:S04]  /*6d60*/  STL [R1+0x52c], R18 ;  /* 0x00052c1201007387 */ /* 0x0003e80000100800 */
[----:B------:R-:W-:Y:S04]  /*6d70*/  STL [R1+0x530], R19 ;  /* 0x0005301301007387 */ /* 0x000fe80000100800 */
[----:B------:R-:W4:Y:S04]  /*6d80*/  LDL.LU R13, [R1+0x24] ;  /* 0x00002400010d7983 */ /* 0x000f280000300800 */
[----:B------:R-:W5:Y:S01]  /*6d90*/  LDL.LU R12, [R1+0x30] ;  /* 0x00003000010c7983 */ /* 0x000f620000300800 */
[----:B------:R-:W-:-:S05]  /*6da0*/  IMAD R4, R4, UR5, RZ ;  /* 0x0000000504047c24 */ /* 0x000fca000f8e02ff */
[----:B------:R-:W-:Y:S04]  /*6db0*/  STL [R1+0x94], R4 ;  /* 0x0000940401007387 */ /* 0x000fe80000100800 */
[----:B------:R-:W4:Y:S01]  /*6dc0*/  LDL.LU R11, [R1+0x40] ;  /* 0x00004000010b7983 */ /* 0x000f220000300800 */
[----:B------:R-:W-:-:S03]  /*6dd0*/  IMAD R22, R22, UR5, RZ ;  /* 0x0000000516167c24 */ /* 0x000fc6000f8e02ff */
[----:B------:R-:W4:Y:S04]  /*6de0*/  LDL.LU R10, [R1+0x48] ;  /* 0x00004800010a7983 */ /* 0x000f280000300800 */
[----:B------:R-:W-:Y:S04]  /*6df0*/  STL [R1+0x534], R22 ;  /* 0x0005341601007387 */ /* 0x000fe80000100800 */
[----:B------:R-:W4:Y:S01]  /*6e00*/  LDL.LU R9, [R1+0x58] ;  /* 0x0000580001097983 */ /* 0x000f220000300800 */
[----:B------:R-:W-:-:S05]  /*6e10*/  LEA R7, P0, R20, UR14, 0x1 ;  /* 0x0000000e14077c11 */ /* 0x000fca000f8008ff */
[----:B------:R0:W-:Y:S04]  /*6e20*/  STL [R1+0x1e0], R7 ;  /* 0x0001e00701007387 */ /* 0x0001e80000100800 */
[----:B------:R-:W5:Y:S01]  /*6e30*/  LDL.LU R8, [R1+0x60] ;  /* 0x0000600001087983 */ /* 0x000f620000300800 */
[----:B------:R-:W-:Y:S02]  /*6e40*/  LEA R6, P1, R15, UR14, 0x1 ;  /* 0x0000000e0f067c11 */ /* 0x000fe4000f8208ff */
[----:B-1----:R-:W-:-:S03]  /*6e50*/  LEA R18, P2, R14, UR14, 0x1 ;  /* 0x0000000e0e127c11 */ /* 0x002fc6000f8408ff */
[----:B------:R1:W-:Y:S04]  /*6e60*/  STL [R1+0x1ec], R6 ;  /* 0x0001ec0601007387 */ /* 0x0003e80000100800 */
[----:B0-----:R-:W5:Y:S01]  /*6e70*/  LDL.LU R7, [R1+0x70] ;  /* 0x0000700001077983 */ /* 0x001f620000300800 */
[----:B-1----:R-:W-:-:S03]  /*6e80*/  LEA R6, P3, R3, UR14, 0x1 ;  /* 0x0000000e03067c11 */ /* 0x002fc6000f8608ff */
[----:B------:R-:W-:Y:S01]  /*6e90*/  STL [R1+0x1d8], R18 ;  /* 0x0001d81201007387 */ /* 0x000fe20000100800 */
[----:B------:R-:W-:-:S03]  /*6ea0*/  LEA R19, P4, R2, UR14, 0x1 ;  /* 0x0000000e02137c11 */ /* 0x000fc6000f8808ff */
[----:B------:R0:W-:Y:S04]  /*6eb0*/  STL [R1+0x1e4], R6 ;  /* 0x0001e40601007387 */ /* 0x0001e80000100800 */
[----:B0-----:R-:W5:Y:S04]  /*6ec0*/  LDL.LU R6, [R1+0x80] ;  /* 0x0000800001067983 */ /* 0x001f680000300800 */
[----:B------:R0:W-:Y:S04]  /*6ed0*/  STL [R1+0x1f0], R19 ;  /* 0x0001f01301007387 */ /* 0x0001e80000100800 */
[----:B------:R-:W5:Y:S01]  /*6ee0*/  LDL.LU R28, [R1+0x8c] ;  /* 0x00008c00011c7983 */ /* 0x000f620000300800 */
[----:B------:R-:W-:Y:S01]  /*6ef0*/  IMAD R5, R27, UR6, RZ ;  /* 0x000000061b057c24 */ /* 0x000fe2000f8e02ff */
[----:B------:R-:W-:-:S04]  /*6f00*/  LEA R18, P5, R0, UR14, 0x1 ;  /* 0x0000000e00127c11 */ /* 0x000fc8000f8a08ff */
[----:B------:R-:W-:-:S04]  /*6f10*/  LEA R4, P6, R5, UR12, 0x1 ;  /* 0x0000000c05047c11 */ /* 0x000fc8000f8c08ff */
[----:B------:R-:W-:Y:S02]  /*6f20*/  LEA.HI.X.SX32 R5, R5, UR13, 0x1, P6 ;  /* 0x0000000d05057c11 */ /* 0x000fe4000b0f0eff */
[----:B0-----:R-:W-:Y:S01]  /*6f30*/  LEA R19, P6, R29, UR14, 0x1 ;  /* 0x0000000e1d137c11 */ /* 0x001fe2000f8c08ff */
[----:B------:R-:W-:Y:S01]  /*6f40*/  STL [R1+0x1dc], R18 ;  /* 0x0001dc1201007387 */ /* 0x000fe20000100800 */
[----:B------:R-:W-:-:S03]  /*6f50*/  LEA.HI.X.SX32 R20, R20, UR15, 0x1, P0 ;  /* 0x0000000f14147c11 */ /* 0x000fc600080f0eff */
[----:B------:R0:W-:Y:S04]  /*6f60*/  STL [R1+0x1e8], R19 ;  /* 0x0001e81301007387 */ /* 0x0001e80000100800 */
[----:B------:R-:W-:Y:S01]  /*6f70*/  STL [R1+0x24c], R20 ;  /* 0x00024c1401007387 */ /* 0x000fe20000100800 */
[----:B0-----:R-:W-:Y:S02]  /*6f80*/  LEA.HI.X.SX32 R19, R15, UR15, 0x1, P1 ;  /* 0x0000000f0f137c11 */ /* 0x001fe400088f0eff */
[----:B--2---:R-:W-:Y:S02]  /*6f90*/  LEA R15, P1, R16, UR14, 0x1 ;  /* 0x0000000e100f7c11 */ /* 0x004fe4000f8208ff */
[----:B---3--:R-:W-:-:S05]  /*6fa0*/  LEA R18, P0, R17, UR14, 0x1 ;  /* 0x0000000e11127c11 */ /* 0x008fca000f8008ff */
[----:B------:R0:W-:Y:S04]  /*6fb0*/  STL [R1+0x1f4], R18 ;  /* 0x0001f41201007387 */ /* 0x0001e80000100800 */
[----:B------:R-:W-:Y:S01]  /*6fc0*/  STL [R1+0x2ec], R19 ;  /* 0x0002ec1301007387 */ /* 0x000fe20000100800 */
[----:B0-----:R-:W-:-:S03]  /*6fd0*/  LEA.HI.X.SX32 R18, R14, UR15, 0x1, P2 ;  /* 0x0000000f0e127c11 */ /* 0x001fc600090f0eff */
[----:B------:R-:W2:Y:S04]  /*6fe0*/  LDL.LU R14, [R1+0x84] ;  /* 0x00008400010e7983 */ /* 0x000ea80000300800 */
[----:B------:R0:W-:Y:S04]  /*6ff0*/  STL [R1+0x258], R15 ;  /* 0x0002580f01007387 */ /* 0x0001e80000100800 */
[----:B0-----:R-:W3:Y:S04]  /*7000*/  LDL.LU R15, [R1+0x7c] ;  /* 0x00007c00010f7983 */ /* 0x001ee80000300800 */
[----:B------:R0:W-:Y:S02]  /*7010*/  STL [R1+0x1fc], R18 ;  /* 0x0001fc1201007387 */ /* 0x0001e40000100800 */
[----:B0-----:R-:W-:-:S02]  /*7020*/  LEA.HI.X.SX32 R18, R3, UR15, 0x1, P3 ;  /* 0x0000000f03127c11 */ /* 0x001fc400098f0eff */
[----:B------:R-:W2:Y:S01]  /*7030*/  LDL.LU R3, [R1+0x88] ;  /* 0x0000880001037983 */ /* 0x000ea20000300800 */
[----:B----4-:R-:W-:-:S05]  /*7040*/  LEA R19, P2, R13, UR14, 0x1 ;  /* 0x0000000e0d137c11 */ /* 0x010fca000f8408ff */
[----:B------:R5:W-:Y:S04]  /*7050*/  STL [R1+0x2f8], R19 ;  /* 0x0002f81301007387 */ /* 0x000be80000100800 */
[----:B------:R-:W4:Y:S01]  /*7060*/  LDL.LU R22, [R1+0x78] ;  /* 0x0000780001167983 */ /* 0x000f220000300800 */
[----:B-----5:R-:W-:-:S03]  /*7070*/  LEA R19, P3, R12, UR14, 0x1 ;  /* 0x0000000e0c137c11 */ /* 0x020fc6000f8608ff */
[----:B------:R0:W-:Y:S04]  /*7080*/  STL [R1+0x250], R18 ;  /* 0x0002501201007387 */ /* 0x0001e80000100800 */
[----:B------:R-:W-:Y:S04]  /*7090*/  STL [R1+0x390], R19 ;  /* 0x0003901301007387 */ /* 0x000fe80000100800 */
[----:B------:R-:W5:Y:S01]  /*70a0*/  LDL.LU R20, [R1+0x74] ;  /* 0x0000740001147983 */ /* 0x000f620000300800 */
[----:B0-----:R-:W-:Y:S02]  /*70b0*/  LEA.HI.X.SX32 R18, R2, UR15, 0x1, P4 ;  /* 0x0000000f02127c11 */ /* 0x001fe4000a0f0eff */
[----:B------:R-:W-:-:S03]  /*70c0*/  LEA R2, P4, R11, UR14, 0x1 ;  /* 0x0000000e0b027c11 */ /* 0x000fc6000f8808ff */
[----:B------:R0:W-:Y:S04]  /*70d0*/  STL [R1+0x2f0], R18 ;  /* 0x0002f01201007387 */ /* 0x0001e80000100800 */
[----:B------:R1:W-:Y:S01]  /*70e0*/  STL [R1+0x260], R2 ;  /* 0x0002600201007387 */ /* 0x0003e20000100800 */
[----:B0-----:R-:W-:-:S05]  /*70f0*/  LEA.HI.X.SX32 R18, R0, UR15, 0x1, P5 ;  /* 0x0000000f00127c11 */ /* 0x001fca000a8f0eff */
[----:B------:R0:W-:Y:S04]  /*7100*/  STL [R1+0x200], R18 ;  /* 0x0002001201007387 */ /* 0x0001e80000100800 */
[----:B------:R-:W5:Y:S01]  /*7110*/  LDL.LU R19, [R1+0x6c] ;  /* 0x00006c0001137983 */ /* 0x000f620000300800 */
[----:B-1----:R-:W-:Y:S02]  /*7120*/  LEA R2, P5, R10, UR14, 0x1 ;  /* 0x0000000e0a027c11 */ /* 0x002fe4000f8a08ff */
[----:B------:R-:W-:Y:S02]  /*7130*/  LEA.HI.X.SX32 R0, R29, UR15, 0x1, P6 ;  /* 0x0000000f1d007c11 */ /* 0x000fe4000b0f0eff */
[----:B0-----:R-:W-:Y:S01]  /*7140*/  LEA R18, P6, R9, UR14, 0x1 ;  /* 0x0000000e09127c11 */ /* 0x001fe2000f8c08ff */
[----:B------:R0:W-:Y:S04]  /*7150*/  STL [R1+0x300], R2 ;  /* 0x0003000201007387 */ /* 0x0001e80000100800 */
[----:B------:R-:W-:Y:S04]  /*7160*/  STL [R1+0x254], R0 ;  /* 0x0002540001007387 */ /* 0x000fe80000100800 */
[----:B------:R1:W-:Y:S01]  /*7170*/  STL [R1+0x394], R18 ;  /* 0x0003941201007387 */ /* 0x0003e20000100800 */
[----:B0-----:R-:W-:-:S03]  /*7180*/  LEA.HI.X.SX32 R2, R17, UR15, 0x1, P0 ;  /* 0x0000000f11027c11 */ /* 0x001fc600080f0eff */
[----:B-1----:R-:W5:Y:S01]  /*7190*/  LDL.LU R18, [R1+0x68] ;  /* 0x0000680001127983 */ /* 0x002f620000300800 */
[----:B------:R-:W-:Y:S02]  /*71a0*/  LEA R0, P0, R8, UR14, 0x1 ;  /* 0x0000000e08007c11 */ /* 0x000fe4000f8008ff */
[----:B------:R-:W-:Y:S01]  /*71b0*/  LEA.HI.X.SX32 R16, R16, UR15, 0x1, P1 ;  /* 0x0000000f10107c11 */ /* 0x000fe200088f0eff */
[----:B------:R0:W-:Y:S04]  /*71c0*/  STL [R1+0x2f4], R2 ;  /* 0x0002f40201007387 */ /* 0x0001e80000100800 */
[----:B------:R1:W-:Y:S04]  /*71d0*/  STL [R1+0x268], R0 ;  /* 0x0002680001007387 */ /* 0x0003e80000100800 */
[----:B------:R-:W-:Y:S04]  /*71e0*/  STL [R1+0x204], R16 ;  /* 0x0002041001007387 */ /* 0x000fe80000100800 */
[----:B------:R-:W5:Y:S01]  /*71f0*/  LDL.LU R17, [R1+0x64] ;  /* 0x0000640001117983 */ /* 0x000f620000300800 */
[----:B0-----:R-:W-:-:S02]  /*7200*/  LEA R2, P1, R7, UR14, 0x1 ;  /* 0x0000000e07027c11 */ /* 0x001fc4000f8208ff */
[----:B-1----:R-:W-:Y:S02]  /*7210*/  LEA.HI.X.SX32 R0, R13, UR15, 0x1, P2 ;  /* 0x0000000f0d007c11 */ /* 0x002fe400090f0eff */
[----:B------:R-:W-:Y:S01]  /*7220*/  LEA R13, P2, R6, UR14, 0x1 ;  /* 0x0000000e060d7c11 */ /* 0x000fe2000f8408ff */
[----:B------:R0:W-:Y:S04]  /*7230*/  STL [R1+0x308], R2 ;  /* 0x0003080201007387 */ /* 0x0001e80000100800 */
[----:B------:R1:W-:Y:S01]  /*7240*/  STL [R1+0x25c], R0 ;  /* 0x00025c0001007387 */ /* 0x0003e20000100800 */
[----:B------:R-:W-:-:S03]  /*7250*/  LEA.HI.X.SX32 R11, R11, UR15, 0x1, P4 ;  /* 0x0000000f0b0b7c11 */ /* 0x000fc6000a0f0eff */
[----:B------:R1:W-:Y:S01]  /*7260*/  STL [R1+0x398], R13 ;  /* 0x0003980d01007387 */ /* 0x0003e20000100800 */
[----:B0-----:R-:W-:-:S03]  /*7270*/  LEA.HI.X.SX32 R2, R12, UR15, 0x1, P3 ;  /* 0x0000000f0c027c11 */ /* 0x001fc600098f0eff */
[----:B------:R-:W5:Y:S01]  /*7280*/  LDL.LU R16, [R1+0x5c] ;  /* 0x00005c0001107983 */ /* 0x000f620000300800 */
[----:B-1----:R-:W-:-:S03]  /*7290*/  LEA R0, P3, R28, UR14, 0x1 ;  /* 0x0000000e1c007c11 */ /* 0x002fc6000f8608ff */
[----:B------:R-:W-:Y:S04]  /*72a0*/  STL [R1+0x2fc], R2 ;  /* 0x0002fc0201007387 */ /* 0x000fe80000100800 */
[----:B------:R0:W-:Y:S04]  /*72b0*/  STL [R1+0x270], R0 ;  /* 0x0002700001007387 */ /* 0x0001e80000100800 */
[----:B------:R-:W-:Y:S04]  /*72c0*/  STL [R1+0x208], R11 ;  /* 0x0002080b01007387 */ /* 0x000fe80000100800 */
[----:B------:R-:W5:Y:S01]  /*72d0*/  LDL.LU R13, [R1+0x54] ;  /* 0x00005400010d7983 */ /* 0x000f620000300800 */
[----:B0-----:R-:W-:-:S02]  /*72e0*/  LEA.HI.X.SX32 R0, R10, UR15, 0x1, P5 ;  /* 0x0000000f0a007c11 */ /* 0x001fc4000a8f0eff */
[----:B--2---:R-:W-:-:S05]  /*72f0*/  LEA R2, P4, R3, UR14, 0x1 ;  /* 0x0000000e03027c11 */ /* 0x004fca000f8808ff */
[----:B------:R0:W-:Y:S04]  /*7300*/  STL [R1+0x310], R2 ;  /* 0x0003100201007387 */ /* 0x0001e80000100800 */
[----:B------:R1:W-:Y:S04]  /*7310*/  STL [R1+0x264], R0 ;  /* 0x0002640001007387 */ /* 0x0003e80000100800 */
[----:B------:R-:W2:Y:S01]  /*7320*/  LDL.LU R12, [R1+0x50] ;  /* 0x00005000010c7983 */ /* 0x000ea20000300800 */
[----:B0-----:R-:W-:Y:S02]  /*7330*/  LEA R2, P5, R14, UR14, 0x1 ;  /* 0x0000000e0e027c11 */ /* 0x001fe4000f8a08ff */
[----:B-1----:R-:W-:-:S03]  /*7340*/  LEA.HI.X.SX32 R0, R9, UR15, 0x1, P6 ;  /* 0x0000000f09007c11 */ /* 0x002fc6000b0f0eff */
[----:B------:R3:W-:Y:S04]  /*7350*/  STL [R1+0x39c], R2 ;  /* 0x00039c0201007387 */ /* 0x0007e80000100800 */
[----:B------:R0:W-:Y:S04]  /*7360*/  STL [R1+0x304], R0 ;  /* 0x0003040001007387 */ /* 0x0001e80000100800 */
[----:B------:R-:W2:Y:S01]  /*7370*/  LDL.LU R11, [R1+0x4c] ;  /* 0x00004c00010b7983 */ /* 0x000ea20000300800 */
[----:B---3--:R-:W-:-:S05]  /*7380*/  LEA R2, P6, R15, UR14, 0x1 ;  /* 0x0000000e0f027c11 */ /* 0x008fca000f8c08ff */
[----:B------:R4:W-:Y:S01]  /*7390*/  STL [R1+0x278], R2 ;  /* 0x0002780201007387 */ /* 0x0009e20000100800 */
[----:B0-----:R-:W-:-:S03]  /*73a0*/  LEA.HI.X.SX32 R0, R8, UR15, 0x1, P0 ;  /* 0x0000000f08007c11 */ /* 0x001fc600080f0eff */
[----:B------:R-:W3:Y:S01]  /*73b0*/  LDL.LU R10, [R1+0x44] ;  /* 0x00004400010a7983 */ /* 0x000ee20000300800 */
[----:B----4-:R-:W-:-:S03]  /*73c0*/  LEA R2, P0, R22, UR14, 0x1 ;  /* 0x0000000e16027c11 */ /* 0x010fc6000f8008ff */
[----:B------:R0:W-:Y:S04]  /*73d0*/  STL [R1+0x20c], R0 ;  /* 0x00020c0001007387 */ /* 0x0001e80000100800 */
[----:B------:R5:W-:Y:S04]  /*73e0*/  STL [R1+0x318], R2 ;  /* 0x0003180201007387 */ /* 0x000be80000100800 */
[----:B------:R-:W4:Y:S01]  /*73f0*/  LDL.LU R9, [R1+0x3c] ;  /* 0x00003c0001097983 */ /* 0x000f220000300800 */
[----:B0-----:R-:W-:-:S05]  /*7400*/  LEA.HI.X.SX32 R0, R7, UR15, 0x1, P1 ;  /* 0x0000000f07007c11 */ /* 0x001fca00088f0eff */
[----:B------:R0:W-:Y:S01]  /*7410*/  STL [R1+0x26c], R0 ;  /* 0x00026c0001007387 */ /* 0x0001e20000100800 */
[----:B-----5:R-:W-:-:S03]  /*7420*/  LEA R2, P1, R20, UR14, 0x1 ;  /* 0x0000000e14027c11 */ /* 0x020fc6000f8208ff */
[----:B------:R-:W5:Y:S04]  /*7430*/  LDL.LU R8, [R1+0x38] ;  /* 0x0000380001087983 */ /* 0x000f680000300800 */
[----:B------:R1:W-:Y:S01]  /*7440*/  STL [R1+0x3a0], R2 ;  /* 0x0003a00201007387 */ /* 0x0003e20000100800 */
[----:B0-----:R-:W-:-:S03]  /*7450*/  LEA.HI.X.SX32 R0, R6, UR15, 0x1, P2 ;  /* 0x0000000f06007c11 */ /* 0x001fc600090f0eff */
[----:B------:R-:W4:Y:S04]  /*7460*/  LDL.LU R7, [R1+0x34] ;  /* 0x0000340001077983 */ /* 0x000f280000300800 */
[----:B------:R0:W-:Y:S01]  /*7470*/  STL [R1+0x30c], R0 ;  /* 0x00030c0001007387 */ /* 0x0001e20000100800 */
[----:B-1----:R-:W-:-:S03]  /*7480*/  LEA R2, P2, R19, UR14, 0x1 ;  /* 0x0000000e13027c11 */ /* 0x002fc6000f8408ff */
[----:B------:R-:W4:Y:S04]  /*7490*/  LDL.LU R27, [R1+0x2c] ;  /* 0x00002c00011b7983 */ /* 0x000f280000300800 */
[----:B------:R1:W-:Y:S01]  /*74a0*/  STL [R1+0x280], R2 ;  /* 0x0002800201007387 */ /* 0x0003e20000100800 */
[----:B0-----:R-:W-:-:S03]  /*74b0*/  LEA.HI.X.SX32 R0, R28, UR15, 0x1, P3 ;  /* 0x0000000f1c007c11 */ /* 0x001fc600098f0eff */
[----:B------:R-:W4:Y:S04]  /*74c0*/  LDL.LU R28, [R1+0x28] ;  /* 0x00002800011c7983 */ /* 0x000f280000300800 */
[----:B------:R0:W-:Y:S01]  /*74d0*/  STL [R1+0x210], R0 ;  /* 0x0002100001007387 */ /* 0x0001e20000100800 */
[----:B-1----:R-:W-:-:S03]  /*74e0*/  LEA R2, P3, R18, UR14, 0x1 ;  /* 0x0000000e12027c11 */ /* 0x002fc6000f8608ff */
[----:B------:R-:W5:Y:S04]  /*74f0*/  LDL.LU R6, [R1+0x20] ;  /* 0x0000200001067983 */ /* 0x000f680000300800 */
[----:B------:R1:W-:Y:S01]  /*7500*/  STL [R1+0x320], R2 ;  /* 0x0003200201007387 */ /* 0x0003e20000100800 */
[----:B0-----:R-:W-:-:S03]  /*7510*/  LEA.HI.X.SX32 R0, R3, UR15, 0x1, P4 ;  /* 0x0000000f03007c11 */ /* 0x001fc6000a0f0eff */
[----:B------:R-:W5:Y:S04]  /*7520*/  LDL.LU R29, [R1+0x1c] ;  /* 0x00001c00011d7983 */ /* 0x000f680000300800 */
[----:B------:R0:W-:Y:S01]  /*7530*/  STL [R1+0x274], R0 ;  /* 0x0002740001007387 */ /* 0x0001e20000100800 */
[----:B-1----:R-:W-:-:S03]  /*7540*/  LEA R2, P4, R17, UR14, 0x1 ;  /* 0x0000000e11027c11 */ /* 0x002fc6000f8808ff */
[----:B0-----:R-:W5:Y:S01]  /*7550*/  LDL.LU R0, [R1+0x14] ;  /* 0x0000140001007983 */ /* 0x001f620000300800 */
[----:B------:R-:W-:-:S03]  /*7560*/  LEA.HI.X.SX32 R3, R14, UR15, 0x1, P5 ;  /* 0x0000000f0e037c11 */ /* 0x000fc6000a8f0eff */
[----:B------:R0:W-:Y:S04]  /*7570*/  STL [R1+0x3a4], R2 ;  /* 0x0003a40201007387 */ /* 0x0001e80000100800 */
[----:B0-----:R-:W5:Y:S01]  /*7580*/  LDL.LU R2, [R1+0x10] ;  /* 0x0000100001027983 */ /* 0x001f620000300800 */
[----:B------:R-:W-:-:S03]  /*7590*/  LEA R14, P5, R16, UR14, 0x1 ;  /* 0x0000000e100e7c11 */ /* 0x000fc6000f8a08ff */
[----:B------:R0:W-:Y:S01]  /*75a0*/  STL [R1+0x314], R3 ;  /* 0x0003140301007387 */ /* 0x0001e20000100800 */
[----:B------:R-:W-:-:S03]  /*75b0*/  LEA.HI.X.SX32 R15, R15, UR15, 0x1, P6 ;  /* 0x0000000f0f0f7c11 */ /* 0x000fc6000b0f0eff */
[----:B0-----:R-:W5:Y:S04]  /*75c0*/  LDL.LU R3, [R1+0xc] ;  /* 0x00000c0001037983 */ /* 0x001f680000300800 */
[----:B------:R0:W-:Y:S04]  /*75d0*/  STL [R1+0x288], R14 ;  /* 0x0002880e01007387 */ /* 0x0001e80000100800 */
[----:B0-----:R-:W5:Y:S04]  /*75e0*/  LDL.LU R14, [R1+0x4] ;  /* 0x00000400010e7983 */ /* 0x001f680000300800 */
[----:B------:R0:W-:Y:S02]  /*75f0*/  STL [R1+0x214], R15 ;  /* 0x0002140f01007387 */ /* 0x0001e40000100800 */
[----:B0-----:R-:W-:-:S05]  /*7600*/  LEA R15, P6, R13, UR14, 0x1 ;  /* 0x0000000e0d0f7c11 */ /* 0x001fca000f8c08ff */
[----:B------:R0:W-:Y:S04]  /*7610*/  STL [R1+0x328], R15 ;  /* 0x0003280f01007387 */ /* 0x0001e80000100800 */
[----:B0-----:R-:W5:Y:S01]  /*7620*/  LDL.LU R15, [R1] ;  /* 0x00000000010f7983 */ /* 0x001f620000300800 */
[----:B------:R-:W-:Y:S02]  /*7630*/  LEA.HI.X.SX32 R22, R22, UR15, 0x1, P0 ;  /* 0x0000000f16167c11 */ /* 0x000fe400080f0eff */
[----:B------:R-:W-:-:S03]  /*7640*/  LEA.HI.X.SX32 R20, R20, UR15, 0x1, P1 ;  /* 0x0000000f14147c11 */ /* 0x000fc600088f0eff */
[----:B------:R2:W-:Y:S01]  /*7650*/  STL [R1+0x27c], R22 ;  /* 0x00027c1601007387 */ /* 0x0005e20000100800 */
[----:B------:R-:W-:Y:S02]  /*7660*/  LEA.HI.X.SX32 R19, R19, UR15, 0x1, P2 ;  /* 0x0000000f13137c11 */ /* 0x000fe400090f0eff */
[----:B------:R-:W-:Y:S02]  /*7670*/  LEA.HI.X.SX32 R18, R18, UR15, 0x1, P3 ;  /* 0x0000000f12127c11 */ /* 0x000fe400098f0eff */
[----:B------:R-:W-:Y:S02]  /*7680*/  LEA.HI.X.SX32 R17, R17, UR15, 0x1, P4 ;  /* 0x0000000f11117c11 */ /* 0x000fe4000a0f0eff */
[----:B------:R-:W-:Y:S02]  /*7690*/  LEA.HI.X.SX32 R16, R16, UR15, 0x1, P5 ;  /* 0x0000000f10107c11 */ /* 0x000fe4000a8f0eff */
[----:B------:R-:W-:Y:S02]  /*76a0*/  LEA.HI.X.SX32 R13, R13, UR15, 0x1, P6 ;  /* 0x0000000f0d0d7c11 */ /* 0x000fe4000b0f0eff */
[----:B--2---:R-:W-:-:S05]  /*76b0*/  LEA R22, P0, R12, UR14, 0x1 ;  /* 0x0000000e0c167c11 */ /* 0x004fca000f8008ff */
[----:B------:R0:W-:Y:S04]  /*76c0*/  STL [R1+0x3a8], R22 ;  /* 0x0003a81601007387 */ /* 0x0001e80000100800 */
[----:B0-----:R-:W2:Y:S04]  /*76d0*/  LDL.LU R22, [R1+0x534] ;  /* 0x0005340001167983 */ /* 0x001ea80000300800 */
[----:B------:R0:W-:Y:S02]  /*76e0*/  STL [R1+0x31c], R20 ;  /* 0x00031c1401007387 */ /* 0x0001e40000100800 */
[----:B0-----:R-:W-:-:S05]  /*76f0*/  LEA R20, P1, R11, UR14, 0x1 ;  /* 0x0000000e0b147c11 */ /* 0x001fca000f8208ff */
[----:B------:R0:W-:Y:S04]  /*7700*/  STL [R1+0x290], R20 ;  /* 0x0002901401007387 */ /* 0x0001e80000100800 */
[----:B0-----:R-:W2:Y:S04]  /*7710*/  LDL.LU R20, [R1+0x90] ;  /* 0x0000900001147983 */ /* 0x001ea80000300800 */
[----:B------:R3:W-:Y:S02]  /*7720*/  STL [R1+0x218], R19 ;  /* 0x0002181301007387 */ /* 0x0007e40000100800 */
[----:B---3--:R-:W-:-:S05]  /*7730*/  LEA R19, P2, R10, UR14, 0x1 ;  /* 0x0000000e0a137c11 */ /* 0x008fca000f8408ff */
[----:B------:R0:W-:Y:S04]  /*7740*/  STL [R1+0x330], R19 ;  /* 0x0003301301007387 */ /* 0x0001e80000100800 */
[----:B0-----:R-:W3:Y:S04]  /*7750*/  LDL.LU R19, [R1+0x530] ;  /* 0x0005300001137983 */ /* 0x001ee80000300800 */
[----:B------:R4:W-:Y:S02]  /*7760*/  STL [R1+0x284], R18 ;  /* 0x0002841201007387 */ /* 0x0009e40000100800 */
[----:B----4-:R-:W-:-:S05]  /*7770*/  LEA R18, P3, R9, UR14, 0x1 ;  /* 0x0000000e09127c11 */ /* 0x010fca000f8608ff */
[----:B------:R0:W-:Y:S04]  /*7780*/  STL [R1+0x3ac], R18 ;  /* 0x0003ac1201007387 */ /* 0x0001e80000100800 */
[----:B0-----:R-:W4:Y:S04]  /*7790*/  LDL.LU R18, [R1+0x52c] ;  /* 0x00052c0001127983 */ /* 0x001f280000300800 */
[----:B------:R5:W-:Y:S02]  /*77a0*/  STL [R1+0x324], R17 ;  /* 0x0003241101007387 */ /* 0x000be40000100800 */
[----:B-----5:R-:W-:-:S05]  /*77b0*/  LEA R17, P4, R8, UR14, 0x1 ;  /* 0x0000000e08117c11 */ /* 0x020fca000f8808ff */
[----:B------:R0:W-:Y:S04]  /*77c0*/  STL [R1+0x298], R17 ;  /* 0x0002981101007387 */ /* 0x0001e80000100800 */
[----:B0-----:R-:W5:Y:S04]  /*77d0*/  LDL.LU R17, [R1+0x528] ;  /* 0x0005280001117983 */ /* 0x001f680000300800 */
[----:B------:R0:W-:Y:S02]  /*77e0*/  STL [R1+0x21c], R16 ;  /* 0x00021c1001007387 */ /* 0x0001e40000100800 */
[----:B0-----:R-:W-:-:S05]  /*77f0*/  LEA R16, P5, R7, UR14, 0x1 ;  /* 0x0000000e07107c11 */ /* 0x001fca000f8a08ff */
[----:B------:R0:W-:Y:S01]  /*7800*/  STL [R1+0x338], R16 ;  /* 0x0003381001007387 */ /* 0x0001e20000100800 */
[----:B------:R-:W-:-:S03]  /*7810*/  LEA.HI.X.SX32 R12, R12, UR15, 0x1, P0 ;  /* 0x0000000f0c0c7c11 */ /* 0x000fc600080f0eff */
[----:B0-----:R-:W2:Y:S04]  /*7820*/  LDL.LU R16, [R1+0x524] ;  /* 0x0005240001107983 */ /* 0x001ea80000300800 */
        /* <DEDUP_REMOVED lines=37> */
[----:B------:R0:W-:Y:S04]  /*7a80*/  STL [R1+0x2b0], R27 ;  /* 0x0002b01b01007387 */ /* 0x0001e80000100800 */
[----:B0-----:R-:W2:Y:S04]  /*7a90*/  LDL.LU R27, [R1+0x94] ;  /* 0x00009400011b7983 */ /* 0x001ea80000300800 */
[----:B------:R0:W-:Y:S02]  /*7aa0*/  STL [R1+0x228], R28 ;  /* 0x0002281c01007387 */ /* 0x0001e40000100800 */
[----:B0-----:R-:W-:-:S05]  /*7ab0*/  LEA R28, P0, R15, UR14, 0x1 ;  /* 0x0000000e0f1c7c11 */ /* 0x001fca000f8008ff */
[----:B------:R0:W-:Y:S04]  /*7ac0*/  STL [R1+0x350], R28 ;  /* 0x0003501c01007387 */ /* 0x0001e80000100800 */
[----:B0-----:R-:W2:Y:S01]  /*7ad0*/  LDL.LU R28, [R1+0x504] ;  /* 0x00050400011c7983 */ /* 0x001ea20000300800 */
[----:B------:R-:W-:-:S05]  /*7ae0*/  LEA.HI.X.SX32 R6, R6, UR15, 0x1, P1 ;  /* 0x0000000f06067c11 */ /* 0x000fca00088f0eff */
[----:B------:R2:W-:Y:S02]  /*7af0*/  STL [R1+0x2a4], R6 ;  /* 0x0002a40601007387 */ /* 0x0005e40000100800 */
[----:B--2---:R-:W-:-:S05]  /*7b00*/  LEA R6, P1, R28, UR14, 0x1 ;  /* 0x0000000e1c067c11 */ /* 0x004fca000f8208ff */
[----:B------:R0:W-:Y:S04]  /*7b10*/  STL [R1+0x3bc], R6 ;  /* 0x0003bc0601007387 */ /* 0x0001e80000100800 */
[----:B0-----:R-:W2:Y:S01]  /*7b20*/  LDL.LU R6, [R1+0x500] ;  /* 0x0005000001067983 */ /* 0x001ea20000300800 */
[----:B------:R-:W-:Y:S02]  /*7b30*/  LEA.HI.X.SX32 R29, R29, UR15, 0x1, P2 ;  /* 0x0000000f1d1d7c11 */ /* 0x000fe400090f0eff */
[----:B------:R-:W-:-:S03]  /*7b40*/  LEA.HI.X.SX32 R0, R0, UR15, 0x1, P3 ;  /* 0x0000000f00007c11 */ /* 0x000fc600098f0eff */
[----:B------:R0:W-:Y:S02]  /*7b50*/  STL [R1+0x344], R29 ;  /* 0x0003441d01007387 */ /* 0x0001e40000100800 */
[----:B0-----:R-:W-:-:S05]  /*7b60*/  LEA R29, P2, R20, UR14, 0x1 ;  /* 0x0000000e141d7c11 */ /* 0x001fca000f8408ff */
[----:B------:R-:W-:Y:S04]  /*7b70*/  STL [R1+0x2b8], R29 ;  /* 0x0002b81d01007387 */ /* 0x000fe80000100800 */
[----:B------:R0:W-:Y:S01]  /*7b80*/  STL [R1+0x22c], R0 ;  /* 0x00022c0001007387 */ /* 0x0001e20000100800 */
[----:B------:R-:W-:Y:S02]  /*7b90*/  LEA.HI.X.SX32 R3, R3, UR15, 0x1, P5 ;  /* 0x0000000f03037c11 */ /* 0x000fe4000a8f0eff */
[----:B0-----:R-:W-:Y:S02]  /*7ba0*/  LEA.HI.X.SX32 R0, R2, UR15, 0x1, P4 ;  /* 0x0000000f02007c11 */ /* 0x001fe4000a0f0eff */
[----:B------:R-:W-:Y:S01]  /*7bb0*/  LEA R2, P4, R7, UR14, 0x1 ;  /* 0x0000000e07027c11 */ /* 0x000fe2000f8808ff */
[----:B------:R-:W-:-:S02]  /*7bc0*/  IMAD R23, R23, UR5, RZ ;  /* 0x0000000517177c24 */ /* 0x000fc4000f8e02ff */
[----:B------:R-:W-:Y:S02]  /*7bd0*/  IMAD R24, R24, UR5, RZ ;  /* 0x0000000518187c24 */ /* 0x000fe4000f8e02ff */
[----:B------:R-:W-:Y:S02]  /*7be0*/  IMAD R25, R25, UR5, RZ ;  /* 0x0000000519197c24 */ /* 0x000fe4000f8e02ff */
[----:B------:R-:W-:Y:S02]  /*7bf0*/  IMAD R26, R26, UR5, RZ ;  /* 0x000000051a1a7c24 */ /* 0x000fe4000f8e02ff */
[----:B------:R-:W-:Y:S01]  /*7c00*/  IMAD R21, R21, UR5, RZ ;  /* 0x0000000515157c24 */ /* 0x000fe2000f8e02ff */
[----:B------:R-:W-:-:S04]  /*7c10*/  USHF.R.S32.HI UR5, URZ, 0x1f, UR4 ;  /* 0x0000001fff057899 */ /* 0x000fc80008011404 */
[----:B------:R-:W-:-:S04]  /*7c20*/  ULEA.HI UR5, UR5, UR4, URZ, 0x6 ;  /* 0x0000000405057291 */ /* 0x000fc8000f8f30ff */
[----:B------:R-:W-:Y:S01]  /*7c30*/  USHF.R.S32.HI UR5, URZ, 0x6, UR5 ;  /* 0x00000006ff057899 */ /* 0x000fe20008011405 */
[----:B--2---:R-:W-:-:S05]  /*7c40*/  LEA R29, P3, R6, UR14, 0x1 ;  /* 0x0000000e061d7c11 */ /* 0x004fca000f8608ff */
[----:B------:R-:W-:Y:S04]  /*7c50*/  STL [R1+0x358], R29 ;  /* 0x0003581d01007387 */ /* 0x000fe80000100800 */
[----:B------:R0:W-:Y:S04]  /*7c60*/  STL [R1+0x2ac], R0 ;  /* 0x0002ac0001007387 */ /* 0x0001e80000100800 */
[----:B------:R1:W-:Y:S01]  /*7c70*/  STL [R1+0x3c0], R2 ;  /* 0x0003c00201007387 */ /* 0x0003e20000100800 */
[----:B0-----:R-:W-:-:S03]  /*7c80*/  LEA R0, P5, R8, UR14, 0x1 ;  /* 0x0000000e08007c11 */ /* 0x001fc6000f8a08ff */
[----:B------:R0:W-:Y:S01]  /*7c90*/  STL [R1+0x34c], R3 ;  /* 0x00034c0301007387 */ /* 0x0001e20000100800 */
[----:B-1----:R-:W-:-:S03]  /*7ca0*/  LEA.HI.X.SX32 R2, R14, UR15, 0x1, P6 ;  /* 0x0000000f0e027c11 */ /* 0x002fc6000b0f0eff */
[----:B------:R1:W-:Y:S01]  /*7cb0*/  STL [R1+0x2c0], R0 ;  /* 0x0002c00001007387 */ /* 0x0003e20000100800 */
[----:B0-----:R-:W-:-:S03]  /*7cc0*/  LEA R3, P6, R9, UR14, 0x1 ;  /* 0x0000000e09037c11 */ /* 0x001fc6000f8c08ff */
[----:B------:R0:W-:Y:S01]  /*7cd0*/  STL [R1+0x230], R2 ;  /* 0x0002300201007387 */ /* 0x0001e20000100800 */
[----:B-1----:R-:W-:-:S03]  /*7ce0*/  LEA.HI.X.SX32 R0, R15, UR15, 0x1, P0 ;  /* 0x0000000f0f007c11 */ /* 0x002fc600080f0eff */
[----:B------:R1:W-:Y:S04]  /*7cf0*/  STL [R1+0x360], R3 ;  /* 0x0003600301007387 */ /* 0x0003e80000100800 */
[----:B------:R2:W-:Y:S01]  /*7d00*/  STL [R1+0x2b4], R0 ;  /* 0x0002b40001007387 */ /* 0x0005e20000100800 */
[----:B0-----:R-:W-:Y:S02]  /*7d10*/  LEA R2, P0, R10, UR14, 0x1 ;  /* 0x0000000e0a027c11 */ /* 0x001fe4000f8008ff */
[----:B-1----:R-:W-:-:S03]  /*7d20*/  LEA.HI.X.SX32 R3, R28, UR15, 0x1, P1 ;  /* 0x0000000f1c037c11 */ /* 0x002fc600088f0eff */
[----:B------:R0:W-:Y:S01]  /*7d30*/  STL [R1+0x3c4], R2 ;  /* 0x0003c40201007387 */ /* 0x0001e20000100800 */
[----:B--2---:R-:W-:-:S03]  /*7d40*/  LEA R0, P1, R11, UR14, 0x1 ;  /* 0x0000000e0b007c11 */ /* 0x004fc6000f8208ff */
[----:B------:R1:W-:Y:S04]  /*7d50*/  STL [R1+0x354], R3 ;  /* 0x0003540301007387 */ /* 0x0003e80000100800 */
[----:B------:R2:W-:Y:S01]  /*7d60*/  STL [R1+0x2c8], R0 ;  /* 0x0002c80001007387 */ /* 0x0005e20000100800 */
[----:B0-----:R-:W-:Y:S02]  /*7d70*/  LEA.HI.X.SX32 R2, R20, UR15, 0x1, P2 ;  /* 0x0000000f14027c11 */ /* 0x001fe400090f0eff */
[----:B-1----:R-:W-:-:S03]  /*7d80*/  LEA R3, P2, R12, UR14, 0x1 ;  /* 0x0000000e0c037c11 */ /* 0x002fc6000f8408ff */
[----:B------:R0:W-:Y:S01]  /*7d90*/  STL [R1+0x234], R2 ;  /* 0x0002340201007387 */ /* 0x0001e20000100800 */
[----:B--2---:R-:W-:-:S03]  /*7da0*/  LEA.HI.X.SX32 R0, R6, UR15, 0x1, P3 ;  /* 0x0000000f06007c11 */ /* 0x004fc600098f0eff */
[----:B------:R1:W-:Y:S01]  /*7db0*/  STL [R1+0x368], R3 ;  /* 0x0003680301007387 */ /* 0x0003e20000100800 */
[----:B------:R-:W2:Y:S03]  /*7dc0*/  LDC R6, c[0x0][0x3ac] ;  /* 0x0000eb00ff067b82 */ /* 0x000ea60000000800 */
[----:B------:R3:W-:Y:S01]  /*7dd0*/  STL [R1+0x2bc], R0 ;  /* 0x0002bc0001007387 */ /* 0x0007e20000100800 */
[----:B0-----:R-:W-:Y:S02]  /*7de0*/  LEA R2, P3, R13, UR14, 0x1 ;  /* 0x0000000e0d027c11 */ /* 0x001fe4000f8608ff */
[----:B-1----:R-:W-:-:S03]  /*7df0*/  LEA.HI.X.SX32 R3, R7, UR15, 0x1, P4 ;  /* 0x0000000f07037c11 */ /* 0x002fc6000a0f0eff */
[----:B------:R0:W-:Y:S01]  /*7e00*/  STL [R1+0x3c8], R2 ;  /* 0x0003c80201007387 */ /* 0x0001e20000100800 */
[----:B---3--:R-:W-:-:S03]  /*7e10*/  LEA R0, P4, R16, UR14, 0x1 ;  /* 0x0000000e10007c11 */ /* 0x008fc6000f8808ff */
[----:B------:R5:W-:Y:S04]  /*7e20*/  STL [R1+0x35c], R3 ;  /* 0x00035c0301007387 */ /* 0x000be80000100800 */
[----:B------:R1:W-:Y:S01]  /*7e30*/  STL [R1+0x2d0], R0 ;  /* 0x0002d00001007387 */ /* 0x0003e20000100800 */
[----:B0-----:R-:W-:Y:S02]  /*7e40*/  LEA.HI.X.SX32 R2, R8, UR15, 0x1, P5 ;  /* 0x0000000f08027c11 */ /* 0x001fe4000a8f0eff */
[----:B-----5:R-:W-:-:S03]  /*7e50*/  LEA R3, P5, R17, UR14, 0x1 ;  /* 0x0000000e11037c11 */ /* 0x020fc6000f8a08ff */
[----:B------:R4:W-:Y:S01]  /*7e60*/  STL [R1+0x238], R2 ;  /* 0x0002380201007387 */ /* 0x0009e20000100800 */
[----:B-1----:R-:W-:-:S03]  /*7e70*/  LEA.HI.X.SX32 R0, R9, UR15, 0x1, P6 ;  /* 0x0000000f09007c11 */ /* 0x002fc6000b0f0eff */
[----:B------:R0:W-:Y:S04]  /*7e80*/  STL [R1+0x370], R3 ;  /* 0x0003700301007387 */ /* 0x0001e80000100800 */
[----:B------:R1:W-:Y:S01]  /*7e90*/  STL [R1+0x2c4], R0 ;  /* 0x0002c40001007387 */ /* 0x0003e20000100800 */
[----:B----4-:R-:W-:Y:S02]  /*7ea0*/  LEA R2, P6, R18, UR14, 0x1 ;  /* 0x0000000e12027c11 */ /* 0x010fe4000f8c08ff */
[----:B0-----:R-:W-:-:S03]  /*7eb0*/  LEA.HI.X.SX32 R3, R10, UR15, 0x1, P0 ;  /* 0x0000000f0a037c11 */ /* 0x001fc600080f0eff */
[----:B------:R0:W-:Y:S01]  /*7ec0*/  STL [R1+0x3cc], R2 ;  /* 0x0003cc0201007387 */ /* 0x0001e20000100800 */
[----:B-1----:R-:W-:-:S03]  /*7ed0*/  LEA R0, P0, R19, UR14, 0x1 ;  /* 0x0000000e13007c11 */ /* 0x002fc6000f8008ff */
[----:B------:R1:W-:Y:S04]  /*7ee0*/  STL [R1+0x364], R3 ;  /* 0x0003640301007387 */ /* 0x0003e80000100800 */
[----:B------:R3:W-:Y:S01]  /*7ef0*/  STL [R1+0x2d8], R0 ;  /* 0x0002d80001007387 */ /* 0x0007e20000100800 */
[----:B0-----:R-:W-:Y:S02]  /*7f00*/  LEA.HI.X.SX32 R2, R11, UR15, 0x1, P1 ;  /* 0x0000000f0b027c11 */ /* 0x001fe400088f0eff */
[----:B-1----:R-:W-:-:S03]  /*7f10*/  LEA R3, P1, R27, UR14, 0x1 ;  /* 0x0000000e1b037c11 */ /* 0x002fc6000f8208ff */
[----:B------:R0:W-:Y:S01]  /*7f20*/  STL [R1+0x23c], R2 ;  /* 0x00023c0201007387 */ /* 0x0001e20000100800 */
[----:B---3--:R-:W-:-:S03]  /*7f30*/  LEA.HI.X.SX32 R0, R12, UR15, 0x1, P2 ;  /* 0x0000000f0c007c11 */ /* 0x008fc600090f0eff */
[----:B------:R1:W-:Y:S04]  /*7f40*/  STL [R1+0x378], R3 ;  /* 0x0003780301007387 */ /* 0x0003e80000100800 */
[----:B------:R3:W-:Y:S01]  /*7f50*/  STL [R1+0x2cc], R0 ;  /* 0x0002cc0001007387 */ /* 0x0007e20000100800 */
[----:B0-----:R-:W-:Y:S02]  /*7f60*/  LEA R2, P2, R22, UR14, 0x1 ;  /* 0x0000000e16027c11 */ /* 0x001fe4000f8408ff */
[----:B-1----:R-:W-:-:S03]  /*7f70*/  LEA.HI.X.SX32 R3, R13, UR15, 0x1, P3 ;  /* 0x0000000f0d037c11 */ /* 0x002fc600098f0eff */
[----:B------:R0:W-:Y:S01]  /*7f80*/  STL [R1+0x3d0], R2 ;  /* 0x0003d00201007387 */ /* 0x0001e20000100800 */
[----:B---3--:R-:W-:-:S03]  /*7f90*/  LEA R0, P3, R23, UR14, 0x1 ;  /* 0x0000000e17007c11 */ /* 0x008fc6000f8608ff */
[----:B------:R1:W-:Y:S01]  /*7fa0*/  STL [R1+0x36c], R3 ;  /* 0x00036c0301007387 */ /* 0x0003e20000100800 */
[----:B------:R-:W3:Y:S01]  /*7fb0*/  S2R R20, SR_TID.X ;  /* 0x0000000000147919 */ /* 0x000ee20000002100 */
[----:B0-----:R-:W-:Y:S02]  /*7fc0*/  LEA.HI.X.SX32 R2, R16, UR15, 0x1, P4 ;  /* 0x0000000f10027c11 */ /* 0x001fe4000a0f0eff */
[----:B------:R0:W-:Y:S01]  /*7fd0*/  STL [R1+0x2e0], R0 ;  /* 0x0002e00001007387 */ /* 0x0001e20000100800 */
[----:B-1----:R-:W-:-:S03]  /*7fe0*/  LEA R3, P4, R24, UR14, 0x1 ;  /* 0x0000000e18037c11 */ /* 0x002fc6000f8808ff */
[----:B------:R1:W-:Y:S01]  /*7ff0*/  STL [R1+0x240], R2 ;  /* 0x0002400201007387 */ /* 0x0003e20000100800 */
[----:B0-----:R-:W-:-:S03]  /*8000*/  LEA.HI.X.SX32 R0, R17, UR15, 0x1, P5 ;  /* 0x0000000f11007c11 */ /* 0x001fc6000a8f0eff */
[----:B------:R0:W-:Y:S01]  /*8010*/  STL [R1+0x380], R3 ;  /* 0x0003800301007387 */ /* 0x0001e20000100800 */
[----:B-1----:R-:W-:-:S03]  /*8020*/  LEA R2, P5, R25, UR14, 0x1 ;  /* 0x0000000e19027c11 */ /* 0x002fc6000f8a08ff */
[----:B------:R1:W-:Y:S01]  /*8030*/  STL [R1+0x2d4], R0 ;  /* 0x0002d40001007387 */ /* 0x0003e20000100800 */
        /* <DEDUP_REMOVED lines=8> */
[----:B----4-:R-:W-:-:S03]  /*80c0*/  LEA.HI.X.SX32 R0, R27, UR15, 0x1, P1 ;  /* 0x0000000f1b007c11 */ /* 0x010fc600088f0eff */
[----:B------:R1:W-:Y:S04]  /*80d0*/  STL [R1+0x3d8], R3 ;  /* 0x0003d80301007387 */ /* 0x0003e80000100800 */
[----:B------:R4:W-:Y:S01]  /*80e0*/  STL [R1+0x2dc], R0 ;  /* 0x0002dc0001007387 */ /* 0x0009e20000100800 */
[----:B0-----:R-:W-:Y:S02]  /*80f0*/  LEA.HI.X.SX32 R2, R22, UR15, 0x1, P2 ;  /* 0x0000000f16027c11 */ /* 0x001fe400090f0eff */
[----:B-1----:R-:W-:-:S03]  /*8100*/  LEA.HI.X.SX32 R3, R23, UR15, 0x1, P3 ;  /* 0x0000000f17037c11 */ /* 0x002fc600098f0eff */
[----:B------:R0:W-:Y:S01]  /*8110*/  STL [R1+0x37c], R2 ;  /* 0x00037c0201007387 */ /* 0x0001e20000100800 */
[----:B----4-:R-:W-:-:S03]  /*8120*/  LEA.HI.X.SX32 R0, R24, UR15, 0x1, P4 ;  /* 0x0000000f18007c11 */ /* 0x010fc6000a0f0eff */
[----:B------:R1:W-:Y:S04]  /*8130*/  STL [R1+0x248], R3 ;  /* 0x0002480301007387 */ /* 0x0003e80000100800 */
[----:B------:R4:W-:Y:S01]  /*8140*/  STL [R1+0x2e4], R0 ;  /* 0x0002e40001007387 */ /* 0x0009e20000100800 */
[----:B0-----:R-:W-:Y:S01]  /*8150*/  LEA.HI.X.SX32 R2, R25, UR15, 0x1, P5 ;  /* 0x0000000f19027c11 */ /* 0x001fe2000a8f0eff */
[----:B------:R-:W0:Y:S01]  /*8160*/  S2R R15, SR_TID.X ;  /* 0x00000000000f7919 */ /* 0x000e220000002100 */
[----:B-1----:R-:W1:Y:S01]  /*8170*/  LDC R3, c[0x0][0x3a8] ;  /* 0x0000ea00ff037b82 */ /* 0x002e620000000800 */
[----:B----4-:R-:W-:Y:S02]  /*8180*/  LEA.HI.X.SX32 R0, R26, UR15, 0x1, P6 ;  /* 0x0000000f1a007c11 */ /* 0x010fe4000b0f0eff */
[----:B------:R4:W-:Y:S04]  /*8190*/  STL [R1+0x384], R2 ;  /* 0x0003840201007387 */ /* 0x0009e80000100800 */
[----:B------:R3:W-:Y:S01]  /*81a0*/  STL [R1+0x2e8], R0 ;  /* 0x0002e80001007387 */ /* 0x0007e20000100800 */
[----:B----4-:R-:W-:Y:S01]  /*81b0*/  LEA.HI.X.SX32 R2, R21, UR15, 0x1, P0 ;  /* 0x0000000f15027c11 */ /* 0x010fe200080f0eff */
[----:B---3--:R-:W-:-:S04]  /*81c0*/  IMAD.SHL.U32 R0, R20, 0x20, RZ ;  /* 0x0000002014007824 */ /* 0x008fc800078e00ff */
[----:B------:R3:W-:Y:S04]  /*81d0*/  STL [R1+0x38c], R2 ;  /* 0x00038c0201007387 */ /* 0x0007e80000100800 */
[----:B------:R1:W-:Y:S04]  /*81e0*/  STL [R1+0x41c], R0 ;  /* 0x00041c0001007387 */ /* 0x0003e80000100800 */
[----:B------:R4:W-:Y:S04]  /*81f0*/  STL [R1+0xb0], RZ ;  /* 0x0000b0ff01007387 */ /* 0x0009e80000100800 */
        /* <DEDUP_REMOVED lines=52> */
[----:B------:R4:W-:Y:S01]  /*8540*/  STL [R1+0x12c], RZ ;  /* 0x00012cff01007387 */ /* 0x0009e20000100800 */
[----:B0-----:R-:W-:-:S03]  /*8550*/  SHF.R.U32.HI R15, RZ, 0x6, R15 ;  /* 0x00000006ff0f7819 */ /* 0x001fc6000001160f */
[----:B------:R4:W-:Y:S04]  /*8560*/  STL [R1+0x130], RZ ;  /* 0x000130ff01007387 */ /* 0x0009e80000100800 */
[----:B------:R4:W-:Y:S04]  /*8570*/  STL [R1+0x134], RZ ;  /* 0x000134ff01007387 */ /* 0x0009e80000100800 */
[----:B------:R4:W-:Y:S01]  /*8580*/  STL [R1+0x110], RZ ;  /* 0x000110ff01007387 */ /* 0x0009e20000100800 */
[----:B------:R-:W-:-:S03]  /*8590*/  SHF.R.U32.HI R27, RZ, 0x6, R20 ;  /* 0x00000006ff1b7819 */ /* 0x000fc60000011614 */
[----:B------:R4:W-:Y:S01]  /*85a0*/  STL [R1+0x114], RZ ;  /* 0x000114ff01007387 */ /* 0x0009e20000100800 */
[----:B------:R-:W-:-:S03]  /*85b0*/  SGXT.U32 R15, R15, 0x3 ;  /* 0x000000030f0f781a */ /* 0x000fc60000000000 */
[----:B------:R4:W-:Y:S04]  /*85c0*/  STL [R1+0x118], RZ ;  /* 0x000118ff01007387 */ /* 0x0009e80000100800 */
[----:B------:R4:W-:Y:S04]  /*85d0*/  STL [R1+0x11c], RZ ;  /* 0x00011cff01007387 */ /* 0x0009e80000100800 */
[----:B------:R4:W-:Y:S01]  /*85e0*/  STL [R1+0x100], RZ ;  /* 0x000100ff01007387 */ /* 0x0009e20000100800 */
[----:B------:R-:W-:-:S03]  /*85f0*/  SGXT.U32 R27, R27, 0x3 ;  /* 0x000000031b1b781a */ /* 0x000fc60000000000 */
[----:B------:R4:W-:Y:S01]  /*8600*/  STL [R1+0x104], RZ ;  /* 0x000104ff01007387 */ /* 0x0009e20000100800 */
[----:B---3--:R-:W-:-:S03]  /*8610*/  LOP3.LUT R2, R15, 0x38, RZ, 0xfc, !PT ;  /* 0x000000380f027812 */ /* 0x008fc600078efcff */
[----:B------:R4:W-:Y:S01]  /*8620*/  STL [R1+0x108], RZ ;  /* 0x000108ff01007387 */ /* 0x0009e20000100800 */
[----:B------:R-:W-:-:S03]  /*8630*/  LOP3.LUT R14, R15, 0x30, RZ, 0xfc, !PT ;  /* 0x000000300f0e7812 */ /* 0x000fc600078efcff */
[----:B------:R4:W-:Y:S01]  /*8640*/  STL [R1+0x10c], RZ ;  /* 0x00010cff01007387 */ /* 0x0009e20000100800 */
[----:B------:R-:W-:Y:S01]  /*8650*/  LOP3.LUT R15, R15, 0x28, RZ, 0xfc, !PT ;  /* 0x000000280f0f7812 */ /* 0x000fe200078efcff */
[-C--:B-1----:R-:W-:Y:S01]  /*8660*/  IMAD R0, R27, R3.reuse, RZ ;  /* 0x000000031b007224 */ /* 0x082fe200078e02ff */
[----:B------:R-:W-:Y:S01]  /*8670*/  LOP3.LUT R20, R20, 0x3f, RZ, 0xc0, !PT ;  /* 0x0000003f14147812 */ /* 0x000fe200078ec0ff */
[-C--:B------:R-:W-:Y:S02]  /*8680*/  IMAD R0, R2, R3.reuse, RZ ;  /* 0x0000000302007224 */ /* 0x080fe400078e02ff */
[-C--:B------:R-:W-:Y:S01]  /*8690*/  IMAD R2, R15, R3.reuse, RZ ;  /* 0x000000030f027224 */ /* 0x080fe200078e02ff */
[C---:B------:R-:W-:Y:S01]  /*86a0*/  LOP3.LUT R15, R27.reuse, 0x18, RZ, 0xfc, !PT ;  /* 0x000000181b0f7812 */ /* 0x040fe200078efcff */
[----:B--2---:R-:W-:Y:S01]  /*86b0*/  IMAD R0, R20, R6, RZ ;  /* 0x0000000614007224 */ /* 0x004fe200078e02ff */
[C---:B------:R-:W-:Y:S01]  /*86c0*/  LOP3.LUT R20, R27.reuse, 0x10, RZ, 0xfc, !PT ;  /* 0x000000101b147812 */ /* 0x040fe200078efcff */
[-C--:B------:R-:W-:Y:S01]  /*86d0*/  IMAD R7, R14, R3.reuse, RZ ;  /* 0x000000030e077224 */ /* 0x080fe200078e02ff */
[----:B------:R-:W-:Y:S01]  /*86e0*/  LOP3.LUT R14, R27, 0x20, RZ, 0xfc, !PT ;  /* 0x000000201b0e7812 */ /* 0x000fe200078efcff */
[----:B------:R-:W-:Y:S01]  /*86f0*/  IMAD R2, R15, R3, RZ ;  /* 0x000000030f027224 */ /* 0x000fe200078e02ff */
[----:B------:R-:W-:-:S02]  /*8700*/  LOP3.LUT R27, R27, 0x8, RZ, 0xfc, !PT ;  /* 0x000000081b1b7812 */ /* 0x000fc400078efcff */
[----:B------:R-:W-:Y:S01]  /*8710*/  SHF.R.S32.HI R2, RZ, 0x1f, R0 ;  /* 0x0000001fff027819 */ /* 0x000fe20000011400 */
[-C--:B------:R-:W-:Y:S02]  /*8720*/  IMAD R7, R14, R3.reuse, RZ ;  /* 0x000000030e077224 */ /* 0x080fe400078e02ff */
[-C--:B------:R-:W-:Y:S01]  /*8730*/  IMAD R6, R20, R3.reuse, RZ ;  /* 0x0000000314067224 */ /* 0x080fe200078e02ff */
[C---:B------:R-:W-:Y:S01]  /*8740*/  SHF.L.U64.HI R2, R0.reuse, 0x1, R2 ;  /* 0x0000000100027819 */ /* 0x040fe20000010202 */
[----:B------:R-:W-:Y:S02]  /*8750*/  IMAD R3, R27, R3, RZ ;  /* 0x000000031b037224 */ /* 0x000fe400078e02ff */
[----:B----4-:R-:W-:-:S07]  /*8760*/  IMAD.SHL.U32 R0, R0, 0x2, RZ ;  /* 0x0000000200007824 */ /* 0x010fce00078e00ff */
.L_x_2:
[----:B------:R-:W0:Y:S01]  /*8770*/  S2R R6, SR_TID.X ;  /* 0x0000000000067919 */ /* 0x000e220000002100 */
[----:B------:R-:W1:Y:S01]  /*8780*/  LDC R9, c[0x0][0x3a8] ;  /* 0x0000ea00ff097b82 */ /* 0x000e620000000800 */
[----:B------:R-:W-:Y:S01]  /*8790*/  PRMT R20, RZ, 0x7610, R20 ;  /* 0x00007610ff147816 */ /* 0x000fe20000000014 */
[----:B------:R-:W2:Y:S01]  /*87a0*/  S2R R29, SR_TID.X ;  /* 0x00000000001d7919 */ /* 0x000ea20000002100 */
[----:B------:R3:W-:Y:S05]  /*87b0*/  STL.64 [R1+0x958], R24 ;  /* 0x0009581801007387 */ /* 0x0007ea0000100a00 */
[----:B------:R-:W4:Y:S01]  /*87c0*/  LDC R11, c[0x0][0x3a8] ;  /* 0x0000ea00ff0b7b82 */ /* 0x000f220000000800 */
[----:B------:R-:W-:-:S02]  /*87d0*/  PRMT R19, RZ, 0x7610, R19 ;  /* 0x00007610ff137816 */ /* 0x000fc40000000013 */
[----:B------:R-:W-:Y:S01]  /*87e0*/  PRMT R18, RZ, 0x7610, R18 ;  /* 0x00007610ff127816 */ /* 0x000fe20000000012 */
[----:B------:R-:W-:Y:S04]  /*87f0*/  STL [R1+0x950], R27 ;  /* 0x0009501b01007387 */ /* 0x000fe80000100800 */
[----:B------:R-:W1:Y:S01]  /*8800*/  LDC R12, c[0x0][0x3a8] ;  /* 0x0000ea00ff0c7b82 */ /* 0x000e620000000800 */
[----:B------:R-:W-:Y:S01]  /*8810*/  PRMT R17, RZ, 0x7610, R17 ;  /* 0x00007610ff117816 */ /* 0x000fe20000000011 */
[----:B------:R-:W-:Y:S01]  /*8820*/  STL [R1+0x94c], R26 ;  /* 0x00094c1a01007387 */ /* 0x000fe20000100800 */
[----:B---3--:R-:W-:Y:S02]  /*8830*/  IMAD.MOV.U32 R24, RZ, RZ, R4 ;  /* 0x000000ffff187224 */ /* 0x008fe400078e0004 */
[----:B------:R-:W-:Y:S01]  /*8840*/  IMAD.MOV.U32 R25, RZ, RZ, R5 ;  /* 0x000000ffff197224 */ /* 0x000fe200078e0005 */
[----:B------:R-:W-:Y:S02]  /*8850*/  STL [R1+0x948], R16 ;  /* 0x0009481001007387 */ /* 0x000fe40000100800 */
[----:B------:R-:W3:Y:S02]  /*8860*/  LDC R15, c[0x0][0x3a8] ;  /* 0x0000ea00ff0f7b82 */ /* 0x000ee40000000800 */
[----:B------:R1:W-:Y:S01]  /*8870*/  STL.64 [R1+0x190], R24 ;  /* 0x0001901801007387 */ /* 0x0003e20000100a00 */
[----:B0-----:R-:W-:-:S05]  /*8880*/  SHF.R.U32.HI R7, RZ, 0x6, R6 ;  /* 0x00000006ff077819 */ /* 0x001fca0000011606 */
[----:B------:R-:W0:Y:S01]  /*8890*/  LDC R13, c[0x0][0x3a8] ;  /* 0x0000ea00ff0d7b82 */ /* 0x000e220000000800 */
[----:B------:R-:W-:Y:S02]  /*88a0*/  SGXT.U32 R7, R7, 0x3 ;  /* 0x000000030707781a */ /* 0x000fe40000000000 */
[----:B--2---:R-:W-:-:S05]  /*88b0*/  SHF.R.U32.HI R3, RZ, 0x6, R29 ;  /* 0x00000006ff037819 */ /* 0x004fca000001161d */
[----:B------:R-:W2:Y:S01]  /*88c0*/  LDC R6, c[0x0][0x3a8] ;  /* 0x0000ea00ff067b82 */ /* 0x000ea20000000800 */
[----:B------:R-:W-:-:S04]  /*88d0*/  SGXT.U32 R3, R3, 0x3 ;  /* 0x000000030303781a */ /* 0x000fc80000000000 */
[----:B------:R-:W-:Y:S01]  /*88e0*/  ISETP.GE.AND P0, PT, R3, UR8, PT ;  /* 0x0000000803007c0c */ /* 0x000fe2000bf06270 */
[----:B--2---:R-:W-:Y:S02]  /*88f0*/  IMAD R6, R7, R6, RZ ;  /* 0x0000000607067224 */ /* 0x004fe400078e02ff */
[----:B------:R-:W2:Y:S02]  /*8900*/  S2R R7, SR_TID.X ;  /* 0x0000000000077919 */ /* 0x000ea40000002100 */
[----:B------:R-:W-:Y:S01]  /*8910*/  IMAD.WIDE R4, R6, 0x2, R24 ;  /* 0x0000000206047825 */ /* 0x000fe200078e0218 */
[----:B------:R-:W-:-:S07]  /*8920*/  LOP3.LUT R6, R3, 0x8, RZ, 0xfc, !PT ;  /* 0x0000000803067812 */ /* 0x000fce00078efcff */
[----:B------:R0:W3:Y:S01]  /*8930*/  @!P0 LDG.E.U16 R20, desc[UR10][R4.64] ;  /* 0x0000000a04148981 */ /* 0x0000e2000c1e1500 */
[----:B------:R-:W-:Y:S02]  /*8940*/  ISETP.GE.AND P2, PT, R6, UR8, PT ;  /* 0x0000000806007c0c */ /* 0x000fe4000bf46270 */
[----:B--2---:R-:W-:-:S04]  /*8950*/  SHF.R.U32.HI R7, RZ, 0x6, R7 ;  /* 0x00000006ff077819 */ /* 0x004fc80000011607 */
[----:B------:R-:W-:-:S04]  /*8960*/  SGXT.U32 R7, R7, 0x3 ;  /* 0x000000030707781a */ /* 0x000fc80000000000 */
[----:B------:R-:W-:-:S05]  /*8970*/  LOP3.LUT R7, R7, 0x8, RZ, 0xfc, !PT ;  /* 0x0000000807077812 */ /* 0x000fca00078efcff */
[----:B-1----:R-:W-:Y:S02]  /*8980*/  IMAD R7, R7, R9, RZ ;  /* 0x0000000907077224 */ /* 0x002fe400078e02ff */
[----:B------:R-:W1:Y:S01]  /*8990*/  S2R R9, SR_TID.X ;  /* 0x0000000000097919 */ /* 0x000e620000002100 */
[----:B------:R-:W-:Y:S01]  /*89a0*/  LOP3.LUT R6, R3, 0x10, RZ, 0xfc, !PT ;  /* 0x0000001003067812 */ /* 0x000fe200078efcff */
[----:B0-----:R-:W-:Y:S01]  /*89b0*/  IMAD.WIDE R4, R7, 0x2, R24 ;  /* 0x0000000207047825 */ /* 0x001fe200078e0218 */
[----:B------:R-:W-:Y:S02]  /*89c0*/  LOP3.LUT R7, R3, 0x18, RZ, 0xfc, !PT ;  /* 0x0000001803077812 */ /* 0x000fe400078efcff */
[----:B------:R-:W-:Y:S02]  /*89d0*/  ISETP.GE.AND P3, PT, R6, UR8, PT ;  /* 0x0000000806007c0c */ /* 0x000fe4000bf66270 */
[----:B------:R-:W-:Y:S01]  /*89e0*/  ISETP.GE.AND P1, PT, R7, UR8, PT ;  /* 0x0000000807007c0c */ /* 0x000fe2000bf26270 */
[----:B------:R0:W2:Y:S01]  /*89f0*/  @!P2 LDG.E.U16 R19, desc[UR10][R4.64] ;  /* 0x0000000a0413a981 */ /* 0x0000a2000c1e1500 */
[----:B-1----:R-:W-:-:S04]  /*8a00*/  SHF.R.U32.HI R10, RZ, 0x6, R9 ;  /* 0x00000006ff0a7819 */ /* 0x002fc80000011609 */
[----:B------:R-:W-:-:S04]  /*8a10*/  SGXT.U32 R10, R10, 0x3 ;  /* 0x000000030a0a781a */ /* 0x000fc80000000000 */
[C---:B------:R-:W-:Y:S02]  /*8a20*/  LOP3.LUT R9, R10.reuse, 0x10, RZ, 0xfc, !PT ;  /* 0x000000100a097812 */ /* 0x040fe400078efcff */
[----:B------:R-:W-:-:S05]  /*8a30*/  LOP3.LUT R10, R10, 0x18, RZ, 0xfc, !PT ;  /* 0x000000180a0a7812 */ /* 0x000fca00078efcff */
[----:B----4-:R-:W-:-:S04]  /*8a40*/  IMAD R10, R10, R11, RZ ;  /* 0x0000000b0a0a7224 */ /* 0x010fc800078e02ff */
[----:B------:R-:W-:Y:S02]  /*8a50*/  IMAD.WIDE R6, R10, 0x2, R24 ;  /* 0x000000020a067825 */ /* 0x000fe400078e0218 */
[----:B------:R-:W1:Y:S02]  /*8a60*/  S2R R10, SR_TID.X ;  /* 0x00000000000a7919 */ /* 0x000e640000002100 */
[----:B------:R-:W-:Y:S02]  /*8a70*/  IMAD R9, R9, R12, RZ ;  /* 0x0000000c09097224 */ /* 0x000fe400078e02ff */
[----:B------:R-:W4:Y:S01]  /*8a80*/  LDC R12, c[0x0][0x3a8] ;  /* 0x0000ea00ff0c7b82 */ /* 0x000f220000000800 */
[----:B------:R-:W-:Y:S01]  /*8a90*/  LOP3.LUT R8, R29, 0x3f, RZ, 0xc0, !PT ;  /* 0x0000003f1d087812 */ /* 0x000fe200078ec0ff */
[----:B------:R1:W2:Y:S03]  /*8aa0*/  @!P1 LDG.E.U16 R17, desc[UR10][R6.64] ;  /* 0x0000000a06119981 */ /* 0x0002a6000c1e1500 */
[----:B------:R-:W-:-:S02]  /*8ab0*/  ISETP.GE.AND P0, PT, R8, UR8, PT ;  /* 0x0000000808007c0c */ /* 0x000fc4000bf06270 */
[----:B------:R-:W-:Y:S01]  /*8ac0*/  LOP3.LUT R8, R3, 0x20, RZ, 0xfc, !PT ;  /* 0x0000002003087812 */ /* 0x000fe200078efcff */
[----:B0-----:R-:W-:-:S03]  /*8ad0*/  IMAD.WIDE R4, R9, 0x2, R24 ;  /* 0x0000000209047825 */ /* 0x001fc600078e0218 */
[----:B------:R-:W-:Y:S02]  /*8ae0*/  ISETP.GE.AND P2, PT, R8, UR8, PT ;  /* 0x0000000808007c0c */ /* 0x000fe4000bf46270 */
[----:B------:R0:W2:Y:S01]  /*8af0*/  @!P3 LDG.E.U16 R18, desc[UR10][R4.64] ;  /* 0x0000000a0412b981 */ /* 0x0000a2000c1e1500 */
[----:B-1----:R-:W-:-:S04]  /*8b00*/  SHF.R.U32.HI R10, RZ, 0x6, R10 ;  /* 0x00000006ff0a7819 */ /* 0x002fc8000001160a */
[----:B------:R-:W-:-:S04]  /*8b10*/  SGXT.U32 R10, R10, 0x3 ;  /* 0x000000030a0a781a */ /* 0x000fc80000000000 */
[----:B------:R-:W-:Y:S02]  /*8b20*/  LOP3.LUT R11, R10, 0x20, RZ, 0xfc, !PT ;  /* 0x000000200a0b7812 */ /* 0x000fe400078efcff */
[----:B------:R-:W-:-:S03]  /*8b30*/  PRMT R7, RZ, 0x7610, R7 ;  /* 0x00007610ff077816 */ /* 0x000fc60000000007 */
[----:B----4-:R-:W-:-:S04]  /*8b40*/  IMAD R11, R11, R12, RZ ;  /* 0x0000000c0b0b7224 */ /* 0x010fc800078e02ff */
[----:B0-----:R-:W-:Y:S01]  /*8b50*/  IMAD.WIDE R4, R11, 0x2, R24 ;  /* 0x000000020b047825 */ /* 0x001fe200078e0218 */
[----:B------:R-:W0:Y:S01]  /*8b60*/  S2R R10, SR_TID.X ;  /* 0x00000000000a7919 */ /* 0x000e220000002100 */
[----:B------:R-:W1:Y:S03]  /*8b70*/  LDC R11, c[0x0][0x3a8] ;  /* 0x0000ea00ff0b7b82 */ /* 0x000e660000000800 */
[----:B------:R-:W4:Y:S01]  /*8b80*/  @!P2 LDG.E.U16 R7, desc[UR10][R4.64] ;  /* 0x0000000a0407a981 */ /* 0x000f22000c1e1500 */
[C---:B------:R-:W-:Y:S02]  /*8b90*/  LOP3.LUT R8, R3.reuse, 0x28, RZ, 0xfc, !PT ;  /* 0x0000002803087812 */ /* 0x040fe400078efcff */
[----:B------:R-:W-:Y:S02]  /*8ba0*/  LOP3.LUT R9, R3, 0x30, RZ, 0xfc, !PT ;  /* 0x0000003003097812 */ /* 0x000fe400078efcff */
[----:B------:R-:W-:-:S02]  /*8bb0*/  ISETP.GE.AND P4, PT, R8, UR8, PT ;  /* 0x0000000808007c0c */ /* 0x000fc4000bf86270 */
[----:B------:R-:W-:Y:S02]  /*8bc0*/  LOP3.LUT R3, R3, 0x38, RZ, 0xfc, !PT ;  /* 0x0000003803037812 */ /* 0x000fe400078efcff */
[----:B------:R-:W-:Y:S02]  /*8bd0*/  PRMT R21, RZ, 0x7610, R21 ;  /* 0x00007610ff157816 */ /* 0x000fe40000000015 */
[----:B------:R-:W-:Y:S02]  /*8be0*/  ISETP.GE.AND P3, PT, R3, UR8, PT ;  /* 0x0000000803007c0c */ /* 0x000fe4000bf66270 */
[----:B0-----:R-:W-:-:S04]  /*8bf0*/  SHF.R.U32.HI R14, RZ, 0x6, R10 ;  /* 0x00000006ff0e7819 */ /* 0x001fc8000001160a */
[----:B------:R-:W-:-:S04]  /*8c00*/  SGXT.U32 R14, R14, 0x3 ;  /* 0x000000030e0e781a */ /* 0x000fc80000000000 */
[C---:B------:R-:W-:Y:S02]  /*8c10*/  LOP3.LUT R12, R14.reuse, 0x30, RZ, 0xfc, !PT ;  /* 0x000000300e0c7812 */ /* 0x040fe400078efcff */
[C---:B------:R-:W-:Y:S02]  /*8c20*/  LOP3.LUT R10, R14.reuse, 0x28, RZ, 0xfc, !PT ;  /* 0x000000280e0a7812 */ /* 0x040fe400078efcff */
[----:B------:R-:W-:Y:S01]  /*8c30*/  LOP3.LUT R14, R14, 0x38, RZ, 0xfc, !PT ;  /* 0x000000380e0e7812 */ /* 0x000fe200078efcff */
[----:B------:R-:W-:Y:S02]  /*8c40*/  IMAD R12, R12, R13, RZ ;  /* 0x0000000d0c0c7224 */ /* 0x000fe400078e02ff */
[----:B-1----:R-:W-:Y:S02]  /*8c50*/  IMAD R10, R10, R11, RZ ;  /* 0x0000000b0a0a7224 */ /* 0x002fe400078e02ff */
[----:B---3--:R-:W-:Y:S02]  /*8c60*/  IMAD R14, R14, R15, RZ ;  /* 0x0000000f0e0e7224 */ /* 0x008fe400078e02ff */
[----:B------:R-:W-:-:S04]  /*8c70*/  IMAD.WIDE R10, R10, 0x2, R24 ;  /* 0x000000020a0a7825 */ /* 0x000fc800078e0218 */
[--C-:B------:R-:W-:Y:S01]  /*8c80*/  IMAD.WIDE R12, R12, 0x2, R24.reuse ;  /* 0x000000020c0c7825 */ /* 0x100fe200078e0218 */
[----:B------:R0:W3:Y:S03]  /*8c90*/  @!P4 LDG.E.U16 R21, desc[UR10][R10.64] ;  /* 0x0000000a0a15c981 */ /* 0x0000e6000c1e1500 */
[----:B------:R-:W-:Y:S01]  /*8ca0*/  IMAD.WIDE R14, R14, 0x2, R24 ;  /* 0x000000020e0e7825 */ /* 0x000fe200078e0218 */
[----:B------:R-:W-:Y:S04]  /*8cb0*/  STL [R1+0x944], R20 ;  /* 0x0009441401007387 */ /* 0x000fe80000100800 */
[----:B--2---:R-:W-:Y:S04]  /*8cc0*/  STL [R1+0x940], R19 ;  /* 0x0009401301007387 */ /* 0x004fe80000100800 */
[----:B------:R-:W-:Y:S04]  /*8cd0*/  STL [R1+0x93c], R18 ;  /* 0x00093c1201007387 */ /* 0x000fe80000100800 */
[----:B------:R-:W-:Y:S04]  /*8ce0*/  STL [R1+0x938], R17 ;  /* 0x0009381101007387 */ /* 0x000fe80000100800 */
[----:B------:R-:W2:Y:S04]  /*8cf0*/  LDL R3, [R1+0x254] ;  /* 0x0002540001037983 */ /* 0x000ea80000100800 */
[----:B------:R-:W2:Y:S04]  /*8d00*/  LDL.LU.64 R24, [R1+0x958] ;  /* 0x0009580001187983 */ /* 0x000ea80000300a00 */
[----:B------:R-:W2:Y:S04]  /*8d10*/  LDL R5, [R1+0x1f4] ;  /* 0x0001f40001057983 */ /* 0x000ea80000100800 */
[----:B----4-:R-:W-:Y:S04]  /*8d20*/  STL [R1+0x934], R7 ;  /* 0x0009340701007387 */ /* 0x010fe80000100800 */
[----:B------:R-:W4:Y:S01]  /*8d30*/  LDL R10, [R1+0x2f4] ;  /* 0x0002f400010a7983 */ /* 0x000f220000100800 */
[----:B------:R-:W-:-:S02]  /*8d40*/  ISETP.GE.AND P5, PT, R9, UR8, PT ;  /* 0x0000000809007c0c */ /* 0x000fc4000bfa6270 */
[----:B------:R-:W-:Y:S01]  /*8d50*/  PRMT R8, RZ, 0x7610, R8 ;  /* 0x00007610ff087816 */ /* 0x000fe20000000008 */
[----:B------:R-:W3:Y:S01]  /*8d60*/  LDL R11, [R1+0x1e8] ;  /* 0x0001e800010b7983 */ /* 0x000ee20000100800 */
[----:B------:R-:W-:-:S06]  /*8d70*/  PRMT R27, RZ, 0x7610, R27 ;  /* 0x00007610ff1b7816 */ /* 0x000fcc000000001b */
[----:B------:R-:W3:Y:S04]  /*8d80*/  @!P3 LDG.E.U16 R27, desc[UR10][R14.64] ;  /* 0x0000000a0e1bb981 */ /* 0x000ee8000c1e1500 */
[----:B------:R1:W3:Y:S01]  /*8d90*/  @!P5 LDG.E.U16 R8, desc[UR10][R12.64] ;  /* 0x0000000a0c08d981 */ /* 0x0002e2000c1e1500 */
[----:B------:R-:W-:Y:S01]  /*8da0*/  PRMT R26, RZ, 0x7610, R26 ;  /* 0x00007610ff1a7816 */ /* 0x000fe2000000001a */
[----:B------:R-:W-:Y:S01]  /*8db0*/  BAR.SYNC.DEFER_BLOCKING 0x0 ;  /* 0x0000000000007b1d */ /* 0x000fe20000010000 */
[C---:B--2--5:R-:W-:Y:S01]  /*8dc0*/  IADD3 RZ, P2, PT, R5.reuse, R0, RZ ;  /* 0x0000000005ff7210 */ /* 0x064fe20007f5e0ff */
[----:B------:R-:W-:-:S04]  /*8dd0*/  IMAD.IADD R4, R5, 0x1, R0 ;  /* 0x0000000105047824 */ /* 0x000fc800078e0200 */
[----:B----4-:R-:W-:-:S05]  /*8de0*/  IMAD.X R5, R10, 0x1, R2, P2 ;  /* 0x000000010a057824 */ /* 0x010fca00010e0602 */
[----:B------:R-:W2:Y:S01]  /*8df0*/  @!P0 LDG.E.U16 R26, desc[UR10][R4.64] ;  /* 0x0000000a041a8981 */ /* 0x000ea2000c1e1500 */
[C---:B---3--:R-:W-:Y:S01]  /*8e00*/  IADD3 RZ, P1, PT, R11.reuse, R0, RZ ;  /* 0x000000000bff7210 */ /* 0x048fe20007f3e0ff */
[----:B0-----:R-:W-:Y:S01]  /*8e10*/  IMAD.IADD R10, R11, 0x1, R0 ;  /* 0x000000010b0a7824 */ /* 0x001fe200078e0200 */
[----:B-1----:R-:W-:Y:S01]  /*8e20*/  PRMT R12, RZ, 0x7610, R12 ;  /* 0x00007610ff0c7816 */ /* 0x002fe2000000000c */
[----:B------:R0:W-:Y:S02]  /*8e30*/  STL [R1], R27 ;  /* 0x0000001b01007387 */ /* 0x0001e40000100800 */
[----:B------:R-:W-:-:S05]  /*8e40*/  IMAD.X R11, R3, 0x1, R2, P1 ;  /* 0x00000001030b7824 */ /* 0x000fca00008e0602 */
[----:B------:R1:W3:Y:S04]  /*8e50*/  @!P0 LDG.E.U16 R12, desc[UR10][R10.64] ;  /* 0x0000000a0a0c8981 */ /* 0x0002e8000c1e1500 */
[----:B0-----:R-:W4:Y:S04]  /*8e60*/  LDL.LU R27, [R1+0x950] ;  /* 0x00095000011b7983 */ /* 0x001f280000300800 */
[----:B------:R-:W3:Y:S04]  /*8e70*/  LDL R3, [R1+0x250] ;  /* 0x0002500001037983 */ /* 0x000ee80000100800 */
[----:B--2---:R0:W-:Y:S04]  /*8e80*/  STL [R1+0xc4], R26 ;  /* 0x0000c41a01007387 */ /* 0x0041e80000100800 */
[----:B0-----:R-:W2:Y:S04]  /*8e90*/  LDL.LU R26, [R1+0x94c] ;  /* 0x00094c00011a7983 */ /* 0x001ea80000300800 */
[----:B------:R-:W2:Y:S04]  /*8ea0*/  LDL R5, [R1+0x1dc] ;  /* 0x0001dc0001057983 */ /* 0x000ea80000100800 */
[----:B------:R-:W3:Y:S01]  /*8eb0*/  LDL R10, [R1+0x200] ;  /* 0x00020000010a7983 */ /* 0x000ee20000100800 */
[----:B------:R-:W-:-:S03]  /*8ec0*/  PRMT R16, RZ, 0x7610, R16 ;  /* 0x00007610ff107816 */ /* 0x000fc60000000010 */
[----:B------:R-:W4:Y:S01]  /*8ed0*/  LDL R11, [R1+0x1f0] ;  /* 0x0001f000010b7983 */ /* 0x000f220000100800 */
[C---:B--2---:R-:W-:Y:S01]  /*8ee0*/  IADD3 RZ, P2, PT, R5.reuse, R0, RZ ;  /* 0x0000000005ff7210 */ /* 0x044fe20007f5e0ff */
[----:B------:R-:W-:-:S04]  /*8ef0*/  IMAD.IADD R4, R5, 0x1, R0 ;  /* 0x0000000105047824 */ /* 0x000fc800078e0200 */
[----:B---3--:R-:W-:-:S05]  /*8f00*/  IMAD.X R5, R10, 0x1, R2, P2 ;  /* 0x000000010a057824 */ /* 0x008fca00010e0602 */
[----:B------:R-:W2:Y:S01]  /*8f10*/  @!P0 LDG.E.U16 R16, desc[UR10][R4.64] ;  /* 0x0000000a04108981 */ /* 0x000ea2000c1e1500 */
[C---:B----4-:R-:W-:Y:S01]  /*8f20*/  IADD3 RZ, P1, PT, R11.reuse, R0, RZ ;  /* 0x000000000bff7210 */ /* 0x050fe20007f3e0ff */
[----:B-1----:R-:W-:Y:S02]  /*8f30*/  IMAD.IADD R10, R11, 0x1, R0 ;  /* 0x000000010b0a7824 */ /* 0x002fe400078e0200 */
[----:B------:R0:W-:Y:S04]  /*8f40*/  STL [R1+0xc0], R12 ;  /* 0x0000c00c01007387 */ /* 0x0001e80000100800 */
[----:B------:R-:W3:Y:S04]  /*8f50*/  LDL R11, [R1+0x2f0] ;  /* 0x0002f000010b7983 */ /* 0x000ee80000100800 */
[----:B0-----:R-:W4:Y:S04]  /*8f60*/  LDL R12, [R1+0x1d8] ;  /* 0x0001d800010c7983 */ /* 0x001f280000100800 */
[----:B--2---:R0:W-:Y:S04]  /*8f70*/  STL [R1+0x44], R16 ;  /* 0x0000441001007387 */ /* 0x0041e80000100800 */
[----:B0-----:R-:W2:Y:S04]  /*8f80*/  LDL.LU R16, [R1+0x948] ;  /* 0x0009480001107983 */ /* 0x001ea80000300800 */
[----:B------:R-:W2:Y:S01]  /*8f90*/  LDL R5, [R1+0x1e4] ;  /* 0x0001e40001057983 */ /* 0x000ea20000100800 */
[----:B---3--:R-:W-:Y:S01]  /*8fa0*/  IMAD.X R11, R11, 0x1, R2, P1 ;  /* 0x000000010b0b7824 */ /* 0x008fe200008e0602 */
[----:B------:R-:W-:-:S02]  /*8fb0*/  PRMT R14, RZ, 0x7610, R14 ;  /* 0x00007610ff0e7816 */ /* 0x000fc4000000000e */
[----:B------:R-:W-:-:S04]  /*8fc0*/  PRMT R13, RZ, 0x7610, R13 ;  /* 0x00007610ff0d7816 */ /* 0x000fc8000000000d */
[----:B------:R-:W3:Y:S01]  /*8fd0*/  @!P0 LDG.E.U16 R14, desc[UR10][R10.64] ;  /* 0x0000000a0a0e8981 */ /* 0x000ee2000c1e1500 */
[C---:B--2---:R-:W-:Y:S01]  /*8fe0*/  IADD3 RZ, P1, PT, R5.reuse, R0, RZ ;  /* 0x0000000005ff7210 */ /* 0x044fe20007f3e0ff */
[----:B------:R-:W-:-:S04]  /*8ff0*/  IMAD.IADD R4, R5, 0x1, R0 ;  /* 0x0000000105047824 */ /* 0x000fc800078e0200 */
[----:B------:R-:W-:-:S05]  /*9000*/  IMAD.X R5, R3, 0x1, R2, P1 ;  /* 0x0000000103057824 */ /* 0x000fca00008e0602 */
[----:B------:R-:W2:Y:S04]  /*9010*/  @!P0 LDG.E.U16 R13, desc[UR10][R4.64] ;  /* 0x0000000a040d8981 */ /* 0x000ea8000c1e1500 */
[----:B---3--:R0:W-:Y:S04]  /*9020*/  STL [R1+0x4c], R14 ;  /* 0x00004c0e01007387 */ /* 0x0081e80000100800 */
[----:B------:R-:W3:Y:S04]  /*9030*/  LDL R3, [R1+0x384] ;  /* 0x0003840001037983 */ /* 0x000ee80000100800 */
[----:B------:R-:W3:Y:S04]  /*9040*/  LDL R5, [R1+0x3d8] ;  /* 0x0003d80001057983 */ /* 0x000ee80000100800 */
[----:B0-----:R-:W3:Y:S04]  /*9050*/  LDL R14, [R1+0x2e8] ;  /* 0x0002e800010e7983 */ /* 0x001ee80000100800 */
[----:B--2---:R0:W-:Y:S04]  /*9060*/  STL [R1+0x48], R13 ;  /* 0x0000480d01007387 */ /* 0x0041e80000100800 */
[----:B0-----:R-:W2:Y:S01]  /*9070*/  LDL R13, [R1+0x1fc] ;  /* 0x0001fc00010d7983 */ /* 0x001ea20000100800 */
[C---:B----4-:R-:W-:Y:S01]  /*9080*/  IADD3 RZ, P1, PT, R12.reuse, R0, RZ ;  /* 0x000000000cff7210 */ /* 0x050fe20007f3e0ff */
[----:B------:R-:W-:Y:S01]  /*9090*/  IMAD.IADD R12, R12, 0x1, R0 ;  /* 0x000000010c0c7824 */ /* 0x000fe200078e0200 */
[----:B------:R-:W-:-:S03]  /*90a0*/  PRMT R4, RZ, 0x7610, R4 ;  /* 0x00007610ff047816 */ /* 0x000fc60000000004 */
[----:B--2---:R-:W-:-:S05]  /*90b0*/  IMAD.X R13, R13, 0x1, R2, P1 ;  /* 0x000000010d0d7824 */ /* 0x004fca00008e0602 */
[----:B------:R-:W2:Y:S04]  /*90c0*/  @!P0 LDG.E.U16 R4, desc[UR10][R12.64] ;  /* 0x0000000a0c048981 */ /* 0x000ea8000c1e1500 */
[----:B--2---:R3:W-:Y:S02]  /*90d0*/  STL [R1+0x40], R4 ;  /* 0x0000400401007387 */ /* 0x0047e40000100800 */
[----:B---3--:R-:W-:Y:S02]  /*90e0*/  IADD3 R4, P1, PT, R5, R0, RZ ;  /* 0x0000000005047210 */ /* 0x008fe40007f3e0ff */
[----:B------:R-:W2:Y:S01]  /*90f0*/  LDL R5, [R1+0x38c] ;  /* 0x00038c0001057983 */ /* 0x000ea20000100800 */
[----:B------:R-:W-:Y:S02]  /*9100*/  PRMT R22, RZ, 0x7610, R22 ;  /* 0x00007610ff167816 */ /* 0x000fe40000000016 */
[----:B--2---:R-:W-:-:S05]  /*9110*/  IMAD.X R5, R5, 0x1, R2, P1 ;  /* 0x0000000105057824 */ /* 0x004fca00008e0602 */
[----:B------:R-:W2:Y:S04]  /*9120*/  @!P0 LDG.E.U16 R22, desc[UR10][R4.64] ;  /* 0x0000000a04168981 */ /* 0x000ea8000c1e1500 */
[----:B------:R-:W3:Y:S01]  /*9130*/  LDL R5, [R1+0x388] ;  /* 0x0003880001057983 */ /* 0x000ee20000100800 */
[----:B------:R-:W-:-:S03]  /*9140*/  PRMT R23, RZ, 0x7610, R23 ;  /* 0x00007610ff177816 */ /* 0x000fc60000000017 */
[----:B--2---:R-:W-:Y:S01]  /*9150*/  STL [R1+0x930], R22 ;  /* 0x0009301601007387 */ /* 0x004fe20000100800 */
[----:B---3--:R-:W-:-:S05]  /*9160*/  IADD3 R4, P1, PT, R5, R0, RZ ;  /* 0x0000000005047210 */ /* 0x008fca0007f3e0ff */
[----:B------:R-:W-:Y:S01]  /*9170*/  IMAD.X R5, R14, 0x1, R2, P1 ;  /* 0x000000010e057824 */ /* 0x000fe200008e0602 */
[----:B------:R-:W-:Y:S01]  /*9180*/  PRMT R24, RZ, 0x7610, R24 ;  /* 0x00007610ff187816 */ /* 0x000fe20000000018 */
[----:B------:R-:W2:Y:S04]  /*9190*/  LDL R14, [R1+0x1ec] ;  /* 0x0001ec00010e7983 */ /* 0x000ea80000100800 */
[----:B------:R0:W3:Y:S04]  /*91a0*/  @!P0 LDG.E.U16 R23, desc[UR10][R4.64] ;  /* 0x0000000a04178981 */ /* 0x0000e8000c1e1500 */
[----:B------:R-:W0:Y:S02]  /*91b0*/  LDL R5, [R1+0x3d4] ;  /* 0x0003d40001057983 */ /* 0x000e240000100800 */
[----:B0-----:R-:W-:-:S05]  /*91c0*/  IADD3 R4, P1, PT, R5, R0, RZ ;  /* 0x0000000005047210 */ /* 0x001fca0007f3e0ff */
[----:B------:R-:W-:Y:S01]  /*91d0*/  IMAD.X R5, R3, 0x1, R2, P1 ;  /* 0x0000000103057824 */ /* 0x000fe200008e0602 */
[----:B------:R-:W-:Y:S01]  /*91e0*/  PRMT R25, RZ, 0x7610, R25 ;  /* 0x00007610ff197816 */ /* 0x000fe20000000019 */
[----:B------:R-:W4:Y:S04]  /*91f0*/  LDL R3, [R1+0x3d0] ;  /* 0x0003d00001037983 */ /* 0x000f280000100800 */
[----:B------:R0:W2:Y:S04]  /*9200*/  @!P0 LDG.E.U16 R24, desc[UR10][R4.64] ;  /* 0x0000000a04188981 */ /* 0x0000a8000c1e1500 */
[----:B------:R-:W0:Y:S02]  /*9210*/  LDL R5, [R1+0x380] ;  /* 0x0003800001057983 */ /* 0x000e240000100800 */
[----:B0-----:R-:W-:-:S02]  /*9220*/  IADD3 R4, P1, PT, R5, R0, RZ ;  /* 0x0000000005047210 */ /* 0x001fc40007f3e0ff */
[----:B------:R-:W2:Y:S03]  /*9230*/  LDL R5, [R1+0x2e4] ;  /* 0x0002e40001057983 */ /* 0x000ea60000100800 */
[----:B--2---:R-:W-:-:S05]  /*9240*/  IMAD.X R5, R5, 0x1, R2, P1 ;  /* 0x0000000105057824 */ /* 0x004fca00008e0602 */
[----:B------:R0:W2:Y:S04]  /*9250*/  @!P0 LDG.E.U16 R25, desc[UR10][R4.64] ;  /* 0x0000000a04198981 */ /* 0x0000a8000c1e1500 */
[----:B------:R-:W0:Y:S02]  /*9260*/  LDL R5, [R1+0x2e0] ;  /* 0x0002e00001057983 */ /* 0x000e240000100800 */
[----:B0-----:R-:W-:Y:S02]  /*9270*/  IADD3 R4, P1, PT, R5, R0, RZ ;  /* 0x0000000005047210 */ /* 0x001fe40007f3e0ff */
[----:B------:R-:W2:Y:S01]  /*9280*/  LDL R5, [R1+0x248] ;  /* 0x0002480001057983 */ /* 0x000ea20000100800 */
[----:B------:R-:W-:Y:S02]  /*9290*/  PRMT R28, RZ, 0x7610, R28 ;  /* 0x00007610ff1c7816 */ /* 0x000fe4000000001c */
[----:B--2---:R-:W-:-:S05]  /*92a0*/  IMAD.X R5, R5, 0x1, R2, P1 ;  /* 0x0000000105057824 */ /* 0x004fca00008e0602 */
[----:B------:R0:W2:Y:S04]  /*92b0*/  @!P0 LDG.E.U16 R28, desc[UR10][R4.64] ;  /* 0x0000000a041c8981 */ /* 0x0000a8000c1e1500 */
[----:B------:R-:W2:Y:S01]  /*92c0*/  LDL R5, [R1+0x2ec] ;  /* 0x0002ec0001057983 */ /* 0x000ea20000100800 */
[C---:B------:R-:W-:Y:S01]  /*92d0*/  IADD3 RZ, P1, PT, R14.reuse, R0, RZ ;  /* 0x000000000eff7210 */ /* 0x040fe20007f3e0ff */
[----:B0-----:R-:W-:Y:S01]  /*92e0*/  IMAD.IADD R4, R14, 0x1, R0 ;  /* 0x000000010e047824 */ /* 0x001fe200078e0200 */
[----:B------:R-:W-:Y:S01]  /*92f0*/  PRMT R29, RZ, 0x7610, R29 ;  /* 0x00007610ff1d7816 */ /* 0x000fe2000000001d */
[----:B------:R-:W3:Y:S02]  /*9300*/  LDL R14, [R1+0x2dc] ;  /* 0x0002dc00010e7983 */ /* 0x000ee40000100800 */
[----:B--2---:R-:W-:-:S05]  /*9310*/  IMAD.X R5, R5, 0x1, R2, P1 ;  /* 0x0000000105057824 */ /* 0x004fca00008e0602 */
[----:B------:R-:W2:Y:S04]  /*9320*/  @!P0 LDG.E.U16 R29, desc[UR10][R4.64] ;  /* 0x0000000a041d8981 */ /* 0x000ea8000c1e1500 */
[----:B--2---:R-:W-:Y:S04]  /*9330*/  STL [R1+0x2c], R29 ;  /* 0x00002c1d01007387 */ /* 0x004fe80000100800 */
[----:B------:R-:W2:Y:S01]  /*9340*/  LDL R5, [R1+0x37c] ;  /* 0x00037c0001057983 */ /* 0x000ea20000100800 */
[----:B----4-:R-:W-:Y:S02]  /*9350*/  IADD3 R4, P1, PT, R3, R0, RZ ;  /* 0x0000000003047210 */ /* 0x010fe40007f3e0ff */
[----:B------:R-:W-:Y:S01]  /*9360*/  PRMT R27, RZ, 0x7610, R27 ;  /* 0x00007610ff1b7816 */ /* 0x000fe2000000001b */
[----:B------:R-:W4:Y:S02]  /*9370*/  LDL R3, [R1+0x244] ;  /* 0x0002440001037983 */ /* 0x000f240000100800 */
[----:B--2---:R-:W-:-:S05]  /*9380*/  IMAD.X R5, R5, 0x1, R2, P1 ;  /* 0x0000000105057824 */ /* 0x004fca00008e0602 */
[----:B------:R-:W2:Y:S04]  /*9390*/  @!P0 LDG.E.U16 R27, desc[UR10][R4.64] ;  /* 0x0000000a041b8981 */ /* 0x000ea8000c1e1500 */
[----:B------:R-:W3:Y:S04]  /*93a0*/  LDL R5, [R1+0x1e0] ;  /* 0x0001e00001057983 */ /* 0x000ee80000100800 */
[----:B--2---:R-:W-:Y:S01]  /*93b0*/  STL [R1+0x92c], R27 ;  /* 0x00092c1b01007387 */ /* 0x004fe20000100800 */
[C---:B---3--:R-:W-:Y:S01]  /*93c0*/  IADD3 RZ, P1, PT, R5.reuse, R0, RZ ;  /* 0x0000000005ff7210 */ /* 0x048fe20007f3e0ff */
[----:B------:R-:W-:-:S02]  /*93d0*/  IMAD.IADD R4, R5, 0x1, R0 ;  /* 0x0000000105047824 */ /* 0x000fc400078e0200 */
[----:B------:R-:W2:Y:S01]  /*93e0*/  LDL R5, [R1+0x24c] ;  /* 0x00024c0001057983 */ /* 0x000ea20000100800 */
[----:B------:R-:W-:Y:S01]  /*93f0*/  PRMT R15, RZ, 0x7610, R15 ;  /* 0x00007610ff0f7816 */ /* 0x000fe2000000000f */
[----:B--2---:R-:W-:-:S05]  /*9400*/  IMAD.X R5, R5, 0x1, R2, P1 ;  /* 0x0000000105057824 */ /* 0x004fca00008e0602 */
[----:B------:R-:W2:Y:S04]  /*9410*/  @!P0 LDG.E.U16 R15, desc[UR10][R4.64] ;  /* 0x0000000a040f8981 */ /* 0x000ea8000c1e1500 */
[----:B------:R-:W3:Y:S01]  /*9420*/  LDL R5, [R1+0x378] ;  /* 0x0003780001057983 */ /* 0x000ee20000100800 */
[----:B------:R-:W-:-:S03]  /*9430*/  PRMT R26, RZ, 0x7610, R26 ;  /* 0x00007610ff1a7816 */ /* 0x000fc6000000001a */
[----:B--2---:R0:W-:Y:S01]  /*9440*/  STL [R1+0x28], R15 ;  /* 0x0000280f01007387 */ /* 0x0041e20000100800 */
[----:B---3--:R-:W-:-:S03]  /*9450*/  IADD3 R4, P1, PT, R5, R0, RZ ;  /* 0x0000000005047210 */ /* 0x008fc60007f3e0ff */
[----:B0-----:R-:W2:Y:S02]  /*9460*/  LDL R15, [R1+0x2d4] ;  /* 0x0002d400010f7983 */ /* 0x001ea40000100800 */
[----:B------:R-:W-:Y:S01]  /*9470*/  IMAD.X R5, R14, 0x1, R2, P1 ;  /* 0x000000010e057824 */ /* 0x000fe200008e0602 */
[----:B------:R-:W-:Y:S01]  /*9480*/  PRMT R9, RZ, 0x7610, R9 ;  /* 0x00007610ff097816 */ /* 0x000fe20000000009 */
[----:B------:R-:W3:Y:S04]  /*9490*/  LDL R14, [R1+0x2d0] ;  /* 0x0002d000010e7983 */ /* 0x000ee80000100800 */
[----:B------:R0:W2:Y:S04]  /*94a0*/  @!P0 LDG.E.U16 R26, desc[UR10][R4.64] ;  /* 0x0000000a041a8981 */ /* 0x0000a8000c1e1500 */
[----:B------:R-:W0:Y:S02]  /*94b0*/  LDL R5, [R1+0x2d8] ;  /* 0x0002d80001057983 */ /* 0x000e240000100800 */
[----:B0-----:R-:W-:-:S05]  /*94c0*/  IADD3 R4, P1, PT, R5, R0, RZ ;  /* 0x0000000005047210 */ /* 0x001fca0007f3e0ff */
[----:B----4-:R-:W-:Y:S02]  /*94d0*/  IMAD.X R5, R3, 0x1, R2, P1 ;  /* 0x0000000103057824 */ /* 0x010fe400008e0602 */
[----:B------:R-:W4:Y:S04]  /*94e0*/  LDL R3, [R1+0x36c] ;  /* 0x00036c0001037983 */ /* 0x000f280000100800 */
[----:B------:R-:W2:Y:S04]  /*94f0*/  @!P0 LDG.E.U16 R9, desc[UR10][R4.64] ;  /* 0x0000000a04098981 */ /* 0x000ea8000c1e1500 */
[----:B------:R-:W3:Y:S04]  /*9500*/  LDL R5, [R1+0x3cc] ;  /* 0x0003cc0001057983 */ /* 0x000ee80000100800 */
[----:B--2---:R-:W-:Y:S01]  /*9510*/  STL [R1+0x928], R9 ;  /* 0x0009280901007387 */ /* 0x004fe20000100800 */
[----:B---3--:R-:W-:-:S03]  /*9520*/  IADD3 R4, P1, PT, R5, R0, RZ ;  /* 0x0000000005047210 */ /* 0x008fc60007f3e0ff */
[----:B------:R-:W2:Y:S01]  /*9530*/  LDL R5, [R1+0x374] ;  /* 0x0003740001057983 */ /* 0x000ea20000100800 */
[----:B------:R-:W-:Y:S01]  /*9540*/  PRMT R10, RZ, 0x7610, R10 ;  /* 0x00007610ff0a7816 */ /* 0x000fe2000000000a */
[----:B--2---:R-:W-:-:S05]  /*9550*/  IMAD.X R5, R5, 0x1, R2, P1 ;  /* 0x0000000105057824 */ /* 0x004fca00008e0602 */
[----:B------:R0:W2:Y:S04]  /*9560*/  @!P0 LDG.E.U16 R10, desc[UR10][R4.64] ;  /* 0x0000000a040a8981 */ /* 0x0000a8000c1e1500 */
[----:B------:R-:W0:Y:S01]  /*9570*/  LDL R5, [R1+0x370] ;  /* 0x0003700001057983 */ /* 0x000e220000100800 */
[----:B------:R-:W-:Y:S02]  /*9580*/  PRMT R11, RZ, 0x7610, R11 ;  /* 0x00007610ff0b7816 */ /* 0x000fe4000000000b */
[----:B0-----:R-:W-:-:S05]  /*9590*/  IADD3 R4, P1, PT, R5, R0, RZ ;  /* 0x0000000005047210 */ /* 0x001fca0007f3e0ff */
[----:B------:R-:W-:Y:S01]  /*95a0*/  IMAD.X R5, R15, 0x1, R2, P1 ;  /* 0x000000010f057824 */ /* 0x000fe200008e0602 */
[----:B------:R-:W-:Y:S01]  /*95b0*/  PRMT R12, RZ, 0x7610, R12 ;  /* 0x00007610ff0c7816 */ /* 0x000fe2000000000c */
[----:B------:R-:W3:Y:S04]  /*95c0*/  LDL R15, [R1+0x23c] ;  /* 0x00023c00010f7983 */ /* 0x000ee80000100800 */
[----:B------:R0:W2:Y:S04]  /*95d0*/  @!P0 LDG.E.U16 R11, desc[UR10][R4.64] ;  /* 0x0000000a040b8981 */ /* 0x0000a8000c1e1500 */
[----:B------:R-:W2:Y:S01]  /*95e0*/  LDL R5, [R1+0x240] ;  /* 0x0002400001057983 */ /* 0x000ea20000100800 */
[----:B0-----:R-:W-:-:S02]  /*95f0*/  IADD3 R4, P1, PT, R14, R0, RZ ;  /* 0x000000000e047210 */ /* 0x001fc40007f3e0ff */
[----:B------:R-:W-:Y:S01]  /*9600*/  PRMT R13, RZ, 0x7610, R13 ;  /* 0x00007610ff0d7816 */ /* 0x000fe2000000000d */
[----:B------:R-:W3:Y:S02]  /*9610*/  LDL R14, [R1+0x3c4] ;  /* 0x0003c400010e7983 */ /* 0x000ee40000100800 */
[----:B--2---:R-:W-:-:S05]  /*9620*/  IMAD.X R5, R5, 0x1, R2, P1 ;  /* 0x0000000105057824 */ /* 0x004fca00008e0602 */
[----:B------:R0:W2:Y:S04]  /*9630*/  @!P0 LDG.E.U16 R12, desc[UR10][R4.64] ;  /* 0x0000000a040c8981 */ /* 0x0000a8000c1e1500 */
[----:B------:R-:W0:Y:S02]  /*9640*/  LDL R5, [R1+0x3c8] ;  /* 0x0003c80001057983 */ /* 0x000e240000100800 */
[----:B0-----:R-:W-:-:S05]  /*9650*/  IADD3 R4, P1, PT, R5, R0, RZ ;  /* 0x0000000005047210 */ /* 0x001fca0007f3e0ff */
[----:B----4-:R-:W-:Y:S01]  /*9660*/  IMAD.X R5, R3, 0x1, R2, P1 ;  /* 0x0000000103057824 */ /* 0x010fe200008e0602 */
        /* <DEDUP_REMOVED lines=8> */
[----:B------:R-:W0:Y:S01]  /*96f0*/  LDL R5, [R1+0x2c8] ;  /* 0x0002c80001057983 */ /* 0x000e220000100800 */
[----:B------:R-:W-:Y:S02]  /*9700*/  PRMT R6, RZ, 0x7610, R6 ;  /* 0x00007610ff067816 */ /* 0x000fe40000000006 */
[----:B0-----:R-:W-:-:S05]  /*9710*/  IADD3 R4, P1, PT, R5, R0, RZ ;  /* 0x0000000005047210 */ /* 0x001fca0007f3e0ff */
[----:B---3--:R-:W-:Y:S02]  /*9720*/  IMAD.X R5, R15, 0x1, R2, P1 ;  /* 0x000000010f057824 */ /* 0x008fe400008e0602 */
[----:B------:R-:W3:Y:S01]  /*9730*/  LDL R15, [R1+0x364] ;  /* 0x00036400010f7983 */ /* 0x000ee20000100800 */
[----:B------:R-:W-:-:S03]  /*9740*/  IADD3 R14, P1, PT, R14, R0, RZ ;  /* 0x000000000e0e7210 */ /* 0x000fc60007f3e0ff */
[----:B------:R0:W2:Y:S02]  /*9750*/  @!P0 LDG.E.U16 R6, desc[UR10][R4.64] ;  /* 0x0000000a04068981 */ /* 0x0000a4000c1e1500 */
[----:B0-----:R-:W-:Y:S01]  /*9760*/  PRMT R4, RZ, 0x7610, R4 ;  /* 0x00007610ff047816 */ /* 0x001fe20000000004 */
[----:B---3--:R-:W-:-:S05]  /*9770*/  IMAD.X R15, R15, 0x1, R2, P1 ;  /* 0x000000010f0f7824 */ /* 0x008fca00008e0602 */
[----:B------:R0:W3:Y:S04]  /*9780*/  @!P0 LDG.E.U16 R4, desc[UR10][R14.64] ;  /* 0x0000000a0e048981 */ /* 0x0000e8000c1e1500 */
[----:B------:R-:W0:Y:S01]  /*9790*/  LDL R15, [R1+0x360] ;  /* 0x00036000010f7983 */ /* 0x000e220000100800 */
[----:B------:R-:W-:Y:S02]  /*97a0*/  PRMT R5, RZ, 0x7610, R5 ;  /* 0x00007610ff057816 */ /* 0x000fe40000000005 */
[----:B0-----:R-:W-:-:S05]  /*97b0*/  IADD3 R14, P1, PT, R15, R0, RZ ;  /* 0x000000000f0e7210 */ /* 0x001fca0007f3e0ff */
[----:B----4-:R-:W-:-:S05]  /*97c0*/  IMAD.X R15, R3, 0x1, R2, P1 ;  /* 0x00000001030f7824 */ /* 0x010fca00008e0602 */
[----:B------:R0:W4:Y:S04]  /*97d0*/  @!P0 LDG.E.U16 R5, desc[UR10][R14.64] ;  /* 0x0000000a0e058981 */ /* 0x000128000c1e1500 */
[----:B------:R-:W0:Y:S02]  /*97e0*/  LDL R15, [R1+0x2c0] ;  /* 0x0002c000010f7983 */ /* 0x000e240000100800 */
[----:B0-----:R-:W-:Y:S02]  /*97f0*/  IADD3 R14, P1, PT, R15, R0, RZ ;  /* 0x000000000f0e7210 */ /* 0x001fe40007f3e0ff */
[----:B------:R-:W2:Y:S01]  /*9800*/  LDL R15, [R1+0x238] ;  /* 0x00023800010f7983 */ /* 0x000ea20000100800 */
[----:B------:R-:W-:Y:S02]  /*9810*/  PRMT R20, RZ, 0x7610, R20 ;  /* 0x00007610ff147816 */ /* 0x000fe40000000014 */
[----:B--2---:R-:W-:-:S05]  /*9820*/  IMAD.X R15, R15, 0x1, R2, P1 ;  /* 0x000000010f0f7824 */ /* 0x004fca00008e0602 */
[----:B------:R-:W2:Y:S04]  /*9830*/  @!P0 LDG.E.U16 R20, desc[UR10][R14.64] ;  /* 0x0000000a0e148981 */ /* 0x000ea8000c1e1500 */
[----:B--2---:R0:W-:Y:S04]  /*9840*/  STL [R1+0x14], R20 ;  /* 0x0000141401007387 */ /* 0x0041e80000100800 */
[----:B0-----:R-:W2:Y:S04]  /*9850*/  LDL.LU R20, [R1+0x944] ;  /* 0x0009440001147983 */ /* 0x001ea80000300800 */
[----:B------:R-:W2:Y:S02]  /*9860*/  LDL R15, [R1+0x3c0] ;  /* 0x0003c000010f7983 */ /* 0x000ea40000100800 */
[----:B--2---:R-:W-:-:S02]  /*9870*/  IADD3 R14, P1, PT, R15, R0, RZ ;  /* 0x000000000f0e7210 */ /* 0x004fc40007f3e0ff */
        /* <DEDUP_REMOVED lines=30> */
[----:B------:R-:W2:Y:S01]  /*9a60*/  LDL R15, [R1+0x350] ;  /* 0x00035000010f7983 */ /* 0x000ea20000100800 */
[----:B------:R-:W0:Y:S01]  /*9a70*/  S2R R29, SR_TID.X ;  /* 0x00000000001d7919 */ /* 0x000e220000002100 */
[----:B--2---:R-:W-:-:S02]  /*9a80*/  IADD3 R14, P1, PT, R15, R0, RZ ;  /* 0x000000000f0e7210 */ /* 0x004fc40007f3e0ff */
[----:B------:R-:W2:Y:S01]  /*9a90*/  LDL R15, [R1+0x2b4] ;  /* 0x0002b400010f7983 */ /* 0x000ea20000100800 */
[C---:B0-----:R-:W-:Y:S01]  /*9aa0*/  LOP3.LUT R3, R29.reuse, 0x1c0, RZ, 0xc0, !PT ;  /* 0x000001c01d037812 */ /* 0x041fe200078ec0ff */
[----:B------:R-:W-:-:S03]  /*9ab0*/  IMAD.SHL.U32 R29, R29, 0x2, RZ ;  /* 0x000000021d1d7824 */ /* 0x000fc600078e00ff */
[----:B------:R-:W-:-:S04]  /*9ac0*/  SHF.R.U32.HI R3, RZ, 0x2, R3 ;  /* 0x00000002ff037819 */ /* 0x000fc80000011603 */
[--C-:B------:R-:W-:Y:S02]  /*9ad0*/  LOP3.LUT R3, R3, 0x3fe, R29.reuse, 0x78, !PT ;  /* 0x000003fe03037812 */ /* 0x100fe400078e781d */
[----:B------:R-:W-:Y:S01]  /*9ae0*/  PRMT R29, RZ, 0x7610, R29 ;  /* 0x00007610ff1d7816 */ /* 0x000fe2000000001d */
[----:B--2---:R-:W-:-:S05]  /*9af0*/  IMAD.X R15, R15, 0x1, R2, P1 ;  /* 0x000000010f0f7824 */ /* 0x004fca00008e0602 */
[----:B------:R0:W2:Y:S04]  /*9b00*/  @!P0 LDG.E.U16 R29, desc[UR10][R14.64] ;  /* 0x0000000a0e1d8981 */ /* 0x0000a8000c1e1500 */
[----:B------:R-:W0:Y:S01]  /*9b10*/  LDL R15, [R1+0x2b0] ;  /* 0x0002b000010f7983 */ /* 0x000e220000100800 */
[----:B------:R-:W1:Y:S01]  /*9b20*/  S2UR UR6, SR_CgaCtaId ;  /* 0x00000000000679c3 */ /* 0x000e620000008800 */
[----:B------:R-:W-:Y:S01]  /*9b30*/  UMOV UR4, 0x400 ;  /* 0x0000040000047882 */ /* 0x000fe20000000000 */
[----:B0-----:R-:W-:Y:S02]  /*9b40*/  IADD3 R14, P1, PT, R15, R0, RZ ;  /* 0x000000000f0e7210 */ /* 0x001fe40007f3e0ff */
[----:B------:R-:W2:Y:S01]  /*9b50*/  LDL R15, [R1+0x230] ;  /* 0x00023000010f7983 */ /* 0x000ea20000100800 */
[----:B-1----:R-:W-:-:S09]  /*9b60*/  ULEA UR4, UR6, UR4, 0x18 ;  /* 0x0000000406047291 */ /* 0x002fd2000f8ec0ff */
[----:B------:R0:W-:Y:S04]  /*9b70*/  STS.U16 [R3+UR4+0x10400], R19 ;  /* 0x0104001303007988 */ /* 0x0001e80008000404 */
[----:B------:R1:W-:Y:S01]  /*9b80*/  STS.U16 [R3+UR4+0x11000], R7 ;  /* 0x0110000703007988 */ /* 0x0003e20008000404 */
[----:B0-----:R-:W-:-:S03]  /*9b90*/  PRMT R19, RZ, 0x7610, R19 ;  /* 0x00007610ff137816 */ /* 0x001fc60000000013 */
[----:B-1----:R-:W3:Y:S01]  /*9ba0*/  LDL R7, [R1+0x3b8] ;  /* 0x0003b80001077983 */ /* 0x002ee20000100800 */
[----:B--2---:R-:W-:-:S05]  /*9bb0*/  IMAD.X R15, R15, 0x1, R2, P1 ;  /* 0x000000010f0f7824 */ /* 0x004fca00008e0602 */
[----:B------:R3:W2:Y:S04]  /*9bc0*/  @!P0 LDG.E.U16 R19, desc[UR10][R14.64] ;  /* 0x0000000a0e138981 */ /* 0x0006a8000c1e1500 */
[----:B------:R-:W2:Y:S04]  /*9bd0*/  LDL R15, [R1+0x34c] ;  /* 0x00034c00010f7983 */ /* 0x000ea80000100800 */
[----:B------:R0:W-:Y:S01]  /*9be0*/  STS.U16 [R3+UR4+0x10c00], R17 ;  /* 0x010c001103007988 */ /* 0x0001e20008000404 */
[----:B---3--:R-:W-:-:S03]  /*9bf0*/  IADD3 R14, P1, PT, R7, R0, RZ ;  /* 0x00000000070e7210 */ /* 0x008fc60007f3e0ff */
[----:B------:R-:W3:Y:S01]  /*9c00*/  LDL R7, [R1+0x344] ;  /* 0x0003440001077983 */ /* 0x000ee20000100800 */
[----:B0-----:R-:W-:Y:S01]  /*9c10*/  PRMT R17, RZ, 0x7610, R17 ;  /* 0x00007610ff117816 */ /* 0x001fe20000000011 */
[----:B--2---:R-:W-:-:S05]  /*9c20*/  IMAD.X R15, R15, 0x1, R2, P1 ;  /* 0x000000010f0f7824 */ /* 0x004fca00008e0602 */
[----:B------:R0:W2:Y:S04]  /*9c30*/  @!P0 LDG.E.U16 R17, desc[UR10][R14.64] ;  /* 0x0000000a0e118981 */ /* 0x0000a8000c1e1500 */
[----:B------:R-:W2:Y:S04]  /*9c40*/  LDL.LU R14, [R1] ;  /* 0x00000000010e7983 */ /* 0x000ea80000300800 */
[----:B------:R-:W0:Y:S04]  /*9c50*/  LDL R15, [R1+0x348] ;  /* 0x00034800010f7983 */ /* 0x000e280000100800 */
[----:B--2---:R0:W-:Y:S02]  /*9c60*/  STS.U16 [R3+UR4+0x11c00], R14 ;  /* 0x011c000e03007988 */ /* 0x0041e40008000404 */
[----:B0-----:R-:W-:-:S02]  /*9c70*/  IADD3 R14, P1, PT, R15, R0, RZ ;  /* 0x000000000f0e7210 */ /* 0x001fc40007f3e0ff */
        /* <DEDUP_REMOVED lines=8> */
[----:B------:R-:W2:Y:S04]  /*9d00*/  LDL R15, [R1+0x22c] ;  /* 0x00022c00010f7983 */ /* 0x000ea80000100800 */
[----:B------:R0:W-:Y:S02]  /*9d10*/  STS.U16 [R3+UR4+0x11800], R8 ;  /* 0x0118000803007988 */ /* 0x0001e40008000404 */
[----:B0-----:R-:W-:Y:S01]  /*9d20*/  PRMT R8, RZ, 0x7610, R8 ;  /* 0x00007610ff087816 */ /* 0x001fe20000000008 */
[----:B--2---:R-:W-:-:S05]  /*9d30*/  IMAD.X R15, R15, 0x1, R2, P1 ;  /* 0x000000010f0f7824 */ /* 0x004fca00008e0602 */
[----:B------:R-:W2:Y:S04]  /*9d40*/  @!P0 LDG.E.U16 R8, desc[UR10][R14.64] ;  /* 0x0000000a0e088981 */ /* 0x000ea8000c1e1500 */
[----:B------:R-:W3:Y:S04]  /*9d50*/  LDL R15, [R1+0x3b4] ;  /* 0x0003b400010f7983 */ /* 0x000ee80000100800 */
[----:B------:R0:W-:Y:S02]  /*9d60*/  STS.U16 [R3+UR4+0x11400], R21 ;  /* 0x0114001503007988 */ /* 0x0001e40008000404 */
[----:B0-----:R-:W-:-:S02]  /*9d70*/  PRMT R21, RZ, 0x7610, R21 ;  /* 0x00007610ff157816 */ /* 0x001fc40000000015 */
[----:B--2---:R-:W-:Y:S01]  /*9d80*/  STL [R1+0x1c], R8 ;  /* 0x00001c0801007387 */ /* 0x004fe20000100800 */
[----:B---3--:R-:W-:-:S03]  /*9d90*/  IADD3 R14, P1, PT, R15, R0, RZ ;  /* 0x000000000f0e7210 */ /* 0x008fc60007f3e0ff */
[----:B------:R0:W-:Y:S02]  /*9da0*/  STS.U16 [R3+UR4+0x400], R23 ;  /* 0x0004001703007988 */ /* 0x0001e40008000404 */
[----:B------:R-:W-:Y:S02]  /*9db0*/  IMAD.X R15, R7, 0x1, R2, P1 ;  /* 0x00000001070f7824 */ /* 0x000fe400008e0602 */
[----:B------:R1:W-:Y:S04]  /*9dc0*/  STS.U16 [R3+UR4+0xc00], R25 ;  /* 0x000c001903007988 */ /* 0x0003e80008000404 */
[----:B------:R2:W3:Y:S01]  /*9dd0*/  @!P0 LDG.E.U16 R21, desc[UR10][R14.64] ;  /* 0x0000000a0e158981 */ /* 0x0004e2000c1e1500 */
[----:B0-----:R-:W-:-:S03]  /*9de0*/  PRMT R23, RZ, 0x7610, R23 ;  /* 0x00007610ff177816 */ /* 0x001fc60000000017 */
[----:B------:R-:W2:Y:S01]  /*9df0*/  LDL R8, [R1+0x3b0] ;  /* 0x0003b00001087983 */ /* 0x000ea20000100800 */
[----:B------:R-:W-:-:S03]  /*9e00*/  PRMT R27, RZ, 0x7610, R27 ;  /* 0x00007610ff1b7816 */ /* 0x000fc6000000001b */
[----:B------:R-:W2:Y:S04]  /*9e10*/  LDL R7, [R1+0x338] ;  /* 0x0003380001077983 */ /* 0x000ea80000100800 */
[----:B------:R-:W2:Y:S02]  /*9e20*/  LDL R15, [R1+0x340] ;  /* 0x00034000010f7983 */ /* 0x000ea40000100800 */
[----:B--2---:R-:W-:Y:S02]  /*9e30*/  IADD3 R14, P1, PT, R15, R0, RZ ;  /* 0x000000000f0e7210 */ /* 0x004fe40007f3e0ff */
[----:B------:R-:W2:Y:S03]  /*9e40*/  LDL R15, [R1+0x2a4] ;  /* 0x0002a400010f7983 */ /* 0x000ea60000100800 */
[----:B--2---:R-:W-:-:S05]  /*9e50*/  IMAD.X R15, R15, 0x1, R2, P1 ;  /* 0x000000010f0f7824 */ /* 0x004fca00008e0602 */
[----:B------:R0:W2:Y:S04]  /*9e60*/  @!P0 LDG.E.U16 R23, desc[UR10][R14.64] ;  /* 0x0000000a0e178981 */ /* 0x0000a8000c1e1500 */
[----:B------:R-:W0:Y:S02]  /*9e70*/  LDL R15, [R1+0x2a0] ;  /* 0x0002a000010f7983 */ /* 0x000e240000100800 */
[----:B0-----:R-:W-:Y:S02]  /*9e80*/  IADD3 R14, P1, PT, R15, R0, RZ ;  /* 0x000000000f0e7210 */ /* 0x001fe40007f3e0ff */
[----:B------:R-:W2:Y:S01]  /*9e90*/  LDL R15, [R1+0x228] ;  /* 0x00022800010f7983 */ /* 0x000ea20000100800 */
[----:B-1----:R-:W-:Y:S02]  /*9ea0*/  PRMT R25, RZ, 0x7610, R25 ;  /* 0x00007610ff197816 */ /* 0x002fe40000000019 */
[----:B--2---:R-:W-:-:S05]  /*9eb0*/  IMAD.X R15, R15, 0x1, R2, P1 ;  /* 0x000000010f0f7824 */ /* 0x004fca00008e0602 */
[----:B------:R0:W2:Y:S04]  /*9ec0*/  @!P0 LDG.E.U16 R25, desc[UR10][R14.64] ;  /* 0x0000000a0e198981 */ /* 0x0000a8000c1e1500 */
[----:B------:R-:W2:Y:S01]  /*9ed0*/  LDL R15, [R1+0x33c] ;  /* 0x00033c00010f7983 */ /* 0x000ea20000100800 */
[----:B0-----:R-:W-:-:S03]  /*9ee0*/  IADD3 R14, P1, PT, R8, R0, RZ ;  /* 0x00000000080e7210 */ /* 0x001fc60007f3e0ff */
[----:B------:R-:W3:Y:S02]  /*9ef0*/  LDL R8, [R1+0x3ac] ;  /* 0x0003ac0001087983 */ /* 0x000ee40000100800 */
[----:B--2---:R-:W-:-:S05]  /*9f00*/  IMAD.X R15, R15, 0x1, R2, P1 ;  /* 0x000000010f0f7824 */ /* 0x004fca00008e0602 */
[----:B------:R-:W2:Y:S04]  /*9f10*/  @!P0 LDG.E.U16 R27, desc[UR10][R14.64] ;  /* 0x0000000a0e1b8981 */ /* 0x000ea8000c1e1500 */
[----:B--2---:R0:W-:Y:S04]  /*9f20*/  STL [R1+0x18], R27 ;  /* 0x0000181b01007387 */ /* 0x0041e80000100800 */
[----:B0-----:R-:W2:Y:S04]  /*9f30*/  LDL.LU R27, [R1+0x92c] ;  /* 0x00092c00011b7983 */ /* 0x001ea80000300800 */
[----:B------:R-:W2:Y:S01]  /*9f40*/  LDL R15, [R1+0x29c] ;  /* 0x00029c00010f7983 */ /* 0x000ea20000100800 */
[----:B------:R-:W-:-:S03]  /*9f50*/  IADD3 R14, P1, PT, R7, R0, RZ ;  /* 0x00000000070e7210 */ /* 0x000fc60007f3e0ff */
[----:B------:R0:W-:Y:S01]  /*9f60*/  STS.U16 [R3+UR4+0x1000], R28 ;  /* 0x0010001c03007988 */ /* 0x0001e20008000404 */
[----:B------:R-:W-:-:S03]  /*9f70*/  PRMT R9, RZ, 0x7610, R9 ;  /* 0x00007610ff097816 */ /* 0x000fc60000000009 */
[----:B------:R-:W3:Y:S01]  /*9f80*/  LDL R7, [R1+0x330] ;  /* 0x0003300001077983 */ /* 0x000ee20000100800 */
[----:B0-----:R-:W-:Y:S01]  /*9f90*/  PRMT R28, RZ, 0x7610, R28 ;  /* 0x00007610ff1c7816 */ /* 0x001fe2000000001c */
[----:B--2---:R-:W-:-:S05]  /*9fa0*/  IMAD.X R15, R15, 0x1, R2, P1 ;  /* 0x000000010f0f7824 */ /* 0x004fca00008e0602 */
[----:B------:R0:W2:Y:S04]  /*9fb0*/  @!P0 LDG.E.U16 R28, desc[UR10][R14.64] ;  /* 0x0000000a0e1c8981 */ /* 0x0000a8000c1e1500 */
[----:B------:R-:W0:Y:S02]  /*9fc0*/  LDL R15, [R1+0x298] ;  /* 0x00029800010f7983 */ /* 0x000e240000100800 */
[----:B0-----:R-:W-:Y:S02]  /*9fd0*/  IADD3 R14, P1, PT, R15, R0, RZ ;  /* 0x000000000f0e7210 */ /* 0x001fe40007f3e0ff */
[----:B------:R-:W2:Y:S03]  /*9fe0*/  LDL R15, [R1+0x224] ;  /* 0x00022400010f7983 */ /* 0x000ea60000100800 */
[----:B--2---:R-:W-:-:S05]  /*9ff0*/  IMAD.X R15, R15, 0x1, R2, P1 ;  /* 0x000000010f0f7824 */ /* 0x004fca00008e0602 */
[----:B------:R-:W2:Y:S04]  /*a000*/  @!P0 LDG.E.U16 R9, desc[UR10][R14.64] ;  /* 0x0000000a0e098981 */ /* 0x000ea8000c1e1500 */
[----:B--2---:R0:W-:Y:S04]  /*a010*/  STL [R1+0x24], R9 ;  /* 0x0000240901007387 */ /* 0x0041e80000100800 */
[----:B0-----:R-:W2:Y:S04]  /*a020*/  LDL.LU R9, [R1+0x928] ;  /* 0x0009280001097983 */ /* 0x001ea80000300800 */
[----:B------:R-:W3:Y:S04]  /*a030*/  LDL R15, [R1+0x294] ;  /* 0x00029400010f7983 */ /* 0x000ee80000100800 */
[----:B--2---:R0:W-:Y:S04]  /*a040*/  STS.U16 [R3+UR4+0x1c00], R9 ;  /* 0x001c000903007988 */ /* 0x0041e80008000404 */
[----:B0-----:R-:W2:Y:S01]  /*a050*/  LDL R9, [R1+0x334] ;  /* 0x0003340001097983 */ /* 0x001ea20000100800 */
[----:B---3--:R-:W-:-:S02]  /*a060*/  IADD3 R8, P1, PT, R8, R0, RZ ;  /* 0x0000000008087210 */ /* 0x008fc40007f3e0ff */
[----:B------:R-:W-:Y:S01]  /*a070*/  PRMT R14, RZ, 0x7610, R14 ;  /* 0x00007610ff0e7816 */ /* 0x000fe2000000000e */
[----:B------:R0:W-:Y:S02]  /*a080*/  STS.U16 [R3+UR4+0x1800], R26 ;  /* 0x0018001a03007988 */ /* 0x0001e40008000404 */
[----:B0-----:R-:W-:Y:S01]  /*a090*/  PRMT R26, RZ, 0x7610, R26 ;  /* 0x00007610ff1a7816 */ /* 0x001fe2000000001a */
[----:B--2---:R-:W-:-:S05]  /*a0a0*/  IMAD.X R9, R9, 0x1, R2, P1 ;  /* 0x0000000109097824 */ /* 0x004fca00008e0602 */
[----:B------:R0:W2:Y:S02]  /*a0b0*/  @!P0 LDG.E.U16 R14, desc[UR10][R8.64] ;  /* 0x0000000a080e8981 */ /* 0x0000a4000c1e1500 */
[----:B0-----:R-:W-:Y:S02]  /*a0c0*/  IADD3 R8, P1, PT, R7, R0, RZ ;  /* 0x0000000007087210 */ /* 0x001fe40007f3e0ff */
[----:B------:R0:W-:Y:S03]  /*a0d0*/  STS.U16 [R3+UR4+0x2000], R10 ;  /* 0x0020000a03007988 */ /* 0x0001e60008000404 */
[----:B------:R-:W-:Y:S01]  /*a0e0*/  IMAD.X R9, R15, 0x1, R2, P1 ;  /* 0x000000010f097824 */ /* 0x000fe200008e0602 */
[----:B------:R-:W3:Y:S04]  /*a0f0*/  LDL R7, [R1+0x32c] ;  /* 0x00032c0001077983 */ /* 0x000ee80000100800 */
[----:B------:R-:W3:Y:S04]  /*a100*/  @!P0 LDG.E.U16 R26, desc[UR10][R8.64] ;  /* 0x0000000a081a8981 */ /* 0x000ee8000c1e1500 */
[----:B0-----:R-:W4:Y:S04]  /*a110*/  LDL R10, [R1+0x3a8] ;  /* 0x0003a800010a7983 */ /* 0x001f280000100800 */
[----:B------:R-:W4:Y:S04]  /*a120*/  LDL R15, [R1+0x328] ;  /* 0x00032800010f7983 */ /* 0x000f280000100800 */
[----:B--2---:R0:W-:Y:S04]  /*a130*/  STL [R1], R14 ;  /* 0x0000000e01007387 */ /* 0x0041e80000100800 */
[----:B------:R-:W2:Y:S04]  /*a140*/  LDL R9, [R1+0x290] ;  /* 0x0002900001097983 */ /* 0x000ea80000100800 */
[----:B0-----:R-:W4:Y:S04]  /*a150*/  LDL R14, [R1+0x28c] ;  /* 0x00028c00010e7983 */ /* 0x001f280000100800 */
[----:B---3--:R0:W-:Y:S04]  /*a160*/  STL [R1+0x918], R26 ;  /* 0x0009181a01007387 */ /* 0x0081e80000100800 */
[----:B0-----:R-:W3:Y:S04]  /*a170*/  LDL R26, [R1+0x220] ;  /* 0x00022000011a7983 */ /* 0x001ee80000100800 */
[----:B------:R0:W-:Y:S02]  /*a180*/  STS.U16 [R3+UR4+0x800], R24 ;  /* 0x0008001803007988 */ /* 0x0001e40008000404 */
[----:B0-----:R-:W-:-:S02]  /*a190*/  PRMT R24, RZ, 0x7610, R24 ;  /* 0x00007610ff187816 */ /* 0x001fc40000000018 */
[----:B--2---:R-:W-:-:S05]  /*a1a0*/  IADD3 R8, P1, PT, R9, R0, RZ ;  /* 0x0000000009087210 */ /* 0x004fca0007f3e0ff */
[----:B---3--:R-:W-:-:S05]  /*a1b0*/  IMAD.X R9, R26, 0x1, R2, P1 ;  /* 0x000000011a097824 */ /* 0x008fca00008e0602 */
[----:B------:R4:W2:Y:S04]  /*a1c0*/  @!P0 LDG.E.U16 R24, desc[UR10][R8.64] ;  /* 0x0000000a08188981 */ /* 0x0008a8000c1e1500 */
[----:B------:R0:W-:Y:S01]  /*a1d0*/  STS.U16 [R3+UR4], R22 ;  /* 0x0000001603007988 */ /* 0x0001e20008000404 */
[----:B----4-:R-:W-:Y:S02]  /*a1e0*/  IADD3 R8, P1, PT, R10, R0, RZ ;  /* 0x000000000a087210 */ /* 0x010fe40007f3e0ff */
[----:B0-----:R-:W-:-:S03]  /*a1f0*/  PRMT R22, RZ, 0x7610, R22 ;  /* 0x00007610ff167816 */ /* 0x001fc60000000016 */
[----:B------:R-:W-:Y:S01]  /*a200*/  IMAD.X R9, R7, 0x1, R2, P1 ;  /* 0x0000000107097824 */ /* 0x000fe200008e0602 */
[----:B------:R0:W-:Y:S04]  /*a210*/  STS.U16 [R3+UR4+0x10000], R20 ;  /* 0x0100001403007988 */ /* 0x0001e80008000404 */
[----:B------:R1:W3:Y:S01]  /*a220*/  @!P0 LDG.E.U16 R22, desc[UR10][R8.64] ;  /* 0x0000000a08168981 */ /* 0x0002e2000c1e1500 */
[----:B0-----:R-:W-:Y:S02]  /*a230*/  PRMT R20, RZ, 0x7610, R20 ;  /* 0x00007610ff147816 */ /* 0x001fe40000000014 */
[----:B-1----:R-:W-:Y:S01]  /*a240*/  IADD3 R8, P1, PT, R15, R0, RZ ;  /* 0x000000000f087210 */ /* 0x002fe20007f3e0ff */
[----:B------:R0:W-:Y:S04]  /*a250*/  STS.U16 [R3+UR4+0x2400], R11 ;  /* 0x0024000b03007988 */ /* 0x0001e80008000404 */
[----:B------:R-:W-:-:S05]  /*a260*/  IMAD.X R9, R14, 0x1, R2, P1 ;  /* 0x000000010e097824 */ /* 0x000fca00008e0602 */
[----:B------:R-:W4:Y:S04]  /*a270*/  @!P0 LDG.E.U16 R20, desc[UR10][R8.64] ;  /* 0x0000000a08148981 */ /* 0x000f28000c1e1500 */
[----:B--2---:R-:W-:Y:S04]  /*a280*/  STL [R1+0x91c], R24 ;  /* 0x00091c1801007387 */ /* 0x004fe80000100800 */
[----:B0-----:R-:W2:Y:S04]  /*a290*/  LDL R11, [R1+0x288] ;  /* 0x00028800010b7983 */ /* 0x001ea80000100800 */
[----:B------:R-:W2:Y:S04]  /*a2a0*/  LDL R10, [R1+0x21c] ;  /* 0x00021c00010a7983 */ /* 0x000ea80000100800 */
[----:B------:R-:W2:Y:S04]  /*a2b0*/  LDL R7, [R1+0x3a4] ;  /* 0x0003a40001077983 */ /* 0x000ea80000100800 */
[----:B------:R0:W-:Y:S04]  /*a2c0*/  STS.U16 [R3+UR4+0x2c00], R13 ;  /* 0x002c000d03007988 */ /* 0x0001e80008000404 */
[----:B---3--:R-:W-:Y:S04]  /*a2d0*/  STL [R1+0x920], R22 ;  /* 0x0009201601007387 */ /* 0x008fe80000100800 */
[----:B0-----:R-:W3:Y:S04]  /*a2e0*/  LDL R13, [R1+0x324] ;  /* 0x00032400010d7983 */ /* 0x001ee80000100800 */
[----:B------:R0:W-:Y:S04]  /*a2f0*/  STS.U16 [R3+UR4+0x2800], R12 ;  /* 0x0028000c03007988 */ /* 0x0001e80008000404 */
[----:B0-----:R-:W3:Y:S04]  /*a300*/  LDL R12, [R1+0x320] ;  /* 0x00032000010c7983 */ /* 0x001ee80000100800 */
[----:B------:R-:W3:Y:S04]  /*a310*/  LDL.LU R14, [R1+0x14] ;  /* 0x00001400010e7983 */ /* 0x000ee80000300800 */
[----:B----4-:R-:W-:Y:S01]  /*a320*/  STL [R1+0x924], R20 ;  /* 0x0009241401007387 */ /* 0x010fe20000100800 */
[----:B--2---:R-:W-:-:S03]  /*a330*/  IADD3 R8, P1, PT, R11, R0, RZ ;  /* 0x000000000b087210 */ /* 0x004fc60007f3e0ff */
[----:B------:R-:W2:Y:S02]  /*a340*/  LDL R11, [R1+0x284] ;  /* 0x00028400010b7983 */ /* 0x000ea40000100800 */
[----:B------:R-:W-:Y:S02]  /*a350*/  IMAD.X R9, R10, 0x1, R2, P1 ;  /* 0x000000010a097824 */ /* 0x000fe400008e0602 */
[----:B------:R-:W4:Y:S04]  /*a360*/  LDL.LU R24, [R1+0x10] ;  /* 0x0000100001187983 */ /* 0x000f280000300800 */
[----:B------:R-:W4:Y:S04]  /*a370*/  LDL R10, [R1+0x280] ;  /* 0x00028000010a7983 */ /* 0x000f280000100800 */
[----:B------:R0:W-:Y:S04]  /*a380*/  STS.U16 [R3+UR4+0x10800], R18 ;  /* 0x0108001203007988 */ /* 0x0001e80008000404 */
[----:B------:R1:W-:Y:S01]  /*a390*/  STS.U16 [R3+UR4+0x3400], R6 ;  /* 0x0034000603007988 */ /* 0x0003e20008000404 */
[----:B0-----:R-:W-:-:S03]  /*a3a0*/  PRMT R18, RZ, 0x7610, R18 ;  /* 0x00007610ff127816 */ /* 0x001fc60000000012 */
[----:B------:R0:W-:Y:S01]  /*a3b0*/  STS.U16 [R3+UR4+0x3000], R16 ;  /* 0x0030001003007988 */ /* 0x0001e20008000404 */
[----:B-1----:R-:W-:-:S03]  /*a3c0*/  IADD3 R6, P1, PT, R7, R0, RZ ;  /* 0x0000000007067210 */ /* 0x002fc60007f3e0ff */
[----:B------:R-:W4:Y:S02]  /*a3d0*/  @!P0 LDG.E.U16 R18, desc[UR10][R8.64] ;  /* 0x0000000a08128981 */ /* 0x000f24000c1e1500 */
[----:B---3--:R-:W-:Y:S01]  /*a3e0*/  IMAD.X R7, R13, 0x1, R2, P1 ;  /* 0x000000010d077824 */ /* 0x008fe200008e0602 */
[----:B0-----:R-:W-:Y:S01]  /*a3f0*/  PRMT R16, RZ, 0x7610, R16 ;  /* 0x00007610ff107816 */ /* 0x001fe20000000010 */
[----:B------:R-:W3:Y:S04]  /*a400*/  LDL R9, [R1+0x218] ;  /* 0x0002180001097983 */ /* 0x000ee80000100800 */
[----:B------:R-:W3:Y:S04]  /*a410*/  LDL.LU R26, [R1+0xc] ;  /* 0x00000c00011a7983 */ /* 0x000ee80000300800 */
[----:B------:R-:W3:Y:S04]  /*a420*/  LDL R8, [R1+0x3a0] ;  /* 0x0003a00001087983 */ /* 0x000ee80000100800 */
[----:B------:R0:W3:Y:S04]  /*a430*/  @!P0 LDG.E.U16 R16, desc[UR10][R6.64] ;  /* 0x0000000a06108981 */ /* 0x0000e8000c1e1500 */
[----:B------:R-:W3:Y:S04]  /*a440*/  LDL R13, [R1+0x31c] ;  /* 0x00031c00010d7983 */ /* 0x000ee80000100800 */
[----:B------:R1:W-:Y:S01]  /*a450*/  STS.U16 [R3+UR4+0x3800], R4 ;  /* 0x0038000403007988 */ /* 0x0003e20008000404 */
[----:B0-----:R-:W-:-:S03]  /*a460*/  IADD3 R6, P1, PT, R12, R0, RZ ;  /* 0x000000000c067210 */ /* 0x001fc60007f3e0ff */
[----:B------:R-:W3:Y:S04]  /*a470*/  LDL.LU R20, [R1+0x8] ;  /* 0x0000080001147983 */ /* 0x000ee80000300800 */
[----:B------:R-:W3:Y:S01]  /*a480*/  LDL R12, [R1+0x318] ;  /* 0x00031800010c7983 */ /* 0x000ee20000100800 */
[----:B-1----:R-:W-:-:S03]  /*a490*/  PRMT R4, RZ, 0x7610, R4 ;  /* 0x00007610ff047816 */ /* 0x002fc60000000004 */
[----:B------:R0:W-:Y:S01]  /*a4a0*/  STS.U16 [R3+UR4+0x4000], R14 ;  /* 0x0040000e03007988 */ /* 0x0001e20008000404 */
[----:B--2---:R-:W-:-:S03]  /*a4b0*/  IMAD.X R7, R11, 0x1, R2, P1 ;  /* 0x000000010b077824 */ /* 0x004fc600008e0602 */
[----:B------:R-:W2:Y:S04]  /*a4c0*/  LDL R11, [R1+0x27c] ;  /* 0x00027c00010b7983 */ /* 0x000ea80000100800 */
[----:B------:R4:W2:Y:S04]  /*a4d0*/  @!P0 LDG.E.U16 R4, desc[UR10][R6.64] ;  /* 0x0000000a06048981 */ /* 0x0008a8000c1e1500 */
[----:B------:R-:W2:Y:S04]  /*a4e0*/  LDL.LU R22, [R1+0x4] ;  /* 0x0000040001167983 */ /* 0x000ea80000300800 */
[----:B------:R-:W2:Y:S01]  /*a4f0*/  LDL R15, [R1+0x214] ;  /* 0x00021400010f7983 */ /* 0x000ea20000100800 */
[----:B----4-:R-:W-:-:S03]  /*a500*/  IADD3 R6, P1, PT, R10, R0, RZ ;  /* 0x000000000a067210 */ /* 0x010fc60007f3e0ff */
[----:B------:R-:W4:Y:S04]  /*a510*/  LDL R10, [R1+0x278] ;  /* 0x00027800010a7983 */ /* 0x000f280000100800 */
[----:B0-----:R-:W4:Y:S04]  /*a520*/  LDL R14, [R1+0x39c] ;  /* 0x00039c00010e7983 */ /* 0x001f280000100800 */
[----:B------:R0:W-:Y:S02]  /*a530*/  STS.U16 [R3+UR4+0x3c00], R5 ;  /* 0x003c000503007988 */ /* 0x0001e40008000404 */
[----:B0-----:R-:W-:Y:S01]  /*a540*/  PRMT R5, RZ, 0x7610, R5 ;  /* 0x00007610ff057816 */ /* 0x001fe20000000005 */
[----:B---3--:R-:W-:-:S05]  /*a550*/  IMAD.X R7, R9, 0x1, R2, P1 ;  /* 0x0000000109077824 */ /* 0x008fca00008e0602 */
[----:B------:R0:W3:Y:S01]  /*a560*/  @!P0 LDG.E.U16 R5, desc[UR10][R6.64] ;  /* 0x0000000a06058981 */ /* 0x0000e2000c1e1500 */
[----:B------:R-:W-:Y:S02]  /*a570*/  IADD3 R8, P1, PT, R8, R0, RZ ;  /* 0x0000000008087210 */ /* 0x000fe40007f3e0ff */
[----:B0-----:R-:W-:-:S03]  /*a580*/  PRMT R6, RZ, 0x7610, R6 ;  /* 0x00007610ff067816 */ /* 0x001fc60000000006 */
[----:B------:R-:W-:Y:S02]  /*a590*/  IMAD.X R9, R13, 0x1, R2, P1 ;  /* 0x000000010d097824 */ /* 0x000fe400008e0602 */
[----:B------:R-:W3:Y:S04]  /*a5a0*/  LDL R13, [R1+0x314] ;  /* 0x00031400010d7983 */ /* 0x000ee80000100800 */
[----:B------:R0:W3:Y:S01]  /*a5b0*/  @!P0 LDG.E.U16 R6, desc[UR10][R8.64] ;  /* 0x0000000a08068981 */ /* 0x0000e2000c1e1500 */
[----:B------:R-:W-:-:S03]  /*a5c0*/  PRMT R7, RZ, 0x7610, R7 ;  /* 0x00007610ff077816 */ /* 0x000fc60000000007 */
[----:B------:R1:W-:Y:S01]  /*a5d0*/  STS.U16 [R3+UR4+0x4800], R26 ;  /* 0x0048001a03007988 */ /* 0x0003e20008000404 */
[----:B0-----:R-:W-:-:S03]  /*a5e0*/  IADD3 R8, P1, PT, R12, R0, RZ ;  /* 0x000000000c087210 */ /* 0x001fc60007f3e0ff */
[----:B------:R-:W3:Y:S04]  /*a5f0*/  LDL R12, [R1+0x310] ;  /* 0x00031000010c7983 */ /* 0x000ee80000100800 */
[----:B-1----:R-:W3:Y:S04]  /*a600*/  LDL R26, [R1+0x274] ;  /* 0x00027400011a7983 */ /* 0x002ee80000100800 */
[----:B------:R0:W-:Y:S04]  /*a610*/  STS.U16 [R3+UR4+0x4400], R24 ;  /* 0x0044001803007988 */ /* 0x0001e80008000404 */
[----:B0-----:R-:W3:Y:S04]  /*a620*/  LDL R24, [R1+0x270] ;  /* 0x0002700001187983 */ /* 0x001ee80000100800 */
[----:B------:R0:W-:Y:S04]  /*a630*/  STS.U16 [R3+UR4+0x4c00], R20 ;  /* 0x004c001403007988 */ /* 0x0001e80008000404 */
[----:B0-----:R-:W3:Y:S01]  /*a640*/  LDL R20, [R1+0x30c] ;  /* 0x00030c0001147983 */ /* 0x001ee20000100800 */
[----:B--2---:R-:W-:-:S05]  /*a650*/  IMAD.X R9, R11, 0x1, R2, P1 ;  /* 0x000000010b097824 */ /* 0x004fca00008e0602 */
[----:B------:R0:W2:Y:S01]  /*a660*/  @!P0 LDG.E.U16 R7, desc[UR10][R8.64] ;  /* 0x0000000a08078981 */ /* 0x0000a2000c1e1500 */
[----:B----4-:R-:W-:Y:S02]  /*a670*/  IADD3 R10, P1, PT, R10, R0, RZ ;  /* 0x000000000a0a7210 */ /* 0x010fe40007f3e0ff */
[----:B0-----:R-:W-:-:S03]  /*a680*/  PRMT R8, RZ, 0x7610, R8 ;  /* 0x00007610ff087816 */ /* 0x001fc60000000008 */
[----:B------:R-:W-:Y:S02]  /*a690*/  IMAD.X R11, R15, 0x1, R2, P1 ;  /* 0x000000010f0b7824 */ /* 0x000fe400008e0602 */
[----:B------:R-:W4:Y:S04]  /*a6a0*/  LDL R15, [R1+0x210] ;  /* 0x00021000010f7983 */ /* 0x000f280000100800 */
[----:B------:R0:W2:Y:S02]  /*a6b0*/  @!P0 LDG.E.U16 R8, desc[UR10][R10.64] ;  /* 0x0000000a0a088981 */ /* 0x0000a4000c1e1500 */
[----:B0-----:R-:W-:Y:S02]  /*a6c0*/  IADD3 R10, P1, PT, R14, R0, RZ ;  /* 0x000000000e0a7210 */ /* 0x001fe40007f3e0ff */
[----:B------:R-:W2:Y:S01]  /*a6d0*/  LDL R14, [R1+0x398] ;  /* 0x00039800010e7983 */ /* 0x000ea20000100800 */
[----:B------:R-:W-:-:S02]  /*a6e0*/  PRMT R9, RZ, 0x7610, R9 ;  /* 0x00007610ff097816 */ /* 0x000fc40000000009 */
[----:B---3--:R-:W-:-:S05]  /*a6f0*/  IMAD.X R11, R13, 0x1, R2, P1 ;  /* 0x000000010d0b7824 */ /* 0x008fca00008e0602 */
[----:B------:R0:W3:Y:S01]  /*a700*/  @!P0 LDG.E.U16 R9, desc[UR10][R10.64] ;  /* 0x0000000a0a098981 */ /* 0x0000e2000c1e1500 */
[----:B------:R-:W-:Y:S02]  /*a710*/  IADD3 R12, P1, PT, R12, R0, RZ ;  /* 0x000000000c0c7210 */ /* 0x000fe40007f3e0ff */
[----:B0-----:R-:W-:-:S03]  /*a720*/  PRMT R10, RZ, 0x7610, R10 ;  /* 0x00007610ff0a7816 */ /* 0x001fc6000000000a */
[----:B------:R-:W-:Y:S01]  /*a730*/  IMAD.X R13, R26, 0x1, R2, P1 ;  /* 0x000000011a0d7824 */ /* 0x000fe200008e0602 */
[----:B------:R-:W-:Y:S01]  /*a740*/  PRMT R11, RZ, 0x7610, R11 ;  /* 0x00007610ff0b7816 */ /* 0x000fe2000000000b */
[----:B------:R0:W-:Y:S04]  /*a750*/  STS.U16 [R3+UR4+0x5000], R22 ;  /* 0x0050001603007988 */ /* 0x0001e80008000404 */
[----:B------:R1:W3:Y:S04]  /*a760*/  @!P0 LDG.E.U16 R10, desc[UR10][R12.64] ;  /* 0x0000000a0c0a8981 */ /* 0x0002e8000c1e1500 */
[----:B------:R-:W3:Y:S04]  /*a770*/  LDL R26, [R1+0x394] ;  /* 0x00039400011a7983 */ /* 0x000ee80000100800 */
[----:B0-----:R-:W3:Y:S01]  /*a780*/  LDL R22, [R1+0x308] ;  /* 0x0003080001167983 */ /* 0x001ee20000100800 */
[----:B-1----:R-:W-:-:S03]  /*a790*/  IADD3 R12, P1, PT, R24, R0, RZ ;  /* 0x00000000180c7210 */ /* 0x002fc60007f3e0ff */
[----:B------:R-:W3:Y:S02]  /*a7a0*/  LDL R24, [R1+0x300] ;  /* 0x0003000001187983 */ /* 0x000ee40000100800 */
[----:B----4-:R-:W-:-:S05]  /*a7b0*/  IMAD.X R13, R15, 0x1, R2, P1 ;  /* 0x000000010f0d7824 */ /* 0x010fca00008e0602 */
[----:B------:R0:W4:Y:S01]  /*a7c0*/  @!P0 LDG.E.U16 R11, desc[UR10][R12.64] ;  /* 0x0000000a0c0b8981 */ /* 0x000122000c1e1500 */
[----:B--2---:R-:W-:Y:S02]  /*a7d0*/  IADD3 R14, P1, PT, R14, R0, RZ ;  /* 0x000000000e0e7210 */ /* 0x004fe40007f3e0ff */
[----:B0-----:R-:W-:-:S03]  /*a7e0*/  PRMT R12, RZ, 0x7610, R12 ;  /* 0x00007610ff0c7816 */ /* 0x001fc6000000000c */
[----:B------:R-:W-:Y:S01]  /*a7f0*/  IMAD.X R15, R20, 0x1, R2, P1 ;  /* 0x00000001140f7824 */ /* 0x000fe200008e0602 */
[----:B------:R-:W-:Y:S01]  /*a800*/  PRMT R13, RZ, 0x7610, R13 ;  /* 0x00007610ff0d7816 */ /* 0x000fe2000000000d */
[----:B------:R-:W2:Y:S04]  /*a810*/  LDL R20, [R1+0x304] ;  /* 0x0003040001147983 */ /* 0x000ea80000100800 */
[----:B------:R3:W2:Y:S04]  /*a820*/  @!P0 LDG.E.U16 R12, desc[UR10][R14.64] ;  /* 0x0000000a0e0c8981 */ /* 0x0006a8000c1e1500 */
[----:B------:R-:W2:Y:S01]  /*a830*/  LDL R15, [R1+0x26c] ;  /* 0x00026c00010f7983 */ /* 0x000ea20000100800 */
[----:B---3--:R-:W-:-:S03]  /*a840*/  IADD3 R14, P1, PT, R22, R0, RZ ;  /* 0x00000000160e7210 */ /* 0x008fc60007f3e0ff */
[----:B------:R-:W3:Y:S02]  /*a850*/  LDL R22, [R1+0x264] ;  /* 0x0002640001167983 */ /* 0x000ee40000100800 */
[----:B--2---:R-:W-:-:S05]  /*a860*/  IMAD.X R15, R15, 0x1, R2, P1 ;  /* 0x000000010f0f7824 */ /* 0x004fca00008e0602 */
[----:B------:R0:W2:Y:S04]  /*a870*/  @!P0 LDG.E.U16 R13, desc[UR10][R14.64] ;  /* 0x0000000a0e0d8981 */ /* 0x0000a8000c1e1500 */
[----:B------:R-:W2:Y:S04]  /*a880*/  LDL.LU R14, [R1+0x20] ;  /* 0x00002000010e7983 */ /* 0x000ea80000300800 */
[----:B------:R-:W0:Y:S04]  /*a890*/  LDL R15, [R1+0x268] ;  /* 0x00026800010f7983 */ /* 0x000e280000100800 */
[----:B--2---:R0:W-:Y:S02]  /*a8a0*/  STS.U16 [R3+UR4+0x6000], R14 ;  /* 0x0060000e03007988 */ /* 0x0041e40008000404 */
[----:B0-----:R-:W-:-:S02]  /*a8b0*/  IADD3 R14, P1, PT, R15, R0, RZ ;  /* 0x000000000f0e7210 */ /* 0x001fc40007f3e0ff */
[----:B------:R-:W2:Y:S04]  /*a8c0*/  LDL R15, [R1+0x20c] ;  /* 0x00020c00010f7983 */ /* 0x000ea80000100800 */
[----:B------:R0:W-:Y:S02]  /*a8d0*/  STS.U16 [R3+UR4+0x5c00], R17 ;  /* 0x005c001103007988 */ /* 0x0001e40008000404 */
[----:B0-----:R-:W-:Y:S01]  /*a8e0*/  PRMT R17, RZ, 0x7610, R17 ;  /* 0x00007610ff117816 */ /* 0x001fe20000000011 */
[----:B--2---:R-:W-:-:S05]  /*a8f0*/  IMAD.X R15, R15, 0x1, R2, P1 ;  /* 0x000000010f0f7824 */ /* 0x004fca00008e0602 */
[----:B------:R0:W2:Y:S04]  /*a900*/  @!P0 LDG.E.U16 R17, desc[UR10][R14.64] ;  /* 0x0000000a0e118981 */ /* 0x0000a8000c1e1500 */
[----:B------:R-:W2:Y:S01]  /*a910*/  LDL.LU R15, [R1+0x1c] ;  /* 0x00001c00010f7983 */ /* 0x000ea20000300800 */
[----:B0-----:R-:W-:-:S03]  /*a920*/  IADD3 R14, P1, PT, R26, R0, RZ ;  /* 0x000000001a0e7210 */ /* 0x001fc60007f3e0ff */
[----:B------:R0:W-:Y:S04]  /*a930*/  STS.U16 [R3+UR4+0x5800], R19 ;  /* 0x0058001303007988 */ /* 0x0001e80008000404 */
[----:B------:R1:W-:Y:S04]  /*a940*/  STS.U16 [R3+UR4+0x6800], R21 ;  /* 0x0068001503007988 */ /* 0x0003e80008000404 */
[----:B------:R-:W3:Y:S01]  /*a950*/  LDL R26, [R1+0x2f8] ;  /* 0x0002f800011a7983 */ /* 0x000ee20000100800 */
[----:B0-----:R-:W-:Y:S02]  /*a960*/  PRMT R19, RZ, 0x7610, R19 ;  /* 0x00007610ff137816 */ /* 0x001fe40000000013 */
[----:B-1----:R-:W-:Y:S01]  /*a970*/  PRMT R21, RZ, 0x7610, R21 ;  /* 0x00007610ff157816 */ /* 0x002fe20000000015 */
[----:B--2---:R0:W-:Y:S02]  /*a980*/  STS.U16 [R3+UR4+0x6400], R15 ;  /* 0x0064000f03007988 */ /* 0x0041e40008000404 */
[----:B0-----:R-:W-:-:S02]  /*a990*/  IMAD.X R15, R20, 0x1, R2, P1 ;  /* 0x00000001140f7824 */ /* 0x001fc400008e0602 */
[----:B------:R-:W2:Y:S04]  /*a9a0*/  LDL R20, [R1+0x2fc] ;  /* 0x0002fc0001147983 */ /* 0x000ea80000100800 */
[----:B------:R0:W2:Y:S02]  /*a9b0*/  @!P0 LDG.E.U16 R19, desc[UR10][R14.64] ;  /* 0x0000000a0e138981 */ /* 0x0000a4000c1e1500 */
[----:B0-----:R-:W-:Y:S02]  /*a9c0*/  IADD3 R14, P1, PT, R24, R0, RZ ;  /* 0x00000000180e7210 */ /* 0x001fe40007f3e0ff */
[----:B------:R-:W2:Y:S03]  /*a9d0*/  LDL R24, [R1+0x25c] ;  /* 0x00025c0001187983 */ /* 0x000ea60000100800 */
[----:B---3--:R-:W-:-:S02]  /*a9e0*/  IMAD.X R15, R22, 0x1, R2, P1 ;  /* 0x00000001160f7824 */ /* 0x008fc400008e0602 */
[----:B------:R-:W3:Y:S04]  /*a9f0*/  LDL.LU R22, [R1+0x44] ;  /* 0x0000440001167983 */ /* 0x000ee80000300800 */
[----:B------:R0:W2:Y:S04]  /*aa00*/  @!P0 LDG.E.U16 R21, desc[UR10][R14.64] ;  /* 0x0000000a0e158981 */ /* 0x0000a8000c1e1500 */
[----:B------:R-:W0:Y:S02]  /*aa10*/  LDL R15, [R1+0x260] ;  /* 0x00026000010f7983 */ /* 0x000e240000100800 */
[----:B0-----:R-:W-:-:S02]  /*aa20*/  IADD3 R14, P1, PT, R15, R0, RZ ;  /* 0x000000000f0e7210 */ /* 0x001fc40007f3e0ff */
[----:B------:R-:W2:Y:S04]  /*aa30*/  LDL R15, [R1+0x208] ;  /* 0x00020800010f7983 */ /* 0x000ea80000100800 */
[----:B------:R0:W-:Y:S02]  /*aa40*/  STS.U16 [R3+UR4+0x6c00], R23 ;  /* 0x006c001703007988 */ /* 0x0001e40008000404 */
[----:B0-----:R-:W-:Y:S01]  /*aa50*/  PRMT R23, RZ, 0x7610, R23 ;  /* 0x00007610ff177816 */ /* 0x001fe20000000017 */
[----:B--2---:R-:W-:-:S05]  /*aa60*/  IMAD.X R15, R15, 0x1, R2, P1 ;  /* 0x000000010f0f7824 */ /* 0x004fca00008e0602 */
[----:B------:R0:W2:Y:S04]  /*aa70*/  @!P0 LDG.E.U16 R23, desc[UR10][R14.64] ;  /* 0x0000000a0e178981 */ /* 0x0000a8000c1e1500 */
[----:B------:R-:W0:Y:S04]  /*aa80*/  LDL R15, [R1+0x390] ;  /* 0x00039000010f7983 */ /* 0x000e280000100800 */
[----:B------:R1:W-:Y:S02]  /*aa90*/  STS.U16 [R3+UR4+0x7000], R25 ;  /* 0x0070001903007988 */ /* 0x0003e40008000404 */
[----:B-1----:R-:W-:-:S02]  /*aaa0*/  PRMT R25, RZ, 0x7610, R25 ;  /* 0x00007610ff197816 */ /* 0x002fc40000000019 */
[----:B0-----:R-:W-:-:S05]  /*aab0*/  IADD3 R14, P1, PT, R15, R0, RZ ;  /* 0x000000000f0e7210 */ /* 0x001fca0007f3e0ff */
[----:B------:R-:W-:Y:S02]  /*aac0*/  IMAD.X R15, R20, 0x1, R2, P1 ;  /* 0x00000001140f7824 */ /* 0x000fe400008e0602 */
[----:B------:R-:W2:Y:S04]  /*aad0*/  LDL.LU R20, [R1+0x4c] ;  /* 0x00004c0001147983 */ /* 0x000ea80000300800 */
[----:B------:R0:W2:Y:S04]  /*aae0*/  @!P0 LDG.E.U16 R25, desc[UR10][R14.64] ;  /* 0x0000000a0e198981 */ /* 0x0000a8000c1e1500 */
[----:B------:R-:W2:Y:S01]  /*aaf0*/  LDL.LU R15, [R1+0x18] ;  /* 0x00001800010f7983 */ /* 0x000ea20000300800 */
[----:B0-----:R-:W-:-:S03]  /*ab00*/  IADD3 R14, P1, PT, R26, R0, RZ ;  /* 0x000000001a0e7210 */ /* 0x001fc60007f3e0ff */
[----:B------:R0:W-:Y:S02]  /*ab10*/  STS.U16 [R3+UR4+0x1400], R27 ;  /* 0x0014001b03007988 */ /* 0x0001e40008000404 */
[----:B0-----:R-:W-:Y:S02]  /*ab20*/  PRMT R27, RZ, 0x7610, R27 ;  /* 0x00007610ff1b7816 */ /* 0x001fe4000000001b */
[----:B------:R-:W-:Y:S04]  /*ab30*/  STS.U16 [R3+UR4+0x7800], R28 ;  /* 0x0078001c03007988 */ /* 0x000fe80008000404 */
[----:B--2---:R0:W-:Y:S02]  /*ab40*/  STS.U16 [R3+UR4+0x7400], R15 ;  /* 0x0074000f03007988 */ /* 0x0041e40008000404 */
[----:B0-----:R-:W-:-:S02]  /*ab50*/  IMAD.X R15, R24, 0x1, R2, P1 ;  /* 0x00000001180f7824 */ /* 0x001fc400008e0602 */
[----:B------:R-:W2:Y:S04]  /*ab60*/  LDL.LU R24, [R1+0x48] ;  /* 0x0000480001187983 */ /* 0x000ea80000300800 */
[----:B------:R-:W2:Y:S04]  /*ab70*/  LDL.LU R26, [R1+0x40] ;  /* 0x00004000011a7983 */ /* 0x000ea80000300800 */
[----:B------:R0:W2:Y:S04]  /*ab80*/  @!P0 LDG.E.U16 R27, desc[UR10][R14.64] ;  /* 0x0000000a0e1b8981 */ /* 0x0000a8000c1e1500 */
[----:B------:R-:W2:Y:S04]  /*ab90*/  LDL R28, [R1+0x204] ;  /* 0x00020400011c7983 */ /* 0x000ea80000100800 */
[----:B------:R-:W0:Y:S04]  /*aba0*/  LDL R15, [R1+0x258] ;  /* 0x00025800010f7983 */ /* 0x000e280000100800 */
[----:B------:R1:W-:Y:S04]  /*abb0*/  STS.U16 [R3+UR4+0x5400], R29 ;  /* 0x0054001d03007988 */ /* 0x0003e80008000404 */
[----:B------:R0:W-:Y:S01]  /*abc0*/  STL [R1+0x570], R0 ;  /* 0x0005700001007387 */ /* 0x0001e20000100800 */
[----:B-1----:R-:W-:-:S02]  /*abd0*/  PRMT R29, RZ, 0x7610, R29 ;  /* 0x00007610ff1d7816 */ /* 0x002fc4000000001d */
[----:B0-----:R-:W-:Y:S02]  /*abe0*/  IADD3 R14, P1, PT, R15, R0, RZ ;  /* 0x000000000f0e7210 */ /* 0x001fe40007f3e0ff */
[----:B------:R-:W4:Y:S03]  /*abf0*/  LDL.LU R0, [R1] ;  /* 0x0000000001007983 */ /* 0x000f260000300800 */
[----:B--2---:R-:W-:Y:S01]  /*ac00*/  IMAD.X R15, R28, 0x1, R2, P1 ;  /* 0x000000011c0f7824 */ /* 0x004fe200008e0602 */
[----:B------:R0:W-:Y:S04]  /*ac10*/  STL [R1+0x574], R2 ;  /* 0x0005740201007387 */ /* 0x0001e80000100800 */
[----:B------:R1:W2:Y:S04]  /*ac20*/  @!P0 LDG.E.U16 R29, desc[UR10][R14.64] ;  /* 0x0000000a0e1d8981 */ /* 0x0002a8000c1e1500 */
[----:B0-----:R-:W2:Y:S04]  /*ac30*/  LDL.LU R2, [R1+0x24] ;  /* 0x0000240001027983 */ /* 0x001ea80000300800 */
[----:B------:R-:W2:Y:S04]  /*ac40*/  LDL.LU R14, [R1+0xc4] ;  /* 0x0000c400010e7983 */ /* 0x000ea80000300800 */
[----:B------:R-:W4:Y:S01]  /*ac50*/  LDL.LU R15, [R1+0xc0] ;  /* 0x0000c000010f7983 */ /* 0x000f220000300800 */
[----:B------:R-:W1:Y:S03]  /*ac60*/  S2R R28, SR_TID.X ;  /* 0x00000000001c7919 */ /* 0x000e660000002100 */
[----:B---3--:R-:W-:Y:S04]  /*ac70*/  STS.U16 [R3+UR4+0xe800], R22 ;  /* 0x00e8001603007988 */ /* 0x008fe80008000404 */
[----:B------:R0:W-:Y:S04]  /*ac80*/  STS.U16 [R3+UR4+0xec00], R20 ;  /* 0x00ec001403007988 */ /* 0x0001e80008000404 */
[----:B------:R-:W-:Y:S04]  /*ac90*/  STS.U16 [R3+UR4+0xf000], R24 ;  /* 0x00f0001803007988 */ /* 0x000fe80008000404 */
[----:B0-----:R-:W3:Y:S04]  /*aca0*/  LDL.LU R20, [R1+0x924] ;  /* 0x0009240001147983 */ /* 0x001ee80000300800 */
[----:B------:R-:W-:Y:S04]  /*acb0*/  STS.U16 [R3+UR4+0xf400], R26 ;  /* 0x00f4001a03007988 */ /* 0x000fe80008000404 */
[----:B--2---:R1:W-:Y:S02]  /*acc0*/  STS.U16 [R3+UR4+0xe000], R14 ;  /* 0x00e0000e03007988 */ /* 0x0043e40008000404 */
[----:B-1----:R-:W-:-:S02]  /*acd0*/  LOP3.LUT R14, R28, 0x7, RZ, 0xc0, !PT ;  /* 0x000000071c0e7812 */ /* 0x002fc400078ec0ff */
[----:B----4-:R0:W-:Y:S03]  /*ace0*/  STS.U16 [R3+UR4+0xe400], R15 ;  /* 0x00e4000f03007988 */ /* 0x0101e60008000404 */
[C---:B------:R-:W-:Y:S02]  /*acf0*/  IMAD.SHL.U32 R22, R14.reuse, 0x80, RZ ;  /* 0x000000800e167824 */ /* 0x040fe400078e00ff */
[----:B------:R-:W-:Y:S02]  /*ad00*/  IMAD.SHL.U32 R14, R14, 0x10, RZ ;  /* 0x000000100e0e7824 */ /* 0x000fe400078e00ff */
[----:B------:R-:W-:Y:S02]  /*ad10*/  IMAD.SHL.U32 R28, R28, 0x2, RZ ;  /* 0x000000021c1c7824 */ /* 0x000fe400078e00ff */
[----:B0-----:R-:W-:-:S03]  /*ad20*/  IMAD.IADD R15, R22, 0x1, R14 ;  /* 0x00000001160f7824 */ /* 0x001fc600078e020e */
[--C-:B------:R-:W-:Y:S02]  /*ad30*/  LOP3.LUT R14, R14, 0x30, R28.reuse, 0x78, !PT ;  /* 0x000000300e0e7812 */ /* 0x100fe400078e781c */
[----:B------:R-:W-:Y:S02]  /*ad40*/  LOP3.LUT R15, R15, 0x10, R28, 0x78, !PT ;  /* 0x000000100f0f7812 */ /* 0x000fe400078e781c */
[----:B------:R-:W0:Y:S02]  /*ad50*/  S2R R28, SR_TID.X ;  /* 0x00000000001c7919 */ /* 0x000e240000002100 */
[----:B0-----:R-:W-:-:S05]  /*ad60*/  IMAD.SHL.U32 R28, R28, 0x20, RZ ;  /* 0x000000201c1c7824 */ /* 0x001fca00078e00ff */
[----:B------:R-:W-:Y:S02]  /*ad70*/  LOP3.LUT R14, R14, 0x3c00, R28, 0xf8, !PT ;  /* 0x00003c000e0e7812 */ /* 0x000fe400078ef81c */
[----:B------:R-:W0:Y:S02]  /*ad80*/  S2R R28, SR_TID.X ;  /* 0x00000000001c7919 */ /* 0x000e240000002100 */
[----:B------:R-:W-:Y:S01]  /*ad90*/  LOP3.LUT R14, R14, R22, RZ, 0xfc, !PT ;  /* 0x000000160e0e7212 */ /* 0x000fe200078efcff */
[----:B0-----:R-:W-:-:S05]  /*ada0*/  IMAD.SHL.U32 R28, R28, 0x40, RZ ;  /* 0x000000401c1c7824 */ /* 0x001fca00078e00ff */
[----:B------:R-:W-:Y:S02]  /*adb0*/  LOP3.LUT R28, R15, 0x400, R28, 0xf8, !PT ;  /* 0x000004000f1c7812 */ /* 0x000fe400078ef81c */
[----:B------:R-:W2:Y:S04]  /*adc0*/  LDL.LU R15, [R1+0x28] ;  /* 0x00002800010f7983 */ /* 0x000ea80000300800 */
[----:B------:R-:W4:Y:S04]  /*add0*/  LDL.LU R22, [R1+0x920] ;  /* 0x0009200001167983 */ /* 0x000f280000300800 */
[----:B------:R0:W-:Y:S04]  /*ade0*/  STL [R1+0x188], R14 ;  /* 0x0001880e01007387 */ /* 0x0001e80000100800 */
[----:B0-----:R-:W2:Y:S04]  /*adf0*/  LDL.LU R14, [R1+0x2c] ;  /* 0x00002c00010e7983 */ /* 0x001ea80000300800 */
[----:B------:R-:W2:Y:S04]  /*ae00*/  LDL.LU R24, [R1+0x91c] ;  /* 0x00091c0001187983 */ /* 0x000ea80000300800 */
[----:B------:R-:W3:Y:S04]  /*ae10*/  LDL.LU R26, [R1+0x918] ;  /* 0x00091800011a7983 */ /* 0x000ee80000300800 */
[----:B------:R-:W-:Y:S04]  /*ae20*/  STS.U16 [R3+UR4+0xd400], R25 ;  /* 0x00d4001903007988 */ /* 0x000fe80008000404 */
[----:B------:R-:W-:Y:S04]  /*ae30*/  STS.U16 [R3+UR4+0xd800], R27 ;  /* 0x00d8001b03007988 */ /* 0x000fe80008000404 */
[----:B--2---:R0:W-:Y:S04]  /*ae40*/  STS.U16 [R3+UR4+0x8800], R24 ;  /* 0x0088001803007988 */ /* 0x0041e80008000404 */
[----:B---3--:R1:W-:Y:S04]  /*ae50*/  STS.U16 [R3+UR4+0x8400], R26 ;  /* 0x0084001a03007988 */ /* 0x0083e80008000404 */
[----:B0-----:R-:W2:Y:S04]  /*ae60*/  LDL.LU.64 R24, [R1+0x60] ;  /* 0x0000600001187983 */ /* 0x001ea80000300a00 */
[----:B-1----:R-:W3:Y:S04]  /*ae70*/  LDL.LU.64 R26, [R1+0x68] ;  /* 0x00006800011a7983 */ /* 0x002ee80000300a00 */
[----:B---3--:R-:W-:Y:S04]  /*ae80*/  STL.64 [R1+0x8f0], R26 ;  /* 0x0008f01a01007387 */ /* 0x008fe80000100a00 */
[----:B--2---:R0:W-:Y:S04]  /*ae90*/  STL.64 [R1+0x8e8], R24 ;  /* 0x0008e81801007387 */ /* 0x0041e80000100a00 */
[----:B0-----:R-:W2:Y:S04]  /*aea0*/  LDL.LU.64 R24, [R1+0x70] ;  /* 0x0000700001187983 */ /* 0x001ea80000300a00 */
[----:B------:R-:W3:Y:S04]  /*aeb0*/  LDL.LU.64 R26, [R1+0x78] ;  /* 0x00007800011a7983 */ /* 0x000ee80000300a00 */
[----:B---3--:R-:W-:Y:S04]  /*aec0*/  STL.64 [R1+0x900], R26 ;  /* 0x0009001a01007387 */ /* 0x008fe80000100a00 */
[----:B--2---:R0:W-:Y:S04]  /*aed0*/  STL.64 [R1+0x8f8], R24 ;  /* 0x0008f81801007387 */ /* 0x0041e80000100a00 */
[----:B0-----:R-:W2:Y:S04]  /*aee0*/  LDL.LU.64 R24, [R1+0x90] ;  /* 0x0000900001187983 */ /* 0x001ea80000300a00 */
[----:B------:R-:W3:Y:S04]  /*aef0*/  LDL.LU.64 R26, [R1+0x98] ;  /* 0x00009800011a7983 */ /* 0x000ee80000300a00 */
[----:B------:R-:W-:Y:S04]  /*af00*/  STS.U16 [R3+UR4+0xf800], R14 ;  /* 0x00f8000e03007988 */ /* 0x000fe80008000404 */
[----:B------:R-:W-:Y:S04]  /*af10*/  STS.U16 [R3+UR4+0xfc00], R15 ;  /* 0x00fc000f03007988 */ /* 0x000fe80008000404 */
[----:B------:R-:W-:Y:S04]  /*af20*/  STS.U16 [R3+UR4+0x7c00], R2 ;  /* 0x007c000203007988 */ /* 0x000fe80008000404 */
[----:B------:R-:W-:Y:S04]  /*af30*/  STS.U16 [R3+UR4+0x8000], R0 ;  /* 0x0080000003007988 */ /* 0x000fe80008000404 */
[----:B----4-:R-:W-:Y:S04]  /*af40*/  STS.U16 [R3+UR4+0x8c00], R22 ;  /* 0x008c001603007988 */ /* 0x010fe80008000404 */
[----:B------:R-:W-:Y:S04]  /*af50*/  STS.U16 [R3+UR4+0x9000], R20 ;  /* 0x0090001403007988 */ /* 0x000fe80008000404 */
        /* <DEDUP_REMOVED lines=16> */
[----:B------:R-:W-:Y:S01]  /*b060*/  STS.U16 [R3+UR4+0xdc00], R29 ;  /* 0x00dc001d03007988 */ /* 0x000fe20008000404 */
[----:B------:R-:W0:Y:S01]  /*b070*/  S2UR UR7, SR_CgaCtaId ;  /* 0x00000000000779c3 */ /* 0x000e220000008800 */
[----:B------:R-:W-:-:S02]  /*b080*/  UMOV UR6, 0x400 ;  /* 0x0000040000067882 */ /* 0x000fc40000000000 */
[----:B---3--:R-:W-:Y:S04]  /*b090*/  STL.64 [R1+0x910], R26 ;  /* 0x0009101a01007387 */ /* 0x008fe80000100a00 */
[----:B--2---:R1:W-:Y:S04]  /*b0a0*/  STL.64 [R1+0x908], R24 ;  /* 0x0009081801007387 */ /* 0x0043e80000100a00 */
[----:B-1----:R-:W2:Y:S04]  /*b0b0*/  LDL.LU.64 R24, [R1+0xb0] ;  /* 0x0000b00001187983 */ /* 0x002ea80000300a00 */
[----:B------:R-:W2:Y:S04]  /*b0c0*/  LDL.LU.64 R26, [R1+0xb8] ;  /* 0x0000b800011a7983 */ /* 0x000ea80000300a00 */
[----:B------:R-:W3:Y:S01]  /*b0d0*/  LDL.LU R3, [R1+0x188] ;  /* 0x0001880001037983 */ /* 0x000ee20000300800 */
[----:B0-----:R-:W-:Y:S01]  /*b0e0*/  ULEA UR6, UR7, UR6, 0x18 ;  /* 0x0000000607067291 */ /* 0x001fe2000f8ec0ff */
[----:B------:R-:W-:Y:S08]  /*b0f0*/  BAR.SYNC.DEFER_BLOCKING 0x0 ;  /* 0x0000000000007b1d */ /* 0x000ff00000010000 */
[----:B------:R-:W-:Y:S04]  /*b100*/  LDSM.16.MT88.4 R16, [R28+UR6+0x10000] ;  /* 0x010000061c10783b */ /* 0x000fe80008004200 */
[----:B---3--:R-:W2:Y:S04]  /*b110*/  LDSM.16.M88.4 R12, [R3+UR6] ;  /* 0x00000006030c783b */ /* 0x008ea80008000200 */
[----:B------:R-:W0:Y:S04]  /*b120*/  LDSM.16.M88.4 R8, [R3+UR6+0x4000] ;  /* 0x004000060308783b */ /* 0x000e280008000200 */
[----:B------:R-:W-:Y:S04]  /*b130*/  LDSM.16.M88.4 R4, [R3+UR6+0x8000] ;  /* 0x008000060304783b */ /* 0x000fe80008000200 */
[----:B------:R-:W1:Y:S01]  /*b140*/  LDSM.16.M88.4 R20, [R3+UR6+0xc000] ;  /* 0x00c000060314783b */ /* 0x000e620008000200 */
[C---:B--2---:R-:W-:Y:S03]  /*b150*/  HMMA.16816.F32.BF16 R24, R16.reuse, R12, R24 ;  /* 0x0000000c1018723c */ /* 0x044fe60000041818 */
[----:B------:R-:W-:Y:S04]  /*b160*/  STL [R1+0x844], R14 ;  /* 0x0008440e01007387 */ /* 0x000fe80000100800 */
[----:B------:R-:W-:Y:S04]  /*b170*/  STL [R1+0x840], R15 ;  /* 0x0008400f01007387 */ /* 0x000fe80000100800 */
[----:B0-----:R-:W-:Y:S04]  /*b180*/  STL [R1+0x84c], R10 ;  /* 0x00084c0a01007387 */ /* 0x001fe80000100800 */
[----:B------:R-:W-:Y:S04]  /*b190*/  STL [R1+0x848], R11 ;  /* 0x0008480b01007387 */ /* 0x000fe80000100800 */
[----:B------:R-:W-:Y:S04]  /*b1a0*/  STL [R1+0x770], R3 ;  /* 0x0007700301007387 */ /* 0x000fe80000100800 */
[----:B------:R-:W-:Y:S04]  /*b1b0*/  STL.64 [R1+0xe0], R24 ;  /* 0x0000e01801007387 */ /* 0x000fe80000100a00 */
[----:B------:R0:W-:Y:S04]  /*b1c0*/  STL.64 [R1+0xe8], R26 ;  /* 0x0000e81a01007387 */ /* 0x0001e80000100a00 */
[----:B0-----:R-:W2:Y:S04]  /*b1d0*/  LDL.LU.64 R26, [R1+0x910] ;  /* 0x00091000011a7983 */ /* 0x001ea80000300a00 */
[----:B------:R-:W2:Y:S02]  /*b1e0*/  LDL.LU.64 R24, [R1+0x908] ;  /* 0x0009080001187983 */ /* 0x000ea40000300a00 */
[----:B--2---:R-:W-:-:S15]  /*b1f0*/  HMMA.16816.F32.BF16 R24, R16, R8, R24 ;  /* 0x000000081018723c */ /* 0x004fde0000041818 */
[----:B------:R-:W-:-:S04]  /*b200*/  NOP ;  /* 0x0000000000007918 */ /* 0x000fc80000000000 */
[----:B------:R-:W-:Y:S04]  /*b210*/  STL.64 [R1+0xd0], R24 ;  /* 0x0000d01801007387 */ /* 0x000fe80000100a00 */
[----:B------:R0:W-:Y:S04]  /*b220*/  STL.64 [R1+0xd8], R26 ;  /* 0x0000d81a01007387 */ /* 0x0001e80000100a00 */
[----:B0-----:R-:W2:Y:S04]  /*b230*/  LDL.LU.64 R26, [R1+0x900] ;  /* 0x00090000011a7983 */ /* 0x001ea80000300a00 */
[----:B------:R-:W2:Y:S04]  /*b240*/  LDL.LU.64 R24, [R1+0x8f8] ;  /* 0x0008f80001187983 */ /* 0x000ea80000300a00 */
[----:B-1----:R-:W-:Y:S04]  /*b250*/  STL.64 [R1+0x40], R20 ;  /* 0x0000401401007387 */ /* 0x002fe80000100a00 */
[----:B------:R-:W-:Y:S01]  /*b260*/  STL.64 [R1+0x48], R22 ;  /* 0x0000481601007387 */ /* 0x000fe20000100a00 */
[----:B--2---:R-:W-:-:S15]  /*b270*/  HMMA.16816.F32.BF16 R24, R16, R4, R24 ;  /* 0x000000041018723c */ /* 0x004fde0000041818 */
[----:B------:R-:W-:-:S04]  /*b280*/  NOP ;  /* 0x0000000000007918 */ /* 0x000fc80000000000 */
[----:B------:R-:W-:Y:S02]  /*b290*/  IMAD.MOV.U32 R14, RZ, RZ, R26 ;  /* 0x000000ffff0e7224 */ /* 0x000fe400078e001a */
[----:B------:R-:W-:Y:S02]  /*b2a0*/  IMAD.MOV.U32 R15, RZ, RZ, R27 ;  /* 0x000000ffff0f7224 */ /* 0x000fe400078e001b */
[----:B------:R-:W-:Y:S01]  /*b2b0*/  IMAD.MOV.U32 R10, RZ, RZ, R24 ;  /* 0x000000ffff0a7224 */ /* 0x000fe200078e0018 */
[----:B------:R-:W2:Y:S01]  /*b2c0*/  LDL.LU.64 R26, [R1+0x8f0] ;  /* 0x0008f000011a7983 */ /* 0x000ea20000300a00 */
[----:B------:R-:W-:-:S03]  /*b2d0*/  IMAD.MOV.U32 R11, RZ, RZ, R25 ;  /* 0x000000ffff0b7224 */ /* 0x000fc600078e0019 */
[----:B------:R-:W2:Y:S01]  /*b2e0*/  LDL.LU.64 R24, [R1+0x8e8] ;  /* 0x0008e80001187983 */ /* 0x000ea20000300a00 */
[----:B------:R-:W-:-:S03]  /*b2f0*/  LOP3.LUT R2, R28, 0x40, RZ, 0x3c, !PT ;  /* 0x000000401c027812 */ /* 0x000fc600078e3cff */
[----:B------:R-:W-:Y:S04]  /*b300*/  STL.64 [R1+0x8e0], R10 ;  /* 0x0008e00a01007387 */ /* 0x000fe80000100a00 */
[----:B------:R0:W-:Y:S04]  /*b310*/  STL.64 [R1+0x8d8], R8 ;  /* 0x0008d80801007387 */ /* 0x0001e80000100a00 */
[----:B------:R-:W-:Y:S04]  /*b320*/  STL.64 [R1+0x8d0], R6 ;  /* 0x0008d00601007387 */ /* 0x000fe80000100a00 */
[----:B------:R2:W-:Y:S04]  /*b330*/  STL.64 [R1+0x8c8], R4 ;  /* 0x0008c80401007387 */ /* 0x0005e80000100a00 */
[----:B0-----:R-:W3:Y:S04]  /*b340*/  LDL.LU.64 R8, [R1+0x1a8] ;  /* 0x0001a80001087983 */ /* 0x001ee80000300a00 */
[----:B------:R-:W3:Y:S01]  /*b350*/  LDL.LU.64 R10, [R1+0x1b0] ;  /* 0x0001b000010a7983 */ /* 0x000ee20000300a00 */
[----:B--2---:R-:W-:Y:S03]  /*b360*/  HMMA.16816.F32.BF16 R4, R16, R20, R24 ;  /* 0x000000141004723c */ /* 0x004fe60000041818 */
[----:B------:R-:W0:-:S15]  /*b370*/  LDSM.16.MT88.4 R20, [R2+UR6+0x10000] ;  /* 0x010000060214783b */ /* 0x000e1e0008004200 */
[----:B------:R-:W-:Y:S01]  /*b380*/  NOP ;  /* 0x0000000000007918 */ /* 0x000fe20000000000 */
[----:B------:R1:W-:Y:S04]  /*b390*/  STL.64 [R1+0xc0], R4 ;  /* 0x0000c00401007387 */ /* 0x0003e80000100a00 */
[----:B------:R2:W-:Y:S04]  /*b3a0*/  STL.64 [R1+0xc8], R6 ;  /* 0x0000c80601007387 */ /* 0x0005e80000100a00 */
[----:B-1----:R-:W4:Y:S04]  /*b3b0*/  LDL.LU.64 R4, [R1+0xa0] ;  /* 0x0000a00001047983 */ /* 0x002f280000300a00 */
[----:B--2---:R-:W4:Y:S04]  /*b3c0*/  LDL.LU.64 R6, [R1+0xa8] ;  /* 0x0000a80001067983 */ /* 0x004f280000300a00 */
[----:B------:R-:W-:Y:S04]  /*b3d0*/  STL [R1+0x18c], R2 ;  /* 0x00018c0201007387 */ /* 0x000fe80000100800 */
[----:B0-----:R-:W-:Y:S04]  /*b3e0*/  STL.64 [R1+0x8b8], R22 ;  /* 0x0008b81601007387 */ /* 0x001fe80000100a00 */
[----:B------:R0:W-:Y:S04]  /*b3f0*/  STL.64 [R1+0x8b0], R20 ;  /* 0x0008b01401007387 */ /* 0x0001e80000100a00 */
[----:B0-----:R-:W2:Y:S01]  /*b400*/  LDL.LU.64 R20, [R1+0x40] ;  /* 0x0000400001147983 */ /* 0x001ea20000300a00 */
[----:B------:R-:W-:-:S05]  /*b410*/  LOP3.LUT R29, R28, 0x20, RZ, 0x3c, !PT ;  /* 0x000000201c1d7812 */ /* 0x000fca00078e3cff */
[----:B------:R-:W3:Y:S01]  /*b420*/  LDSM.16.MT88.4 R16, [R29+UR6+0x10000] ;  /* 0x010000061d10783b */ /* 0x000ee20008004200 */
[----:B------:R-:W-:-:S05]  /*b430*/  LOP3.LUT R0, R28, 0x60, RZ, 0x3c, !PT ;  /* 0x000000601c007812 */ /* 0x000fca00078e3cff */
[----:B------:R-:W0:Y:S01]  /*b440*/  LDSM.16.MT88.4 R24, [R0+UR6+0x10000] ;  /* 0x010000060018783b */ /* 0x000e220008004200 */
[C---:B---3--:R-:W-:Y:S03]  /*b450*/  HMMA.16816.F32.BF16 R8, R16.reuse, R12, R8 ;  /* 0x0000000c1008723c */ /* 0x048fe60000041808 */
[----:B--2---:R1:W-:Y:S04]  /*b460*/  STL.64 [R1+0x8c0], R20 ;  /* 0x0008c01401007387 */ /* 0x0043e80000100a00 */
[----:B-1----:R-:W2:Y:S04]  /*b470*/  LDL.LU.64 R20, [R1+0x80] ;  /* 0x0000800001147983 */ /* 0x002ea80000300a00 */
[----:B------:R-:W2:Y:S04]  /*b480*/  LDL.LU.64 R22, [R1+0x88] ;  /* 0x0000880001167983 */ /* 0x000ea80000300a00 */
[----:B0-----:R-:W-:Y:S04]  /*b490*/  STL.64 [R1+0x878], R26 ;  /* 0x0008781a01007387 */ /* 0x001fe80000100a00 */
[----:B------:R0:W-:Y:S04]  /*b4a0*/  STL.64 [R1+0x870], R24 ;  /* 0x0008701801007387 */ /* 0x0001e80000100a00 */
[----:B0-----:R-:W3:Y:S04]  /*b4b0*/  LDL.LU.64 R24, [R1+0x50] ;  /* 0x0000500001187983 */ /* 0x001ee80000300a00 */
[----:B------:R-:W3:Y:S04]  /*b4c0*/  LDL.LU.64 R26, [R1+0x58] ;  /* 0x00005800011a7983 */ /* 0x000ee80000300a00 */
[----:B------:R-:W-:Y:S04]  /*b4d0*/  STL.64 [R1+0xb0], R8 ;  /* 0x0000b00801007387 */ /* 0x000fe80000100a00 */
[----:B------:R0:W-:Y:S04]  /*b4e0*/  STL.64 [R1+0xb8], R10 ;  /* 0x0000b80a01007387 */ /* 0x0001e80000100a00 */
[----:B0-----:R-:W2:Y:S04]  /*b4f0*/  LDL.LU.64 R10, [R1+0x8e0] ;  /* 0x0008e000010a7983 */ /* 0x001ea80000300a00 */
[----:B------:R-:W4:Y:S02]  /*b500*/  LDL.LU.64 R8, [R1+0x8d8] ;  /* 0x0008d80001087983 */ /* 0x000f240000300a00 */
[----:B----4-:R-:W-:-:S15]  /*b510*/  HMMA.16816.F32.BF16 R4, R16, R8, R4 ;  /* 0x000000081004723c */ /* 0x010fde0000041804 */
[----:B------:R-:W-:-:S04]  /*b520*/  NOP ;  /* 0x0000000000007918 */ /* 0x000fc80000000000 */
[----:B------:R-:W-:Y:S04]  /*b530*/  STL.64 [R1+0xa0], R4 ;  /* 0x0000a00401007387 */ /* 0x000fe80000100a00 */
[----:B------:R0:W-:Y:S04]  /*b540*/  STL.64 [R1+0xa8], R6 ;  /* 0x0000a80601007387 */ /* 0x0001e80000100a00 */
[----:B0-----:R-:W4:Y:S04]  /*b550*/  LDL.LU.64 R6, [R1+0x8d0] ;  /* 0x0008d00001067983 */ /* 0x001f280000300a00 */
[----:B------:R-:W3:Y:S04]  /*b560*/  LDL.LU.64 R4, [R1+0x8c8] ;  /* 0x0008c80001047983 */ /* 0x000ee80000300a00 */
[----:B--2---:R-:W-:Y:S04]  /*b570*/  STL.64 [R1+0x8a8], R10 ;  /* 0x0008a80a01007387 */ /* 0x004fe80000100a00 */
[----:B------:R0:W-:Y:S04]  /*b580*/  STL.64 [R1+0x8a0], R8 ;  /* 0x0008a00801007387 */ /* 0x0001e80000100a00 */
[----:B0-----:R-:W2:Y:S04]  /*b590*/  LDL.LU.64 R8, [R1+0x1c8] ;  /* 0x0001c80001087983 */ /* 0x001ea80000300a00 */
[----:B------:R-:W2:Y:S01]  /*b5a0*/  LDL.LU.64 R10, [R1+0x1d0] ;  /* 0x0001d000010a7983 */ /* 0x000ea20000300a00 */
[----:B---3--:R-:W-:-:S15]  /*b5b0*/  HMMA.16816.F32.BF16 R20, R16, R4, R20 ;  /* 0x000000041014723c */ /* 0x008fde0000041814 */
[----:B------:R-:W-:-:S04]  /*b5c0*/  NOP ;  /* 0x0000000000007918 */ /* 0x000fc80000000000 */
[----:B------:R0:W-:Y:S04]  /*b5d0*/  STL.64 [R1+0x90], R20 ;  /* 0x0000901401007387 */ /* 0x0001e80000100a00 */
[----:B------:R-:W-:Y:S04]  /*b5e0*/  STL.64 [R1+0x98], R22 ;  /* 0x0000981601007387 */ /* 0x000fe80000100a00 */
[----:B0-----:R-:W3:Y:S04]  /*b5f0*/  LDL.LU.64 R20, [R1+0x8c0] ;  /* 0x0008c00001147983 */ /* 0x001ee80000300a00 */
[----:B----4-:R-:W-:Y:S04]  /*b600*/  STL.64 [R1+0x898], R6 ;  /* 0x0008980601007387 */ /* 0x010fe80000100a00 */
[----:B------:R0:W-:Y:S04]  /*b610*/  STL.64 [R1+0x890], R4 ;  /* 0x0008900401007387 */ /* 0x0001e80000100a00 */
[----:B0-----:R-:W4:Y:S04]  /*b620*/  LDL.LU.64 R4, [R1+0x198] ;  /* 0x0001980001047983 */ /* 0x001f280000300a00 */
[----:B------:R-:W4:Y:S04]  /*b630*/  LDL.LU.64 R6, [R1+0x1a0] ;  /* 0x0001a00001067983 */ /* 0x000f280000300a00 */
[----:B------:R-:W2:Y:S01]  /*b640*/  LDL.LU.64 R22, [R1+0x8b8] ;  /* 0x0008b80001167983 */ /* 0x000ea20000300a00 */
[----:B---3--:R-:W-:Y:S01]  /*b650*/  HMMA.16816.F32.BF16 R24, R16, R20, R24 ;  /* 0x000000141018723c */ /* 0x008fe20000041818 */
[----:B------:R-:W-:-:S02]  /*b660*/  IMAD.MOV.U32 R2, RZ, RZ, R20 ;  /* 0x000000ffff027224 */ /* 0x000fc400078e0014 */
[----:B------:R-:W-:Y:S02]  /*b670*/  IMAD.MOV.U32 R0, RZ, RZ, R21 ;  /* 0x000000ffff007224 */ /* 0x000fe400078e0015 */
[----:B------:R-:W2:-:S14]  /*b680*/  LDL.LU.64 R20, [R1+0x8b0] ;  /* 0x0008b00001147983 */ /* 0x000e9c0000300a00 */
[----:B------:R0:W-:Y:S01]  /*b690*/  STL.64 [R1+0x80], R24 ;  /* 0x0000801801007387 */ /* 0x0001e20000100a00 */
[----:B------:R-:W-:-:S03]  /*b6a0*/  IMAD.MOV.U32 R3, RZ, RZ, R27 ;  /* 0x000000ffff037224 */ /* 0x000fc600078e001b */
[----:B------:R1:W-:Y:S04]  /*b6b0*/  STL [R1+0x88], R26 ;  /* 0x0000881a01007387 */ /* 0x0003e80000100800 */
[----:B0-----:R-:W3:Y:S04]  /*b6c0*/  LDL.LU.64 R24, [R1+0x30] ;  /* 0x0000300001187983 */ /* 0x001ee80000300a00 */
[----:B-1----:R-:W3:Y:S01]  /*b6d0*/  LDL.LU.64 R26, [R1+0x38] ;  /* 0x00003800011a7983 */ /* 0x002ee20000300a00 */
[----:B--2---:R-:W-:Y:S03]  /*b6e0*/  HMMA.16816.F32.BF16 R8, R20, R12, R8 ;  /* 0x0000000c1408723c */ /* 0x004fe60000041808 */
[----:B---3--:R-:W-:Y:S04]  /*b6f0*/  STL.64 [R1+0x888], R26 ;  /* 0x0008881a01007387 */ /* 0x008fe80000100a00 */
[----:B------:R0:W-:Y:S04]  /*b700*/  STL.64 [R1+0x880], R24 ;  /* 0x0008801801007387 */ /* 0x0001e80000100a00 */
[----:B0-----:R-:W2:Y:S04]  /*b710*/  LDL.LU.64 R24, [R1+0xf0] ;  /* 0x0000f00001187983 */ /* 0x001ea80000300a00 */
[----:B------:R-:W2:Y:S04]  /*b720*/  LDL.LU.64 R26, [R1+0xf8] ;  /* 0x0000f800011a7983 */ /* 0x000ea80000300a00 */
[----:B------:R-:W-:Y:S04]  /*b730*/  STL.64 [R1+0x70], R8 ;  /* 0x0000700801007387 */ /* 0x000fe80000100a00 */
[----:B------:R0:W-:Y:S04]  /*b740*/  STL.64 [R1+0x78], R10 ;  /* 0x0000780a01007387 */ /* 0x0001e80000100a00 */
[----:B0-----:R-:W3:Y:S04]  /*b750*/  LDL.LU.64 R10, [R1+0x8a8] ;  /* 0x0008a800010a7983 */ /* 0x001ee80000300a00 */
[----:B------:R-:W4:Y:S01]  /*b760*/  LDL.LU.64 R8, [R1+0x8a0] ;  /* 0x0008a00001087983 */ /* 0x000f220000300a00 */
[----:B------:R-:W-:-:S02]  /*b770*/  IMAD.MOV.U32 R16, RZ, RZ, R2 ;  /* 0x000000ffff107224 */ /* 0x000fc400078e0002 */
[----:B------:R-:W-:Y:S01]  /*b780*/  IMAD.MOV.U32 R17, RZ, RZ, R0 ;  /* 0x000000ffff117224 */ /* 0x000fe200078e0000 */
[----:B----4-:R-:W-:-:S15]  /*b790*/  HMMA.16816.F32.BF16 R4, R20, R8, R4 ;  /* 0x000000081404723c */ /* 0x010fde0000041804 */
[----:B------:R-:W-:-:S04]  /*b7a0*/  NOP ;  /* 0x0000000000007918 */ /* 0x000fc80000000000 */
[----:B------:R-:W-:Y:S01]  /*b7b0*/  IMAD.MOV.U32 R2, RZ, RZ, R6 ;  /* 0x000000ffff027224 */ /* 0x000fe200078e0006 */
[----:B------:R0:W-:Y:S01]  /*b7c0*/  STL.64 [R1+0x60], R4 ;  /* 0x0000600401007387 */ /* 0x0001e20000100a00 */
[----:B------:R-:W-:-:S03]  /*b7d0*/  IMAD.MOV.U32 R0, RZ, RZ, R7 ;  /* 0x000000ffff007224 */ /* 0x000fc600078e0007 */
[----:B------:R-:W4:Y:S04]  /*b7e0*/  LDL.LU.64 R6, [R1+0x898] ;  /* 0x0008980001067983 */ /* 0x000f280000300a00 */
[----:B0-----:R-:W2:Y:S04]  /*b7f0*/  LDL.LU.64 R4, [R1+0x890] ;  /* 0x0008900001047983 */ /* 0x001ea80000300a00 */
[----:B---3--:R-:W-:Y:S04]  /*b800*/  STL.64 [R1+0x868], R10 ;  /* 0x0008680a01007387 */ /* 0x008fe80000100a00 */
[----:B------:R0:W-:Y:S04]  /*b810*/  STL.64 [R1+0x860], R8 ;  /* 0x0008600801007387 */ /* 0x0001e80000100a00 */
[----:B0-----:R-:W3:Y:S04]  /*b820*/  LDL.LU.64 R8, [R1+0x1b8] ;  /* 0x0001b80001087983 */ /* 0x001ee80000300a00 */
[----:B------:R-:W3:Y:S01]  /*b830*/  LDL.LU.64 R10, [R1+0x1c0] ;  /* 0x0001c000010a7983 */ /* 0x000ee20000300a00 */
[----:B--2---:R-:W-:-:S15]  /*b840*/  HMMA.16816.F32.BF16 R24, R20, R4, R24 ;  /* 0x000000041418723c */ /* 0x004fde0000041818 */
[----:B------:R-:W-:-:S04]  /*b850*/  NOP ;  /* 0x0000000000007918 */ /* 0x000fc80000000000 */
[----:B------:R-:W-:Y:S04]  /*b860*/  STL.64 [R1+0x50], R24 ;  /* 0x0000501801007387 */ /* 0x000fe80000100a00 */
[----:B------:R0:W-:Y:S04]  /*b870*/  STL.64 [R1+0x58], R26 ;  /* 0x0000581a01007387 */ /* 0x0001e80000100a00 */
[----:B0-----:R-:W2:Y:S04]  /*b880*/  LDL.LU.64 R26, [R1+0x888] ;  /* 0x00088800011a7983 */ /* 0x001ea80000300a00 */
[----:B------:R-:W2:Y:S04]  /*b890*/  LDL.LU.64 R24, [R1+0x880] ;  /* 0x0008800001187983 */ /* 0x000ea80000300a00 */
[----:B----4-:R-:W-:Y:S04]  /*b8a0*/  STL.64 [R1+0x858], R6 ;  /* 0x0008580601007387 */ /* 0x010fe80000100a00 */
[----:B------:R0:W-:Y:S04]  /*b8b0*/  STL.64 [R1+0x850], R4 ;  /* 0x0008500401007387 */ /* 0x0001e80000100a00 */
[----:B0-----:R-:W4:Y:S04]  /*b8c0*/  LDL.LU.64 R4, [R1+0x128] ;  /* 0x0001280001047983 */ /* 0x001f280000300a00 */
[----:B------:R-:W4:Y:S01]  /*b8d0*/  LDL.LU.64 R6, [R1+0x130] ;  /* 0x0001300001067983 */ /* 0x000f220000300a00 */
[----:B--2---:R-:W-:Y:S03]  /*b8e0*/  HMMA.16816.F32.BF16 R20, R20, R16, R24 ;  /* 0x000000101414723c */ /* 0x004fe60000041818 */
[----:B------:R-:W3:Y:S04]  /*b8f0*/  LDL.LU.64 R26, [R1+0x878] ;  /* 0x00087800011a7983 */ /* 0x000ee80000300a00 */
[----:B------:R-:W3:-:S12]  /*b900*/  LDL.LU.64 R24, [R1+0x870] ;  /* 0x0008700001187983 */ /* 0x000ed80000300a00 */
[----:B------:R0:W-:Y:S04]  /*b910*/  STL.64 [R1+0x20], R20 ;  /* 0x0000201401007387 */ /* 0x0001e80000100a00 */
[----:B------:R1:W-:Y:S04]  /*b920*/  STL.64 [R1+0x28], R22 ;  /* 0x0000281601007387 */ /* 0x0003e80000100a00 */
[----:B0-----:R-:W2:Y:S04]  /*b930*/  LDL.LU.64 R20, [R1+0x110] ;  /* 0x0001100001147983 */ /* 0x001ea80000300a00 */
[----:B-1----:R-:W2:Y:S01]  /*b940*/  LDL.LU.64 R22, [R1+0x118] ;  /* 0x0001180001167983 */ /* 0x002ea20000300a00 */
[----:B---3--:R-:W-:-:S15]  /*b950*/  HMMA.16816.F32.BF16 R8, R24, R12, R8 ;  /* 0x0000000c1808723c */ /* 0x008fde0000041808 */
[----:B------:R-:W-:-:S04]  /*b960*/  NOP ;  /* 0x0000000000007918 */ /* 0x000fc80000000000 */
[----:B------:R-:W-:Y:S04]  /*b970*/  STL.64 [R1+0x10], R8 ;  /* 0x0000100801007387 */ /* 0x000fe80000100a00 */
[----:B------:R0:W-:Y:S04]  /*b980*/  STL.64 [R1+0x18], R10 ;  /* 0x0000180a01007387 */ /* 0x0001e80000100a00 */
[----:B0-----:R-:W3:Y:S04]  /*b990*/  LDL.LU.64 R10, [R1+0x868] ;  /* 0x00086800010a7983 */ /* 0x001ee80000300a00 */
[----:B------:R-:W4:Y:S02]  /*b9a0*/  LDL.LU.64 R8, [R1+0x860] ;  /* 0x0008600001087983 */ /* 0x000f240000300a00 */
[----:B----4-:R-:W-:-:S15]  /*b9b0*/  HMMA.16816.F32.BF16 R4, R24, R8, R4 ;  /* 0x000000081804723c */ /* 0x010fde0000041804 */
[----:B------:R-:W-:-:S04]  /*b9c0*/  NOP ;  /* 0x0000000000007918 */ /* 0x000fc80000000000 */
[----:B------:R-:W-:Y:S04]  /*b9d0*/  STL.64 [R1+0x30], R4 ;  /* 0x0000300401007387 */ /* 0x000fe80000100a00 */
[----:B------:R0:W-:Y:S04]  /*b9e0*/  STL.64 [R1+0x38], R6 ;  /* 0x0000380601007387 */ /* 0x0001e80000100a00 */
[----:B0-----:R-:W4:Y:S04]  /*b9f0*/  LDL.LU.64 R6, [R1+0x858] ;  /* 0x0008580001067983 */ /* 0x001f280000300a00 */
[----:B------:R-:W2:Y:S02]  /*ba00*/  LDL.LU.64 R4, [R1+0x850] ;  /* 0x0008500001047983 */ /* 0x000ea40000300a00 */
[----:B--2---:R-:W-:-:S15]  /*ba10*/  HMMA.16816.F32.BF16 R20, R24, R4, R20 ;  /* 0x000000041814723c */ /* 0x004fde0000041814 */
[----:B------:R-:W-:-:S04]  /*ba20*/  NOP ;  /* 0x0000000000007918 */ /* 0x000fc80000000000 */
[----:B------:R-:W-:Y:S01]  /*ba30*/  IMAD.MOV.U32 R4, RZ, RZ, R23 ;  /* 0x000000ffff047224 */ /* 0x000fe200078e0017 */
[----:B------:R0:W-:Y:S01]  /*ba40*/  STL [R1+0xf0], R20 ;  /* 0x0000f01401007387 */ /* 0x0001e20000100800 */
[----:B------:R-:W-:Y:S02]  /*ba50*/  IMAD.MOV.U32 R5, RZ, RZ, R22 ;  /* 0x000000ffff057224 */ /* 0x000fe400078e0016 */
[----:B------:R-:W-:Y:S02]  /*ba60*/  IMAD.MOV.U32 R12, RZ, RZ, R21 ;  /* 0x000000ffff0c7224 */ /* 0x000fe400078e0015 */
[----:B0-----:R-:W2:Y:S04]  /*ba70*/  LDL.LU.64 R20, [R1+0x100] ;  /* 0x0001000001147983 */ /* 0x001ea80000300a00 */
[----:B------:R-:W2:Y:S04]  /*ba80*/  LDL.LU.64 R22, [R1+0x108] ;  /* 0x0001080001167983 */ /* 0x000ea80000300a00 */
[----:B------:R0:W-:Y:S04]  /*ba90*/  STL [R1+0x77c], R4 ;  /* 0x00077c0401007387 */ /* 0x0001e80000100800 */
[----:B------:R1:W-:Y:S04]  /*baa0*/  STL [R1+0x778], R5 ;  /* 0x0007780501007387 */ /* 0x0003e80000100800 */
[----:B----4-:R4:W-:Y:S04]  /*bab0*/  STL.64 [R1+0x818], R6 ;  /* 0x0008180601007387 */ /* 0x0109e80000100a00 */
[----:B0-----:R-:W2:Y:S04]  /*bac0*/  LDL.LU R4, [R1+0xd0] ;  /* 0x0000d00001047983 */ /* 0x001ea80000300800 */
[----:B-1----:R-:W2:Y:S04]  /*bad0*/  LDL.LU R5, [R1+0xd4] ;  /* 0x0000d40001057983 */ /* 0x002ea80000300800 */
[----:B----4-:R-:W4:Y:S04]  /*bae0*/  LDL.LU R6, [R1+0xd8] ;  /* 0x0000d80001067983 */ /* 0x010f280000300800 */
[----:B------:R-:W4:Y:S04]  /*baf0*/  LDL.LU R7, [R1+0xdc] ;  /* 0x0000dc0001077983 */ /* 0x000f280000300800 */
[----:B----4-:R-:W-:Y:S04]  /*bb00*/  STL.64 [R1+0x828], R6 ;  /* 0x0008280601007387 */ /* 0x010fe80000100a00 */
[----:B--2---:R0:W-:Y:S04]  /*bb10*/  STL.64 [R1+0x820], R4 ;  /* 0x0008200401007387 */ /* 0x0041e80000100a00 */
[----:B0-----:R-:W2:Y:S04]  /*bb20*/  LDL.LU R4, [R1+0xe0] ;  /* 0x0000e00001047983 */ /* 0x001ea80000300800 */
[----:B------:R-:W2:Y:S04]  /*bb30*/  LDL.LU R5, [R1+0xe4] ;  /* 0x0000e40001057983 */ /* 0x000ea80000300800 */
[----:B------:R-:W4:Y:S04]  /*bb40*/  LDL.LU R6, [R1+0xe8] ;  /* 0x0000e80001067983 */ /* 0x000f280000300800 */
[----:B------:R-:W4:Y:S01]  /*bb50*/  LDL.LU R7, [R1+0xec] ;  /* 0x0000ec0001077983 */ /* 0x000f220000300800 */
[----:B------:R-:W-:Y:S03]  /*bb60*/  HMMA.16816.F32.BF16 R16, R24, R16, R20 ;  /* 0x000000101810723c */ /* 0x000fe60000041814 */
[----:B------:R-:W0:Y:S01]  /*bb70*/  LDSM.16.MT88.4 R20, [R29+UR6+0x10800] ;  /* 0x010800061d14783b */ /* 0x000e220008004200 */
[----:B------:R-:W-:-:S03]  /*bb80*/  LOP3.LUT R13, R28, 0x40, RZ, 0x3c, !PT ;  /* 0x000000401c0d7812 */ /* 0x000fc600078e3cff */
[----:B------:R-:W-:-:S12]  /*bb90*/  LDSM.16.MT88.4 R24, [R28+UR6+0x10800] ;  /* 0x010800061c18783b */ /* 0x000fd80008004200 */
[----:B------:R-:W-:Y:S02]  /*bba0*/  IMAD.MOV.U32 R8, RZ, RZ, R19 ;  /* 0x000000ffff087224 */ /* 0x000fe400078e0013 */
[----:B------:R-:W-:Y:S01]  /*bbb0*/  IMAD.MOV.U32 R9, RZ, RZ, R18 ;  /* 0x000000ffff097224 */ /* 0x000fe200078e0012 */
[----:B----4-:R1:W-:Y:S04]  /*bbc0*/  STL.64 [R1+0x838], R6 ;  /* 0x0008380601007387 */ /* 0x0103e80000100a00 */
[----:B--2---:R-:W-:Y:S04]  /*bbd0*/  STL.64 [R1+0x830], R4 ;  /* 0x0008300401007387 */ /* 0x004fe80000100a00 */
[----:B------:R-:W-:Y:S04]  /*bbe0*/  STL [R1+0x774], R12 ;  /* 0x0007740c01007387 */ /* 0x000fe80000100800 */
[----:B------:R-:W-:Y:S04]  /*bbf0*/  STL.64 [R1+0x110], R16 ;  /* 0x0001101001007387 */ /* 0x000fe80000100a00 */
[----:B------:R-:W-:Y:S04]  /*bc00*/  STL [R1+0x76c], R8 ;  /* 0x00076c0801007387 */ /* 0x000fe80000100800 */
[----:B------:R-:W-:Y:S04]  /*bc10*/  STL [R1+0x768], R9 ;  /* 0x0007680901007387 */ /* 0x000fe80000100800 */
[----:B0-----:R-:W-:Y:S04]  /*bc20*/  STL.64 [R1+0x800], R22 ;  /* 0x0008001601007387 */ /* 0x001fe80000100a00 */
[----:B------:R0:W-:Y:S01]  /*bc30*/  STL.64 [R1+0x7f8], R20 ;  /* 0x0007f81401007387 */ /* 0x0001e20000100a00 */
[----:B-1----:R-:W-:-:S03]  /*bc40*/  LOP3.LUT R7, R28, 0x60, RZ, 0x3c, !PT ;  /* 0x000000601c077812 */ /* 0x002fc600078e3cff */
[----:B------:R-:W1:Y:S04]  /*bc50*/  LDSM.16.MT88.4 R16, [R13+UR6+0x10800] ;  /* 0x010800060d10783b */ /* 0x000e680008004200 */
[----:B------:R-:W2:Y:S04]  /*bc60*/  LDSM.16.MT88.4 R4, [R7+UR6+0x10800] ;  /* 0x010800060704783b */ /* 0x000ea80008004200 */
[----:B0-----:R-:W4:Y:S04]  /*bc70*/  LDL.LU R20, [R1+0xc0] ;  /* 0x0000c00001147983 */ /* 0x001f280000300800 */
[----:B------:R-:W4:Y:S04]  /*bc80*/  LDL.LU R21, [R1+0xc4] ;  /* 0x0000c40001157983 */ /* 0x000f280000300800 */
[----:B------:R-:W2:Y:S04]  /*bc90*/  LDL.LU R22, [R1+0xc8] ;  /* 0x0000c80001167983 */ /* 0x000ea80000300800 */
[----:B------:R-:W2:Y:S04]  /*bca0*/  LDL.LU R23, [R1+0xcc] ;  /* 0x0000cc0001177983 */ /* 0x000ea80000300800 */
[----:B--2---:R0:W-:Y:S04]  /*bcb0*/  STL.64 [R1+0x810], R22 ;  /* 0x0008101601007387 */ /* 0x0041e80000100a00 */
[----:B----4-:R3:W-:Y:S01]  /*bcc0*/  STL.64 [R1+0x808], R20 ;  /* 0x0008081401007387 */ /* 0x0107e20000100a00 */
[----:B0-----:R-:W-:-:S02]  /*bcd0*/  IMAD.MOV.U32 R22, RZ, RZ, R14 ;  /* 0x000000ffff167224 */ /* 0x001fc400078e000e */
[----:B---3--:R-:W-:Y:S02]  /*bce0*/  IMAD.MOV.U32 R20, RZ, RZ, R10 ;  /* 0x000000ffff147224 */ /* 0x008fe400078e000a */
[----:B------:R-:W2:Y:S01]  /*bcf0*/  LDL.LU R10, [R1+0x84c] ;  /* 0x00084c00010a7983 */ /* 0x000ea20000300800 */
[----:B------:R-:W-:Y:S02]  /*bd00*/  IMAD.MOV.U32 R21, RZ, RZ, R11 ;  /* 0x000000ffff157224 */ /* 0x000fe400078e000b */
[----:B------:R-:W-:Y:S01]  /*bd10*/  IMAD.MOV.U32 R23, RZ, RZ, R15 ;  /* 0x000000ffff177224 */ /* 0x000fe200078e000f */
[----:B------:R-:W2:Y:S04]  /*bd20*/  LDL.LU R11, [R1+0x848] ;  /* 0x00084800010b7983 */ /* 0x000ea80000300800 */
[----:B------:R-:W3:Y:S04]  /*bd30*/  LDL.LU R14, [R1+0x844] ;  /* 0x00084400010e7983 */ /* 0x000ee80000300800 */
[----:B------:R-:W3:Y:S04]  /*bd40*/  LDL.LU R15, [R1+0x840] ;  /* 0x00084000010f7983 */ /* 0x000ee80000300800 */
[----:B-1----:R0:W-:Y:S04]  /*bd50*/  STL.64 [R1+0x7b8], R18 ;  /* 0x0007b81201007387 */ /* 0x0021e80000100a00 */
[----:B------:R-:W-:Y:S04]  /*bd60*/  STL.64 [R1+0x7b0], R16 ;  /* 0x0007b01001007387 */ /* 0x000fe80000100a00 */
[----:B0-----:R-:W4:Y:S04]  /*bd70*/  LDL.64 R18, [R1+0x48] ;  /* 0x0000480001127983 */ /* 0x001f280000100a00 */
[----:B------:R-:W-:Y:S04]  /*bd80*/  STL.64 [R1], R4 ;  /* 0x0000000401007387 */ /* 0x000fe80000100a00 */
[----:B------:R0:W-:Y:S04]  /*bd90*/  STL.64 [R1+0x8], R6 ;  /* 0x0000080601007387 */ /* 0x0001e80000100a00 */
[----:B0-----:R-:W3:Y:S04]  /*bda0*/  LDL.LU.64 R6, [R1+0x838] ;  /* 0x0008380001067983 */ /* 0x001ee80000300a00 */
[----:B------:R-:W3:Y:S02]  /*bdb0*/  LDL.LU.64 R4, [R1+0x830] ;  /* 0x0008300001047983 */ /* 0x000ee40000300a00 */
[----:B---3--:R-:W-:-:S15]  /*bdc0*/  HMMA.16816.F32.BF16 R4, R24, R14, R4 ;  /* 0x0000000e1804723c */ /* 0x008fde0000041804 */
[----:B------:R-:W-:-:S04]  /*bdd0*/  NOP ;  /* 0x0000000000007918 */ /* 0x000fc80000000000 */
[----:B------:R-:W-:Y:S01]  /*bde0*/  IMAD.MOV.U32 R8, RZ, RZ, R6 ;  /* 0x000000ffff087224 */ /* 0x000fe200078e0006 */
[----:B------:R0:W-:Y:S01]  /*bdf0*/  STL.64 [R1+0x100], R4 ;  /* 0x0001000401007387 */ /* 0x0001e20000100a00 */
[----:B------:R-:W-:-:S03]  /*be00*/  IMAD.MOV.U32 R9, RZ, RZ, R7 ;  /* 0x000000ffff097224 */ /* 0x000fc600078e0007 */
[----:B------:R-:W2:Y:S04]  /*be10*/  LDL.LU.64 R6, [R1+0x828] ;  /* 0x0008280001067983 */ /* 0x000ea80000300a00 */
[----:B0-----:R-:W2:Y:S02]  /*be20*/  LDL.LU.64 R4, [R1+0x820] ;  /* 0x0008200001047983 */ /* 0x001ea40000300a00 */
[----:B--2---:R-:W-:-:S15]  /*be30*/  HMMA.16816.F32.BF16 R4, R24, R10, R4 ;  /* 0x0000000a1804723c */ /* 0x004fde0000041804 */
[----:B------:R-:W-:-:S04]  /*be40*/  NOP ;  /* 0x0000000000007918 */ /* 0x000fc80000000000 */
[----:B------:R-:W-:Y:S04]  /*be50*/  STL.64 [R1+0x128], R4 ;  /* 0x0001280401007387 */ /* 0x000fe80000100a00 */
[----:B------:R0:W-:Y:S04]  /*be60*/  STL.64 [R1+0x130], R6 ;  /* 0x0001300601007387 */ /* 0x0001e80000100a00 */
[----:B0-----:R-:W2:Y:S04]  /*be70*/  LDL.LU.64 R6, [R1+0x818] ;  /* 0x0008180001067983 */ /* 0x001ea80000300a00 */
[----:B------:R-:W-:Y:S04]  /*be80*/  STL.64 [R1+0x7f0], R10 ;  /* 0x0007f00a01007387 */ /* 0x000fe80000100a00 */
[----:B------:R0:W-:Y:S04]  /*be90*/  STL.64 [R1+0x7e8], R8 ;  /* 0x0007e80801007387 */ /* 0x0001e80000100a00 */
[----:B0-----:R-:W3:Y:S04]  /*bea0*/  LDL.LU R8, [R1+0xb0] ;  /* 0x0000b00001087983 */ /* 0x001ee80000300800 */
[----:B------:R-:W3:Y:S04]  /*beb0*/  LDL.LU R9, [R1+0xb4] ;  /* 0x0000b40001097983 */ /* 0x000ee80000300800 */
[----:B------:R-:W3:Y:S04]  /*bec0*/  LDL.LU R10, [R1+0xb8] ;  /* 0x0000b800010a7983 */ /* 0x000ee80000300800 */
[----:B------:R-:W3:Y:S01]  /*bed0*/  LDL.LU R11, [R1+0xbc] ;  /* 0x0000bc00010b7983 */ /* 0x000ee20000300800 */
[----:B--2---:R-:W-:-:S15]  /*bee0*/  HMMA.16816.F32.BF16 R20, R24, R6, R20 ;  /* 0x000000061814723c */ /* 0x004fde0000041814 */
[----:B------:R-:W-:-:S04]  /*bef0*/  NOP ;  /* 0x0000000000007918 */ /* 0x000fc80000000000 */
[----:B------:R-:W-:Y:S04]  /*bf00*/  STL.64 [R1+0x168], R20 ;  /* 0x0001681401007387 */ /* 0x000fe80000100a00 */
[----:B------:R0:W-:Y:S04]  /*bf10*/  STL.64 [R1+0x170], R22 ;  /* 0x0001701601007387 */ /* 0x0001e80000100a00 */
[----:B0-----:R-:W4:Y:S04]  /*bf20*/  LDL.LU.64 R22, [R1+0x810] ;  /* 0x0008100001167983 */ /* 0x001f280000300a00 */
[----:B------:R-:W4:Y:S02]  /*bf30*/  LDL.LU.64 R20, [R1+0x808] ;  /* 0x0008080001147983 */ /* 0x000f240000300a00 */
[----:B----4-:R-:W-:Y:S02]  /*bf40*/  HMMA.16816.F32.BF16 R24, R24, R18, R20 ;  /* 0x000000121818723c */ /* 0x010fe40000041814 */
[----:B------:R-:W3:Y:S04]  /*bf50*/  LDL.LU.64 R22, [R1+0x800] ;  /* 0x0008000001167983 */ /* 0x000ee80000300a00 */
[----:B------:R-:W3:Y:S04]  /*bf60*/  LDL.LU.64 R20, [R1+0x7f8] ;  /* 0x0007f80001147983 */ /* 0x000ee80000300a00 */
[----:B------:R0:W-:Y:S04]  /*bf70*/  STL.64 [R1+0x7d0], R18 ;  /* 0x0007d01201007387 */ /* 0x0001e80000100a00 */
[----:B------:R-:W2:Y:S05]  /*bf80*/  LDL.LU R16, [R1+0x90] ;  /* 0x0000900001107983 */ /* 0x000eaa0000300800 */
[----:B------:R-:W-:Y:S04]  /*bf90*/  STL.64 [R1+0x178], R24 ;  /* 0x0001781801007387 */ /* 0x000fe80000100a00 */
[----:B------:R-:W-:Y:S04]  /*bfa0*/  STL.64 [R1+0x180], R26 ;  /* 0x0001801a01007387 */ /* 0x000fe80000100a00 */
[----:B------:R-:W2:Y:S04]  /*bfb0*/  LDL.LU R17, [R1+0x94] ;  /* 0x0000940001117983 */ /* 0x000ea80000300800 */
[----:B0-----:R-:W4:Y:S04]  /*bfc0*/  LDL.LU R18, [R1+0x98] ;  /* 0x0000980001127983 */ /* 0x001f280000300800 */
[----:B------:R-:W4:Y:S04]  /*bfd0*/  LDL.LU R19, [R1+0x9c] ;  /* 0x00009c0001137983 */ /* 0x000f280000300800 */
[----:B----4-:R-:W-:Y:S04]  /*bfe0*/  STL.64 [R1+0x7e0], R18 ;  /* 0x0007e01201007387 */ /* 0x010fe80000100a00 */
[----:B--2---:R0:W-:Y:S04]  /*bff0*/  STL.64 [R1+0x7d8], R16 ;  /* 0x0007d81001007387 */ /* 0x0041e80000100a00 */
[----:B0-----:R-:W2:Y:S04]  /*c000*/  LDL.LU R16, [R1+0xa0] ;  /* 0x0000a00001107983 */ /* 0x001ea80000300800 */
[----:B------:R-:W2:Y:S04]  /*c010*/  LDL.LU R17, [R1+0xa4] ;  /* 0x0000a40001117983 */ /* 0x000ea80000300800 */
[----:B------:R-:W2:Y:S04]  /*c020*/  LDL.LU R18, [R1+0xa8] ;  /* 0x0000a80001127983 */ /* 0x000ea80000300800 */
[----:B------:R-:W2:Y:S04]  /*c030*/  LDL.LU R19, [R1+0xac] ;  /* 0x0000ac0001137983 */ /* 0x000ea80000300800 */
[----:B------:R-:W4:Y:S04]  /*c040*/  LDL.LU R24, [R1+0x70] ;  /* 0x0000700001187983 */ /* 0x000f280000300800 */
[----:B------:R-:W4:Y:S04]  /*c050*/  LDL.LU R25, [R1+0x74] ;  /* 0x0000740001197983 */ /* 0x000f280000300800 */
[----:B------:R-:W2:Y:S04]  /*c060*/  LDL.LU R26, [R1+0x78] ;  /* 0x00007800011a7983 */ /* 0x000ea80000300800 */
[----:B------:R-:W2:Y:S01]  /*c070*/  LDL.LU R27, [R1+0x7c] ;  /* 0x00007c00011b7983 */ /* 0x000ea20000300800 */
[----:B---3--:R-:W-:-:S15]  /*c080*/  HMMA.16816.F32.BF16 R8, R20, R14, R8 ;  /* 0x0000000e1408723c */ /* 0x008fde0000041808 */
[----:B------:R-:W-:-:S04]  /*c090*/  NOP ;  /* 0x0000000000007918 */ /* 0x000fc80000000000 */
[----:B------:R-:W-:Y:S01]  /*c0a0*/  IMAD.MOV.U32 R12, RZ, RZ, R10 ;  /* 0x000000ffff0c7224 */ /* 0x000fe200078e000a */
[----:B--2---:R0:W-:Y:S04]  /*c0b0*/  STL.64 [R1+0x7c8], R26 ;  /* 0x0007c81a01007387 */ /* 0x0041e80000100a00 */
[----:B----4-:R1:W-:Y:S01]  /*c0c0*/  STL.64 [R1+0x7c0], R24 ;  /* 0x0007c01801007387 */ /* 0x0103e20000100a00 */
[----:B0-----:R-:W-:Y:S02]  /*c0d0*/  IMAD.MOV.U32 R27, RZ, RZ, R3 ;  /* 0x000000ffff1b7224 */ /* 0x001fe400078e0003 */
[----:B------:R-:W-:Y:S01]  /*c0e0*/  IMAD.MOV.U32 R3, RZ, RZ, R11 ;  /* 0x000000ffff037224 */ /* 0x000fe200078e000b */
[----:B-1----:R-:W2:Y:S04]  /*c0f0*/  LDL.LU R24, [R1+0x80] ;  /* 0x0000800001187983 */ /* 0x002ea80000300800 */
[----:B------:R-:W2:Y:S04]  /*c100*/  LDL.LU R25, [R1+0x84] ;  /* 0x0000840001197983 */ /* 0x000ea80000300800 */
[----:B------:R-:W2:Y:S04]  /*c110*/  LDL.LU R26, [R1+0x88] ;  /* 0x00008800011a7983 */ /* 0x000ea80000300800 */
[----:B------:R-:W3:Y:S01]  /*c120*/  LDL.LU.64 R10, [R1+0x7f0] ;  /* 0x0007f000010a7983 */ /* 0x000ee20000300a00 */
[----:B------:R-:W-:-:S02]  /*c130*/  IMAD.MOV.U32 R4, RZ, RZ, R8 ;  /* 0x000000ffff047224 */ /* 0x000fc400078e0008 */
[----:B------:R-:W-:Y:S02]  /*c140*/  IMAD.MOV.U32 R5, RZ, RZ, R9 ;  /* 0x000000ffff057224 */ /* 0x000fe400078e0009 */
[----:B------:R-:W4:Y:S01]  /*c150*/  LDL.LU.64 R8, [R1+0x7e8] ;  /* 0x0007e80001087983 */ /* 0x000f220000300a00 */
[----:B---3--:R-:W-:-:S15]  /*c160*/  HMMA.16816.F32.BF16 R16, R20, R10, R16 ;  /* 0x0000000a1410723c */ /* 0x008fde0000041810 */
[----:B------:R-:W-:-:S04]  /*c170*/  NOP ;  /* 0x0000000000007918 */ /* 0x000fc80000000000 */
[----:B------:R-:W-:Y:S04]  /*c180*/  STL.64 [R1+0xe0], R16 ;  /* 0x0000e01001007387 */ /* 0x000fe80000100a00 */
[----:B------:R0:W-:Y:S04]  /*c190*/  STL.64 [R1+0xe8], R18 ;  /* 0x0000e81201007387 */ /* 0x0001e80000100a00 */
[----:B0-----:R-:W3:Y:S04]  /*c1a0*/  LDL.LU.64 R18, [R1+0x7e0] ;  /* 0x0007e00001127983 */ /* 0x001ee80000300a00 */
[----:B------:R-:W3:Y:S02]  /*c1b0*/  LDL.LU.64 R16, [R1+0x7d8] ;  /* 0x0007d80001107983 */ /* 0x000ee40000300a00 */
[----:B---3--:R-:W-:-:S15]  /*c1c0*/  HMMA.16816.F32.BF16 R16, R20, R6, R16 ;  /* 0x000000061410723c */ /* 0x008fde0000041810 */
[----:B------:R-:W-:-:S04]  /*c1d0*/  NOP ;  /* 0x0000000000007918 */ /* 0x000fc80000000000 */
[----:B------:R-:W-:Y:S04]  /*c1e0*/  STL.64 [R1+0x148], R16 ;  /* 0x0001481001007387 */ /* 0x000fe80000100a00 */
[----:B------:R0:W-:Y:S04]  /*c1f0*/  STL.64 [R1+0x150], R18 ;  /* 0x0001501201007387 */ /* 0x0001e80000100a00 */
[----:B0-----:R-:W2:Y:S04]  /*c200*/  LDL.LU.64 R18, [R1+0x7d0] ;  /* 0x0007d00001127983 */ /* 0x001ea80000300a00 */
[----:B------:R0:W-:Y:S04]  /*c210*/  STL.64 [R1+0x7a8], R6 ;  /* 0x0007a80601007387 */ /* 0x0001e80000100a00 */
[----:B------:R1:W-:Y:S01]  /*c220*/  STL.64 [R1+0x7a0], R4 ;  /* 0x0007a00401007387 */ /* 0x0003e20000100a00 */
[----:B0-----:R-:W-:-:S03]  /*c230*/  IMAD.MOV.U32 R6, RZ, RZ, R2 ;  /* 0x000000ffff067224 */ /* 0x001fc600078e0002 */
[----:B-1----:R-:W3:Y:S01]  /*c240*/  LDL.LU R4, [R1+0x60] ;  /* 0x0000600001047983 */ /* 0x002ee20000300800 */
[----:B------:R-:W-:-:S03]  /*c250*/  IMAD.MOV.U32 R7, RZ, RZ, R0 ;  /* 0x000000ffff077224 */ /* 0x000fc600078e0000 */
[----:B------:R-:W3:Y:S01]  /*c260*/  LDL.LU R5, [R1+0x64] ;  /* 0x0000640001057983 */ /* 0x000ee20000300800 */
[----:B--2---:R-:W-:Y:S03]  /*c270*/  HMMA.16816.F32.BF16 R20, R20, R18, R24 ;  /* 0x000000121414723c */ /* 0x004fe60000041818 */
[----:B------:R-:W2:Y:S01]  /*c280*/  LDL.LU.64 R26, [R1+0x7c8] ;  /* 0x0007c800011a7983 */ /* 0x000ea20000300a00 */
[----:B------:R-:W-:-:S03]  /*c290*/  IMAD.MOV.U32 R2, RZ, RZ, R18 ;  /* 0x000000ffff027224 */ /* 0x000fc600078e0012 */
[----:B------:R-:W2:Y:S01]  /*c2a0*/  LDL.LU.64 R24, [R1+0x7c0] ;  /* 0x0007c00001187983 */ /* 0x000ea20000300a00 */
[----:B------:R-:W-:-:S11]  /*c2b0*/  IMAD.MOV.U32 R0, RZ, RZ, R19 ;  /* 0x000000ffff007224 */ /* 0x000fd600078e0013 */
[----:B------:R0:W-:Y:S04]  /*c2c0*/  STL.64 [R1+0x158], R20 ;  /* 0x0001581401007387 */ /* 0x0001e80000100a00 */
[----:B------:R1:W-:Y:S04]  /*c2d0*/  STL.64 [R1+0x160], R22 ;  /* 0x0001601601007387 */ /* 0x0003e80000100a00 */
[----:B------:R-:W2:Y:S04]  /*c2e0*/  LDL.LU.64 R18, [R1+0x7b8] ;  /* 0x0007b80001127983 */ /* 0x000ea80000300a00 */
[----:B------:R-:W2:Y:S04]  /*c2f0*/  LDL.LU.64 R16, [R1+0x7b0] ;  /* 0x0007b00001107983 */ /* 0x000ea80000300a00 */
[----:B0-----:R-:W2:Y:S04]  /*c300*/  LDL.LU R20, [R1+0x10] ;  /* 0x0000100001147983 */ /* 0x001ea80000300800 */
[----:B------:R-:W2:Y:S04]  /*c310*/  LDL.LU R21, [R1+0x14] ;  /* 0x0000140001157983 */ /* 0x000ea80000300800 */
[----:B-1----:R-:W2:Y:S04]  /*c320*/  LDL.LU R22, [R1+0x18] ;  /* 0x0000180001167983 */ /* 0x002ea80000300800 */
[----:B------:R-:W2:Y:S04]  /*c330*/  LDL.LU R23, [R1+0x1c] ;  /* 0x00001c0001177983 */ /* 0x000ea80000300800 */
[----:B--2---:R-:W-:Y:S04]  /*c340*/  STL.64 [R1+0x788], R22 ;  /* 0x0007881601007387 */ /* 0x004fe80000100a00 */
[----:B------:R0:W-:Y:S04]  /*c350*/  STL.64 [R1+0x780], R20 ;  /* 0x0007801401007387 */ /* 0x0001e80000100a00 */
[----:B0-----:R-:W2:Y:S04]  /*c360*/  LDL.LU R20, [R1+0x20] ;  /* 0x0000200001147983 */ /* 0x001ea80000300800 */
[----:B------:R-:W2:Y:S04]  /*c370*/  LDL.LU R21, [R1+0x24] ;  /* 0x0000240001157983 */ /* 0x000ea80000300800 */
[----:B------:R-:W2:Y:S04]  /*c380*/  LDL.LU R22, [R1+0x28] ;  /* 0x0000280001167983 */ /* 0x000ea80000300800 */
[----:B------:R-:W2:Y:S01]  /*c390*/  LDL.LU R23, [R1+0x2c] ;  /* 0x00002c0001177983 */ /* 0x000ea20000300800 */
[C---:B------:R-:W-:Y:S08]  /*c3a0*/  HMMA.16816.F32.BF16 R24, R16.reuse, R14, R24 ;  /* 0x0000000e1018723c */ /* 0x040ff00000041818 */
[----:B---3--:R-:W-:Y:S01]  /*c3b0*/  HMMA.16816.F32.BF16 R4, R16, R10, R4 ;  /* 0x0000000a1004723c */ /* 0x008fe20000041804 */
[----:B--2---:R-:W-:Y:S04]  /*c3c0*/  STL.64 [R1+0x798], R22 ;  /* 0x0007981601007387 */ /* 0x004fe80000100a00 */
[----:B------:R0:W-:Y:S04]  /*c3d0*/  STL.64 [R1+0x790], R20 ;  /* 0x0007901401007387 */ /* 0x0001e80000100a00 */
[----:B0-----:R-:W2:Y:S04]  /*c3e0*/  LDL.LU R20, [R1+0x50] ;  /* 0x0000500001147983 */ /* 0x001ea80000300800 */
[----:B------:R-:W2:Y:S04]  /*c3f0*/  LDL.LU R21, [R1+0x54] ;  /* 0x0000540001157983 */ /* 0x000ea80000300800 */
[----:B------:R-:W2:Y:S04]  /*c400*/  LDL.LU R22, [R1+0x58] ;  /* 0x0000580001167983 */ /* 0x000ea80000300800 */
[----:B------:R-:W2:Y:S04]  /*c410*/  LDL.LU R23, [R1+0x5c] ;  /* 0x00005c0001177983 */ /* 0x000ea80000300800 */
[----:B------:R-:W-:Y:S04]  /*c420*/  STL.64 [R1+0x718], R26 ;  /* 0x0007181a01007387 */ /* 0x000fe80000100a00 */
[----:B------:R-:W-:Y:S04]  /*c430*/  STL.64 [R1+0x710], R24 ;  /* 0x0007101801007387 */ /* 0x000fe80000100a00 */
[----:B------:R-:W-:Y:S04]  /*c440*/  STL.64 [R1+0x60], R4 ;  /* 0x0000600401007387 */ /* 0x000fe80000100a00 */
[----:B------:R0:W-:Y:S04]  /*c450*/  STL.64 [R1+0x68], R6 ;  /* 0x0000680601007387 */ /* 0x0001e80000100a00 */
[----:B0-----:R-:W2:Y:S01]  /*c460*/  LDL.LU.64 R6, [R1+0x7a8] ;  /* 0x0007a80001067983 */ /* 0x001ea20000300a00 */
[----:B------:R-:W-:-:S02]  /*c470*/  IMAD.MOV.U32 R26, RZ, RZ, R2 ;  /* 0x000000ffff1a7224 */ /* 0x000fc400078e0002 */
[----:B------:R-:W-:Y:S01]  /*c480*/  IMAD.MOV.U32 R27, RZ, RZ, R0 ;  /* 0x000000ffff1b7224 */ /* 0x000fe200078e0000 */
[----:B------:R-:W3:Y:S01]  /*c490*/  LDL.LU.64 R4, [R1+0x7a0] ;  /* 0x0007a00001047983 */ /* 0x000ee20000300a00 */
[----:B--2---:R-:W-:-:S15]  /*c4a0*/  HMMA.16816.F32.BF16 R20, R16, R6, R20 ;  /* 0x000000061014723c */ /* 0x004fde0000041814 */
[----:B------:R-:W-:-:S04]  /*c4b0*/  NOP ;  /* 0x0000000000007918 */ /* 0x000fc80000000000 */
[----:B------:R-:W-:Y:S01]  /*c4c0*/  IMAD.MOV.U32 R2, RZ, RZ, R22 ;  /* 0x000000ffff027224 */ /* 0x000fe200078e0016 */
[----:B------:R0:W-:Y:S01]  /*c4d0*/  STL.64 [R1+0x120], R20 ;  /* 0x0001201401007387 */ /* 0x0001e20000100a00 */
[----:B------:R-:W-:-:S03]  /*c4e0*/  IMAD.MOV.U32 R0, RZ, RZ, R23 ;  /* 0x000000ffff007224 */ /* 0x000fc600078e0017 */
[----:B------:R-:W2:Y:S04]  /*c4f0*/  LDL.LU.64 R22, [R1+0x798] ;  /* 0x0007980001167983 */ /* 0x000ea80000300a00 */
[----:B0-----:R-:W2:Y:S04]  /*c500*/  LDL.LU.64 R20, [R1+0x790] ;  /* 0x0007900001147983 */ /* 0x001ea80000300a00 */
[----:B------:R-:W-:Y:S04]  /*c510*/  STL [R1+0x604], R0 ;  /* 0x0006040001007387 */ /* 0x000fe80000100800 */
[----:B------:R-:W-:Y:S01]  /*c520*/  STL [R1+0x600], R2 ;  /* 0x0006000201007387 */ /* 0x000fe20000100800 */
[----:B--2---:R-:W-:Y:S03]  /*c530*/  HMMA.16816.F32.BF16 R24, R16, R26, R20 ;  /* 0x0000001a1018723c */ /* 0x004fe60000041814 */
[----:B------:R-:W2:Y:S04]  /*c540*/  LDL.LU.64 R22, [R1+0x788] ;  /* 0x0007880001167983 */ /* 0x000ea80000300a00 */
[----:B------:R-:W2:Y:S04]  /*c550*/  LDL.LU.64 R20, [R1+0x780] ;  /* 0x0007800001147983 */ /* 0x000ea80000300a00 */
[----:B------:R-:W2:Y:S08]  /*c560*/  LDL.LU R16, [R1+0x30] ;  /* 0x0000300001107983 */ /* 0x000eb00000300800 */
[----:B------:R3:W-:Y:S04]  /*c570*/  STL.64 [R1+0x138], R24 ;  /* 0x0001381801007387 */ /* 0x0007e80000100a00 */
[----:B------:R0:W-:Y:S04]  /*c580*/  STL.64 [R1+0x140], R26 ;  /* 0x0001401a01007387 */ /* 0x0001e80000100a00 */
[----:B------:R-:W2:Y:S04]  /*c590*/  LDL.LU R17, [R1+0x34] ;  /* 0x0000340001117983 */ /* 0x000ea80000300800 */
[----:B------:R-:W2:Y:S01]  /*c5a0*/  LDL.LU R18, [R1+0x38] ;  /* 0x0000380001127983 */ /* 0x000ea20000300800 */
[----:B---3--:R-:W-:-:S02]  /*c5b0*/  IMAD.MOV.U32 R24, RZ, RZ, R4 ;  /* 0x000000ffff187224 */ /* 0x008fc400078e0004 */
[----:B------:R-:W-:Y:S01]  /*c5c0*/  IMAD.MOV.U32 R25, RZ, RZ, R5 ;  /* 0x000000ffff197224 */ /* 0x000fe200078e0005 */
[----:B------:R-:W3:Y:S01]  /*c5d0*/  LDL.LU R19, [R1+0x3c] ;  /* 0x00003c0001137983 */ /* 0x000ee20000300800 */
[----:B0-----:R-:W-:Y:S02]  /*c5e0*/  IMAD.MOV.U32 R26, RZ, RZ, R12 ;  /* 0x000000ffff1a7224 */ /* 0x001fe400078e000c */
[----:B------:R-:W-:Y:S01]  /*c5f0*/  IMAD.MOV.U32 R27, RZ, RZ, R3 ;  /* 0x000000ffff1b7224 */ /* 0x000fe200078e0003 */
[----:B------:R-:W2:Y:S04]  /*c600*/  LDL.LU R4, [R1+0x77c] ;  /* 0x00077c0001047983 */ /* 0x000ea80000300800 */
[----:B------:R-:W2:Y:S04]  /*c610*/  LDL.LU R5, [R1+0x778] ;  /* 0x0007780001057983 */ /* 0x000ea80000300800 */
[----:B------:R-:W2:Y:S04]  /*c620*/  LDL.LU R12, [R1+0x774] ;  /* 0x00077400010c7983 */ /* 0x000ea80000300800 */
[----:B------:R-:W2:Y:S04]  /*c630*/  LDL.LU R3, [R1+0x770] ;  /* 0x0007700001037983 */ /* 0x000ea80000300800 */
[----:B------:R-:W-:Y:S04]  /*c640*/  STL.64 [R1+0x728], R26 ;  /* 0x0007281a01007387 */ /* 0x000fe80000100a00 */
[----:B------:R0:W-:Y:S04]  /*c650*/  STL.64 [R1+0x720], R24 ;  /* 0x0007201801007387 */ /* 0x0001e80000100a00 */
[----:B0-----:R-:W2:Y:S04]  /*c660*/  LDL.LU.64 R24, [R1] ;  /* 0x0000000001187983 */ /* 0x001ea80000300a00 */
[----:B------:R-:W2:Y:S02]  /*c670*/  LDL.LU.64 R26, [R1+0x8] ;  /* 0x00000800011a7983 */ /* 0x000ea40000300a00 */
[----:B--2---:R-:W-:-:S15]  /*c680*/  HMMA.16816.F32.BF16 R20, R24, R14, R20 ;  /* 0x0000000e1814723c */ /* 0x004fde0000041814 */
[----:B------:R-:W-:-:S04]  /*c690*/  NOP ;  /* 0x0000000000007918 */ /* 0x000fc80000000000 */
[----:B------:R-:W-:Y:S04]  /*c6a0*/  STL.64 [R1+0x708], R22 ;  /* 0x0007081601007387 */ /* 0x000fe80000100a00 */
[----:B------:R0:W-:Y:S04]  /*c6b0*/  STL.64 [R1+0x700], R20 ;  /* 0x0007001401007387 */ /* 0x0001e80000100a00 */
[----:B0-----:R-:W2:Y:S01]  /*c6c0*/  LDL.LU R20, [R1+0xf0] ;  /* 0x0000f00001147983 */ /* 0x001ea20000300800 */
[----:B------:R-:W-:Y:S02]  /*c6d0*/  IMAD.MOV.U32 R21, RZ, RZ, R12 ;  /* 0x000000ffff157224 */ /* 0x000fe400078e000c */
[----:B------:R-:W-:-:S02]  /*c6e0*/  IMAD.MOV.U32 R22, RZ, RZ, R5 ;  /* 0x000000ffff167224 */ /* 0x000fc400078e0005 */
[----:B------:R-:W-:Y:S01]  /*c6f0*/  IMAD.MOV.U32 R23, RZ, RZ, R4 ;  /* 0x000000ffff177224 */ /* 0x000fe200078e0004 */
[----:B---3--:R-:W-:Y:S01]  /*c700*/  HMMA.16816.F32.BF16 R16, R24, R10, R16 ;  /* 0x0000000a1810723c */ /* 0x008fe20000041810 */
[----:B------:R-:W-:Y:S01]  /*c710*/  LOP3.LUT R3, R3, 0x40, RZ, 0x3c, !PT ;  /* 0x0000004003037812 */ /* 0x000fe200078e3cff */
[----:B------:R-:W-:Y:S02]  /*c720*/  IMAD.MOV.U32 R14, RZ, RZ, R24 ;  /* 0x000000ffff0e7224 */ /* 0x000fe400078e0018 */
[----:B------:R-:W-:Y:S02]  /*c730*/  IMAD.MOV.U32 R12, RZ, RZ, R25 ;  /* 0x000000ffff0c7224 */ /* 0x000fe400078e0019 */
[----:B------:R-:W-:Y:S02]  /*c740*/  IMAD.MOV.U32 R11, RZ, RZ, R26 ;  /* 0x000000ffff0b7224 */ /* 0x000fe400078e001a */
[----:B------:R-:W-:-:S11]  /*c750*/  IMAD.MOV.U32 R10, RZ, RZ, R27 ;  /* 0x000000ffff0a7224 */ /* 0x000fd600078e001b */
[----:B------:R-:W-:Y:S04]  /*c760*/  STL.64 [R1+0x6b8], R18 ;  /* 0x0006b81201007387 */ /* 0x000fe80000100a00 */
[----:B------:R-:W-:Y:S04]  /*c770*/  STL.64 [R1+0x6b0], R16 ;  /* 0x0006b01001007387 */ /* 0x000fe80000100a00 */
[----:B------:R-:W-:Y:S01]  /*c780*/  LDSM.16.MT88.4 R16, [R13+UR6+0x11000] ;  /* 0x011000060d10783b */ /* 0x000fe20008004200 */
[----:B--2---:R-:W-:Y:S03]  /*c790*/  HMMA.16816.F32.BF16 R4, R24, R6, R20 ;  /* 0x000000061804723c */ /* 0x004fe60000041814 */
[----:B------:R-:W-:Y:S04]  /*c7a0*/  LDSM.16.MT88.4 R24, [R28+UR6+0x11000] ;  /* 0x011000061c18783b */ /* 0x000fe80008004200 */
[----:B------:R-:W-:-:S12]  /*c7b0*/  LDSM.16.MT88.4 R20, [R29+UR6+0x11000] ;  /* 0x011000061d14783b */ /* 0x000fd80008004200 */
[----:B------:R-:W-:Y:S01]  /*c7c0*/  IMAD.MOV.U32 R0, RZ, RZ, R6 ;  /* 0x000000ffff007224 */ /* 0x000fe200078e0006 */
[----:B------:R-:W-:Y:S01]  /*c7d0*/  STL.64 [R1+0xc0], R4 ;  /* 0x0000c00401007387 */ /* 0x000fe20000100a00 */
[----:B------:R-:W-:-:S03]  /*c7e0*/  IMAD.MOV.U32 R2, RZ, RZ, R7 ;  /* 0x000000ffff027224 */ /* 0x000fc600078e0007 */
[----:B------:R-:W0:Y:S04]  /*c7f0*/  LDSM.16.M88.4 R4, [R3+UR6] ;  /* 0x000000060304783b */ /* 0x000e280008000200 */
[----:B------:R-:W-:Y:S04]  /*c800*/  STL [R1+0x61c], R2 ;  /* 0x00061c0201007387 */ /* 0x000fe80000100800 */
[----:B------:R-:W-:Y:S04]  /*c810*/  STL [R1+0x618], R0 ;  /* 0x0006180001007387 */ /* 0x000fe80000100800 */
[----:B0-----:R-:W-:Y:S04]  /*c820*/  STL [R1+0x6a4], R6 ;  /* 0x0006a40601007387 */ /* 0x001fe80000100800 */
[----:B------:R0:W-:Y:S04]  /*c830*/  STL [R1+0x6a0], R7 ;  /* 0x0006a00701007387 */ /* 0x0001e80000100800 */
[----:B------:R-:W-:Y:S04]  /*c840*/  STL.64 [R1+0x30], R24 ;  /* 0x0000301801007387 */ /* 0x000fe80000100a00 */
[----:B------:R-:W-:Y:S01]  /*c850*/  STL.64 [R1+0x38], R26 ;  /* 0x0000381a01007387 */ /* 0x000fe20000100a00 */
[----:B0-----:R-:W-:-:S03]  /*c860*/  LOP3.LUT R7, R28, 0x60, RZ, 0x3c, !PT ;  /* 0x000000601c077812 */ /* 0x001fc600078e3cff */
[----:B------:R-:W-:Y:S04]  /*c870*/  STL.64 [R1+0x748], R26 ;  /* 0x0007481a01007387 */ /* 0x000fe80000100a00 */
[----:B------:R0:W-:Y:S02]  /*c880*/  STL.64 [R1+0x740], R24 ;  /* 0x0007401801007387 */ /* 0x0001e40000100a00 */
[----:B0-----:R-:W-:Y:S02]  /*c890*/  IMAD.MOV.U32 R24, RZ, RZ, R14 ;  /* 0x000000ffff187224 */ /* 0x001fe400078e000e */
[----:B------:R-:W-:Y:S02]  /*c8a0*/  IMAD.MOV.U32 R25, RZ, RZ, R12 ;  /* 0x000000ffff197224 */ /* 0x000fe400078e000c */
[----:B------:R-:W0:Y:S04]  /*c8b0*/  LDSM.16.MT88.4 R12, [R7+UR6+0x11000] ;  /* 0x01100006070c783b */ /* 0x000e280008004200 */
[----:B0-----:R-:W-:Y:S04]  /*c8c0*/  STL.64 [R1+0x738], R14 ;  /* 0x0007380e01007387 */ /* 0x001fe80000100a00 */
[----:B------:R0:W-:Y:S04]  /*c8d0*/  STL.64 [R1+0x730], R12 ;  /* 0x0007300c01007387 */ /* 0x0001e80000100a00 */
[----:B0-----:R-:W2:Y:S04]  /*c8e0*/  LDL.LU R12, [R1+0x100] ;  /* 0x00010000010c7983 */ /* 0x001ea80000300800 */
[----:B------:R-:W2:Y:S01]  /*c8f0*/  LDL.LU R13, [R1+0x104] ;  /* 0x00010400010d7983 */ /* 0x000ea20000300800 */
[----:B----4-:R-:W-:-:S02]  /*c900*/  IMAD.MOV.U32 R14, RZ, RZ, R8 ;  /* 0x000000ffff0e7224 */ /* 0x010fc400078e0008 */
[----:B------:R-:W-:Y:S01]  /*c910*/  IMAD.MOV.U32 R15, RZ, RZ, R9 ;  /* 0x000000ffff0f7224 */ /* 0x000fe200078e0009 */
[----:B------:R-:W3:Y:S04]  /*c920*/  LDL.LU R8, [R1+0x76c] ;  /* 0x00076c0001087983 */ /* 0x000ee80000300800 */
[----:B------:R-:W4:Y:S04]  /*c930*/  LDL.LU R9, [R1+0x768] ;  /* 0x0007680001097983 */ /* 0x000f280000300800 */
[----:B------:R0:W-:Y:S01]  /*c940*/  STL.64 [R1+0x758], R14 ;  /* 0x0007580e01007387 */ /* 0x0001e20000100a00 */
[----:B------:R-:W-:-:S02]  /*c950*/  IMAD.MOV.U32 R26, RZ, RZ, R11 ;  /* 0x000000ffff1a7224 */ /* 0x000fc400078e000b */
[----:B------:R-:W-:Y:S01]  /*c960*/  IMAD.MOV.U32 R27, RZ, RZ, R10 ;  /* 0x000000ffff1b7224 */ /* 0x000fe200078e000a */
[----:B--2---:R-:W-:Y:S04]  /*c970*/  STL.64 [R1+0x750], R12 ;  /* 0x0007500c01007387 */ /* 0x004fe80000100a00 */
[----:B0-----:R-:W2:Y:S04]  /*c980*/  LDL.LU R14, [R1+0x48] ;  /* 0x00004800010e7983 */ /* 0x001ea80000300800 */
[----:B------:R-:W2:Y:S04]  /*c990*/  LDL.LU R15, [R1+0x4c] ;  /* 0x00004c00010f7983 */ /* 0x000ea80000300800 */
[----:B------:R-:W-:Y:S04]  /*c9a0*/  STL [R1+0x6a8], R7 ;  /* 0x0006a80701007387 */ /* 0x000fe80000100800 */
[----:B------:R0:W-:Y:S04]  /*c9b0*/  STL.64 [R1+0x760], R4 ;  /* 0x0007600401007387 */ /* 0x0001e80000100a00 */
[----:B0-----:R-:W2:Y:S04]  /*c9c0*/  LDL.LU R4, [R1+0x110] ;  /* 0x0001100001047983 */ /* 0x001ea80000300800 */
[----:B------:R-:W2:Y:S01]  /*c9d0*/  LDL.LU R5, [R1+0x114] ;  /* 0x0001140001057983 */ /* 0x000ea20000300800 */
[----:B----4-:R-:W-:-:S02]  /*c9e0*/  IMAD.MOV.U32 R6, RZ, RZ, R9 ;  /* 0x000000ffff067224 */ /* 0x010fc400078e0009 */
[----:B---3--:R-:W-:Y:S02]  /*c9f0*/  IMAD.MOV.U32 R7, RZ, RZ, R8 ;  /* 0x000000ffff077224 */ /* 0x008fe400078e0008 */
[----:B------:R-:W0:Y:S04]  /*ca00*/  LDSM.16.M88.4 R8, [R3+UR6+0x4000] ;  /* 0x004000060308783b */ /* 0x000e280008000200 */
[----:B------:R-:W-:Y:S04]  /*ca10*/  STL.64 [R1+0x20], R20 ;  /* 0x0000201401007387 */ /* 0x000fe80000100a00 */
[----:B------:R-:W-:Y:S04]  /*ca20*/  STL.64 [R1+0x28], R22 ;  /* 0x0000281601007387 */ /* 0x000fe80000100a00 */
[----:B------:R-:W-:Y:S04]  /*ca30*/  STL.64 [R1+0x10], R16 ;  /* 0x0000101001007387 */ /* 0x000fe80000100a00 */
[----:B------:R-:W-:Y:S04]  /*ca40*/  STL.64 [R1+0x18], R18 ;  /* 0x0000181201007387 */ /* 0x000fe80000100a00 */
[----:B0-----:R-:W-:Y:S04]  /*ca50*/  STL [R1+0x654], R11 ;  /* 0x0006540b01007387 */ /* 0x001fe80000100800 */
[----:B------:R-:W-:Y:S01]  /*ca60*/  STL [R1+0x620], R3 ;  /* 0x0006200301007387 */ /* 0x000fe20000100800 */
[----:B--2---:R-:W-:Y:S03]  /*ca70*/  HMMA.16816.F32.BF16 R24, R24, R14, R4 ;  /* 0x0000000e1818723c */ /* 0x004fe60000041804 */
[----:B------:R-:W2:Y:S04]  /*ca80*/  LDL.LU.64 R4, [R1+0x760] ;  /* 0x0007600001047983 */ /* 0x000ea80000300a00 */
[----:B------:R-:W2:Y:S04]  /*ca90*/  LDL.LU.64 R14, [R1+0x758] ;  /* 0x00075800010e7983 */ /* 0x000ea80000300a00 */
[----:B------:R-:W2:Y:S08]  /*caa0*/  LDL.LU.64 R12, [R1+0x750] ;  /* 0x00075000010c7983 */ /* 0x000eb00000300a00 */
[----:B------:R-:W-:Y:S04]  /*cab0*/  STL.64 [R1+0xd0], R24 ;  /* 0x0000d01801007387 */ /* 0x000fe80000100a00 */
[----:B------:R0:W-:Y:S04]  /*cac0*/  STL.64 [R1+0xd8], R26 ;  /* 0x0000d81a01007387 */ /* 0x0001e80000100a00 */
[----:B0-----:R-:W2:Y:S04]  /*cad0*/  LDL.LU.64 R26, [R1+0x748] ;  /* 0x00074800011a7983 */ /* 0x001ea80000300a00 */
[----:B------:R-:W2:Y:S02]  /*cae0*/  LDL.LU.64 R24, [R1+0x740] ;  /* 0x0007400001187983 */ /* 0x000ea40000300a00 */
[----:B--2---:R-:W-:Y:S02]  /*caf0*/  HMMA.16816.F32.BF16 R24, R24, R4, R12 ;  /* 0x000000041818723c */ /* 0x004fe4000004180c */
[----:B------:R-:W2:Y:S04]  /*cb00*/  LDL.LU.64 R14, [R1+0x738] ;  /* 0x00073800010e7983 */ /* 0x000ea80000300a00 */
[----:B------:R-:W2:-:S13]  /*cb10*/  LDL.LU.64 R12, [R1+0x730] ;  /* 0x00073000010c7983 */ /* 0x000e9a0000300a00 */
        /* <DEDUP_REMOVED lines=8> */
[----:B0-----:R-:W3:Y:S04]  /*cba0*/  LDL.LU.64 R26, [R1+0x718] ;  /* 0x00071800011a7983 */ /* 0x001ee80000300a00 */
[----:B------:R-:W3:Y:S01]  /*cbb0*/  LDL.LU.64 R24, [R1+0x710] ;  /* 0x0007100001187983 */ /* 0x000ee20000300a00 */
[----:B------:R-:W-:-:S02]  /*cbc0*/  IMAD.MOV.U32 R6, RZ, RZ, R20 ;  /* 0x000000ffff067224 */ /* 0x000fc400078e0014 */
[----:B------:R-:W-:Y:S02]  /*cbd0*/  IMAD.MOV.U32 R3, RZ, RZ, R21 ;  /* 0x000000ffff037224 */ /* 0x000fe400078e0015 */
[----:B------:R-:W-:Y:S02]  /*cbe0*/  IMAD.MOV.U32 R2, RZ, RZ, R22 ;  /* 0x000000ffff027224 */ /* 0x000fe400078e0016 */
[----:B------:R-:W-:Y:S02]  /*cbf0*/  IMAD.MOV.U32 R0, RZ, RZ, R23 ;  /* 0x000000ffff007224 */ /* 0x000fe400078e0017 */
[----:B---3--:R-:W-:-:S15]  /*cc00*/  HMMA.16816.F32.BF16 R20, R16, R4, R24 ;  /* 0x000000041014723c */ /* 0x008fde0000041818 */
[----:B------:R-:W-:-:S04]  /*cc10*/  NOP ;  /* 0x0000000000007918 */ /* 0x000fc80000000000 */
[----:B------:R-:W-:Y:S02]  /*cc20*/  IMAD.MOV.U32 R25, RZ, RZ, R22 ;  /* 0x000000ffff197224 */ /* 0x000fe400078e0016 */
[----:B------:R-:W-:Y:S02]  /*cc30*/  IMAD.MOV.U32 R24, RZ, RZ, R23 ;  /* 0x000000ffff187224 */ /* 0x000fe400078e0017 */
[----:B------:R-:W-:Y:S01]  /*cc40*/  IMAD.MOV.U32 R27, RZ, RZ, R20 ;  /* 0x000000ffff1b7224 */ /* 0x000fe200078e0014 */
[----:B------:R-:W2:Y:S01]  /*cc50*/  LDL.LU.64 R22, [R1+0x708] ;  /* 0x0007080001167983 */ /* 0x000ea20000300a00 */
[----:B------:R-:W-:-:S03]  /*cc60*/  IMAD.MOV.U32 R26, RZ, RZ, R21 ;  /* 0x000000ffff1a7224 */ /* 0x000fc600078e0015 */
[----:B------:R-:W2:Y:S04]  /*cc70*/  LDL.LU.64 R20, [R1+0x700] ;  /* 0x0007000001147983 */ /* 0x000ea80000300a00 */
[----:B------:R0:W-:Y:S04]  /*cc80*/  STL.64 [R1+0x6d8], R18 ;  /* 0x0006d81201007387 */ /* 0x0001e80000100a00 */
[----:B------:R1:W-:Y:S01]  /*cc90*/  STL.64 [R1+0x6d0], R16 ;  /* 0x0006d01001007387 */ /* 0x0003e20000100a00 */
[----:B0-----:R-:W-:Y:S02]  /*cca0*/  IMAD.MOV.U32 R18, RZ, RZ, R2 ;  /* 0x000000ffff127224 */ /* 0x001fe400078e0002 */
[----:B------:R-:W-:-:S02]  /*ccb0*/  IMAD.MOV.U32 R19, RZ, RZ, R0 ;  /* 0x000000ffff137224 */ /* 0x000fc400078e0000 */
[----:B-1----:R-:W-:Y:S02]  /*ccc0*/  IMAD.MOV.U32 R16, RZ, RZ, R6 ;  /* 0x000000ffff107224 */ /* 0x002fe400078e0006 */
[----:B------:R-:W-:Y:S01]  /*ccd0*/  IMAD.MOV.U32 R17, RZ, RZ, R3 ;  /* 0x000000ffff117224 */ /* 0x000fe200078e0003 */
[----:B------:R-:W-:Y:S04]  /*cce0*/  STL.64 [R1+0x6f8], R18 ;  /* 0x0006f81201007387 */ /* 0x000fe80000100a00 */
[----:B------:R0:W-:Y:S04]  /*ccf0*/  STL.64 [R1+0x6f0], R16 ;  /* 0x0006f01001007387 */ /* 0x0001e80000100a00 */
[----:B0-----:R-:W3:Y:S04]  /*cd00*/  LDL.LU R16, [R1+0x128] ;  /* 0x0001280001107983 */ /* 0x001ee80000300800 */
[----:B------:R-:W3:Y:S04]  /*cd10*/  LDL.LU R17, [R1+0x12c] ;  /* 0x00012c0001117983 */ /* 0x000ee80000300800 */
[----:B------:R-:W3:Y:S04]  /*cd20*/  LDL.LU R18, [R1+0x130] ;  /* 0x0001300001127983 */ /* 0x000ee80000300800 */
[----:B------:R-:W3:Y:S04]  /*cd30*/  LDL.LU R19, [R1+0x134] ;  /* 0x0001340001137983 */ /* 0x000ee80000300800 */
[----:B------:R-:W-:Y:S04]  /*cd40*/  STL.64 [R1+0x6c8], R26 ;  /* 0x0006c81a01007387 */ /* 0x000fe80000100a00 */
[----:B------:R0:W-:Y:S04]  /*cd50*/  STL.64 [R1+0x6c0], R24 ;  /* 0x0006c01801007387 */ /* 0x0001e80000100a00 */
[----:B0-----:R-:W4:Y:S04]  /*cd60*/  LDL.LU R24, [R1+0x60] ;  /* 0x0000600001187983 */ /* 0x001f280000300800 */
[----:B------:R-:W4:Y:S04]  /*cd70*/  LDL.LU R25, [R1+0x64] ;  /* 0x0000640001197983 */ /* 0x000f280000300800 */
[----:B------:R-:W3:Y:S04]  /*cd80*/  LDL.LU R26, [R1+0x68] ;  /* 0x00006800011a7983 */ /* 0x000ee80000300800 */
[----:B------:R-:W3:Y:S01]  /*cd90*/  LDL.LU R27, [R1+0x6c] ;  /* 0x00006c00011b7983 */ /* 0x000ee20000300800 */
[----:B--2---:R-:W-:-:S15]  /*cda0*/  HMMA.16816.F32.BF16 R20, R12, R4, R20 ;  /* 0x000000040c14723c */ /* 0x004fde0000041814 */
[----:B------:R-:W-:-:S04]  /*cdb0*/  NOP ;  /* 0x0000000000007918 */ /* 0x000fc80000000000 */
[----:B------:R-:W-:Y:S02]  /*cdc0*/  IMAD.MOV.U32 R7, RZ, RZ, R21 ;  /* 0x000000ffff077224 */ /* 0x000fe400078e0015 */
[----:B------:R-:W-:Y:S01]  /*cdd0*/  IMAD.MOV.U32 R6, RZ, RZ, R23 ;  /* 0x000000ffff067224 */ /* 0x000fe200078e0017 */
[----:B---3--:R-:W-:Y:S04]  /*cde0*/  STL.64 [R1+0x6e8], R26 ;  /* 0x0006e81a01007387 */ /* 0x008fe80000100a00 */
[----:B----4-:R0:W-:Y:S04]  /*cdf0*/  STL.64 [R1+0x6e0], R24 ;  /* 0x0006e01801007387 */ /* 0x0101e80000100a00 */
[----:B0-----:R-:W2:Y:S04]  /*ce00*/  LDL.LU R24, [R1+0xe0] ;  /* 0x0000e00001187983 */ /* 0x001ea80000300800 */
[----:B------:R-:W2:Y:S04]  /*ce10*/  LDL.LU R25, [R1+0xe4] ;  /* 0x0000e40001197983 */ /* 0x000ea80000300800 */
[----:B------:R-:W2:Y:S04]  /*ce20*/  LDL.LU R26, [R1+0xe8] ;  /* 0x0000e800011a7983 */ /* 0x000ea80000300800 */
[----:B------:R-:W2:Y:S04]  /*ce30*/  LDL.LU R27, [R1+0xec] ;  /* 0x0000ec00011b7983 */ /* 0x000ea80000300800 */
[----:B------:R0:W-:Y:S04]  /*ce40*/  STL [R1+0x50], R20 ;  /* 0x0000501401007387 */ /* 0x0001e80000100800 */
[----:B------:R1:W-:Y:S04]  /*ce50*/  STL [R1+0x58], R22 ;  /* 0x0000581601007387 */ /* 0x0003e80000100800 */
[----:B0-----:R-:W3:Y:S04]  /*ce60*/  LDL.64 R20, [R1+0x30] ;  /* 0x0000300001147983 */ /* 0x001ee80000100a00 */
[----:B-1----:R-:W3:Y:S02]  /*ce70*/  LDL.64 R22, [R1+0x38] ;  /* 0x0000380001167983 */ /* 0x002ee40000100a00 */
[----:B---3--:R-:W-:-:S15]  /*ce80*/  HMMA.16816.F32.BF16 R16, R20, R8, R16 ;  /* 0x000000081410723c */ /* 0x008fde0000041810 */
[----:B------:R-:W-:-:S04]  /*ce90*/  NOP ;  /* 0x0000000000007918 */ /* 0x000fc80000000000 */
[----:B------:R-:W-:Y:S04]  /*cea0*/  STL.64 [R1+0x80], R16 ;  /* 0x0000801001007387 */ /* 0x000fe80000100a00 */
[----:B------:R0:W-:Y:S04]  /*ceb0*/  STL.64 [R1+0x88], R18 ;  /* 0x0000881201007387 */ /* 0x0001e80000100a00 */
[----:B0-----:R-:W2:Y:S04]  /*cec0*/  LDL.LU.64 R18, [R1+0x6f8] ;  /* 0x0006f80001127983 */ /* 0x001ea80000300a00 */
[----:B------:R-:W2:Y:S01]  /*ced0*/  LDL.LU.64 R16, [R1+0x6f0] ;  /* 0x0006f00001107983 */ /* 0x000ea20000300a00 */
[----:B------:R-:W-:-:S02]  /*cee0*/  IMAD.MOV.U32 R0, RZ, RZ, R23 ;  /* 0x000000ffff007224 */ /* 0x000fc400078e0017 */
[----:B------:R-:W-:Y:S01]  /*cef0*/  IMAD.MOV.U32 R2, RZ, RZ, R22 ;  /* 0x000000ffff027224 */ /* 0x000fe200078e0016 */
[----:B------:R-:W3:Y:S01]  /*cf00*/  LDL.LU R23, [R1+0x18c] ;  /* 0x00018c0001177983 */ /* 0x000ee20000300800 */
[----:B------:R-:W-:-:S03]  /*cf10*/  IMAD.MOV.U32 R3, RZ, RZ, R21 ;  /* 0x000000ffff037224 */ /* 0x000fc600078e0015 */
[----:B------:R-:W-:Y:S04]  /*cf20*/  STL [R1+0x650], R0 ;  /* 0x0006500001007387 */ /* 0x000fe80000100800 */
[----:B------:R-:W-:Y:S04]  /*cf30*/  STL [R1+0x64c], R2 ;  /* 0x00064c0201007387 */ /* 0x000fe80000100800 */
[----:B------:R-:W-:Y:S01]  /*cf40*/  STL [R1+0x648], R3 ;  /* 0x0006480301007387 */ /* 0x000fe20000100800 */
[-C--:B--2---:R-:W-:Y:S03]  /*cf50*/  HMMA.16816.F32.BF16 R16, R16, R8.reuse, R24 ;  /* 0x000000081010723c */ /* 0x084fe60000041818 */
[----:B------:R-:W2:Y:S04]  /*cf60*/  LDL.LU.64 R26, [R1+0x6e8] ;  /* 0x0006e800011a7983 */ /* 0x000ea80000300a00 */
[----:B------:R-:W2:Y:S04]  /*cf70*/  LDL.LU.64 R24, [R1+0x6e0] ;  /* 0x0006e00001187983 */ /* 0x000ea80000300a00 */
[----:B---3--:R-:W-:Y:S08]  /*cf80*/  LDSM.16.MT88.4 R20, [R23+UR6+0x11800] ;  /* 0x011800061714783b */ /* 0x008ff00008004200 */
[----:B------:R-:W-:Y:S04]  /*cf90*/  STL.64 [R1+0x70], R16 ;  /* 0x0000701001007387 */ /* 0x000fe80000100a00 */
[----:B------:R0:W-:Y:S04]  /*cfa0*/  STL.64 [R1+0x78], R18 ;  /* 0x0000781201007387 */ /* 0x0001e80000100a00 */
[----:B0-----:R-:W2:Y:S04]  /*cfb0*/  LDL.LU.64 R18, [R1+0x6d8] ;  /* 0x0006d80001127983 */ /* 0x001ea80000300a00 */
[----:B------:R-:W2:Y:S02]  /*cfc0*/  LDL.LU.64 R16, [R1+0x6d0] ;  /* 0x0006d00001107983 */ /* 0x000ea40000300a00 */
[----:B--2---:R-:W-:Y:S02]  /*cfd0*/  HMMA.16816.F32.BF16 R16, R16, R8, R24 ;  /* 0x000000081010723c */ /* 0x004fe40000041818 */
[----:B------:R-:W2:Y:S04]  /*cfe0*/  LDL.LU.64 R26, [R1+0x6c8] ;  /* 0x0006c800011a7983 */ /* 0x000ea80000300a00 */
[----:B------:R-:W3:-:S13]  /*cff0*/  LDL.LU.64 R24, [R1+0x6c0] ;  /* 0x0006c00001187983 */ /* 0x000eda0000300a00 */
[----:B------:R-:W-:Y:S02]  /*d000*/  IMAD.MOV.U32 R2, RZ, RZ, R18 ;  /* 0x000000ffff027224 */ /* 0x000fe400078e0012 */
[----:B------:R-:W-:Y:S02]  /*d010*/  IMAD.MOV.U32 R3, RZ, RZ, R19 ;  /* 0x000000ffff037224 */ /* 0x000fe400078e0013 */
[----:B------:R-:W-:Y:S01]  /*d020*/  IMAD.MOV.U32 R11, RZ, RZ, R16 ;  /* 0x000000ffff0b7224 */ /* 0x000fe200078e0010 */
[----:B------:R-:W4:Y:S01]  /*d030*/  LDL.LU.64 R18, [R1+0x6b8] ;  /* 0x0006b80001127983 */ /* 0x000f220000300a00 */
[----:B------:R-:W-:-:S03]  /*d040*/  IMAD.MOV.U32 R0, RZ, RZ, R17 ;  /* 0x000000ffff007224 */ /* 0x000fc600078e0011 */
[----:B------:R-:W4:Y:S04]  /*d050*/  LDL.LU.64 R16, [R1+0x6b0] ;  /* 0x0006b00001107983 */ /* 0x000f280000300a00 */
[----:B------:R-:W-:Y:S04]  /*d060*/  STL [R1+0x69c], R2 ;  /* 0x00069c0201007387 */ /* 0x000fe80000100800 */
[----:B------:R-:W-:Y:S04]  /*d070*/  STL [R1+0x698], R0 ;  /* 0x0006980001007387 */ /* 0x000fe80000100800 */
[----:B------:R-:W-:Y:S01]  /*d080*/  STL.64 [R1+0x660], R10 ;  /* 0x0006600a01007387 */ /* 0x000fe20000100a00 */
[----:B----4-:R-:W-:-:S15]  /*d090*/  HMMA.16816.F32.BF16 R16, R12, R8, R16 ;  /* 0x000000080c10723c */ /* 0x010fde0000041810 */
[----:B------:R-:W-:-:S04]  /*d0a0*/  NOP ;  /* 0x0000000000007918 */ /* 0x000fc80000000000 */
[----:B------:R-:W-:Y:S02]  /*d0b0*/  IMAD.MOV.U32 R4, RZ, RZ, R16 ;  /* 0x000000ffff047224 */ /* 0x000fe400078e0010 */
[----:B------:R-:W-:Y:S02]  /*d0c0*/  IMAD.MOV.U32 R5, RZ, RZ, R17 ;  /* 0x000000ffff057224 */ /* 0x000fe400078e0011 */
[----:B------:R-:W-:Y:S02]  /*d0d0*/  IMAD.MOV.U32 R9, RZ, RZ, R18 ;  /* 0x000000ffff097224 */ /* 0x000fe400078e0012 */
[----:B------:R-:W-:Y:S02]  /*d0e0*/  IMAD.MOV.U32 R8, RZ, RZ, R19 ;  /* 0x000000ffff087224 */ /* 0x000fe400078e0013 */
[----:B------:R-:W0:Y:S04]  /*d0f0*/  LDSM.16.MT88.4 R16, [R28+UR6+0x11800] ;  /* 0x011800061c10783b */ /* 0x000e280008004200 */
[----:B------:R1:W-:Y:S04]  /*d100*/  STL.64 [R1+0x658], R8 ;  /* 0x0006580801007387 */ /* 0x0003e80000100a00 */
[----:B------:R-:W-:Y:S04]  /*d110*/  STL.64 [R1+0x5c8], R14 ;  /* 0x0005c80e01007387 */ /* 0x000fe80000100a00 */
[----:B------:R-:W-:Y:S04]  /*d120*/  STL.64 [R1+0x5c0], R12 ;  /* 0x0005c00c01007387 */ /* 0x000fe80000100a00 */
[----:B0-----:R-:W-:Y:S01]  /*d130*/  STL.64 [R1], R16 ;  /* 0x0000001001007387 */ /* 0x001fe20000100a00 */
[----:B-1----:R-:W-:-:S02]  /*d140*/  IMAD.MOV.U32 R8, RZ, RZ, R18 ;  /* 0x000000ffff087224 */ /* 0x002fc400078e0012 */
[----:B------:R-:W-:Y:S01]  /*d150*/  IMAD.MOV.U32 R2, RZ, RZ, R16 ;  /* 0x000000ffff027224 */ /* 0x000fe200078e0010 */
[----:B------:R-:W-:Y:S01]  /*d160*/  STL.64 [R1+0x8], R18 ;  /* 0x0000081201007387 */ /* 0x000fe20000100a00 */
[----:B------:R-:W-:Y:S02]  /*d170*/  IMAD.MOV.U32 R0, RZ, RZ, R17 ;  /* 0x000000ffff007224 */ /* 0x000fe400078e0011 */
[----:B------:R-:W-:Y:S02]  /*d180*/  IMAD.MOV.U32 R28, RZ, RZ, R19 ;  /* 0x000000ffff1c7224 */ /* 0x000fe400078e0013 */
[----:B------:R0:W1:Y:S01]  /*d190*/  LDSM.16.MT88.4 R16, [R29+UR6+0x11800] ;  /* 0x011800061d10783b */ /* 0x0000620008004200 */
[----:B------:R-:W-:Y:S02]  /*d1a0*/  IMAD.MOV.U32 R9, RZ, RZ, R7 ;  /* 0x000000ffff097224 */ /* 0x000fe400078e0007 */
[----:B0-----:R-:W-:Y:S01]  /*d1b0*/  IMAD.MOV.U32 R29, RZ, RZ, R8 ;  /* 0x000000ffff1d7224 */ /* 0x001fe200078e0008 */
[----:B-1----:R-:W-:Y:S04]  /*d1c0*/  STL.64 [R1+0x690], R18 ;  /* 0x0006901201007387 */ /* 0x002fe80000100a00 */
[----:B------:R0:W-:Y:S04]  /*d1d0*/  STL.64 [R1+0x688], R16 ;  /* 0x0006881001007387 */ /* 0x0001e80000100a00 */
[----:B0-----:R-:W4:Y:S04]  /*d1e0*/  LDL.LU R16, [R1+0xb0] ;  /* 0x0000b00001107983 */ /* 0x001f280000300800 */
[----:B------:R-:W4:Y:S04]  /*d1f0*/  LDL.LU R17, [R1+0xb4] ;  /* 0x0000b40001117983 */ /* 0x000f280000300800 */
[----:B------:R-:W4:Y:S04]  /*d200*/  LDL.LU R18, [R1+0xb8] ;  /* 0x0000b80001127983 */ /* 0x000f280000300800 */
[----:B------:R-:W4:Y:S04]  /*d210*/  LDL.LU R19, [R1+0xbc] ;  /* 0x0000bc0001137983 */ /* 0x000f280000300800 */
[----:B------:R-:W-:Y:S04]  /*d220*/  STL.64 [R1+0x680], R22 ;  /* 0x0006801601007387 */ /* 0x000fe80000100a00 */
[----:B------:R0:W-:Y:S04]  /*d230*/  STL.64 [R1+0x678], R20 ;  /* 0x0006781401007387 */ /* 0x0001e80000100a00 */
[----:B0-----:R-:W2:Y:S04]  /*d240*/  LDL.LU R20, [R1+0xa0] ;  /* 0x0000a00001147983 */ /* 0x001ea80000300800 */
[----:B------:R-:W2:Y:S04]  /*d250*/  LDL.LU R21, [R1+0xa4] ;  /* 0x0000a40001157983 */ /* 0x000ea80000300800 */
[----:B------:R-:W2:Y:S04]  /*d260*/  LDL.LU R22, [R1+0xa8] ;  /* 0x0000a80001167983 */ /* 0x000ea80000300800 */
[----:B------:R-:W2:Y:S04]  /*d270*/  LDL.LU R23, [R1+0xac] ;  /* 0x0000ac0001177983 */ /* 0x000ea80000300800 */
[----:B------:R-:W2:Y:S04]  /*d280*/  LDL.LU R8, [R1+0x50] ;  /* 0x0000500001087983 */ /* 0x000ea80000300800 */
[----:B------:R-:W2:Y:S04]  /*d290*/  LDL.LU R7, [R1+0x6a8] ;  /* 0x0006a80001077983 */ /* 0x000ea80000300800 */
[----:B------:R-:W2:Y:S01]  /*d2a0*/  LDL.LU R10, [R1+0x58] ;  /* 0x00005800010a7983 */ /* 0x000ea20000300800 */
[----:B------:R-:W-:-:S03]  /*d2b0*/  IMAD.MOV.U32 R11, RZ, RZ, R6 ;  /* 0x000000ffff0b7224 */ /* 0x000fc600078e0006 */
[----:B------:R-:W4:Y:S04]  /*d2c0*/  LDL.LU R6, [R1+0x6a4] ;  /* 0x0006a40001067983 */ /* 0x000f280000300800 */
[----:B--2---:R3:W-:Y:S04]  /*d2d0*/  STL.64 [R1+0x670], R10 ;  /* 0x0006700a01007387 */ /* 0x0047e80000100a00 */
[----:B------:R0:W-:Y:S01]  /*d2e0*/  STL.64 [R1+0x668], R8 ;  /* 0x0006680801007387 */ /* 0x0001e20000100a00 */
[----:B---3--:R-:W-:Y:S02]  /*d2f0*/  IMAD.MOV.U32 R10, RZ, RZ, R25 ;  /* 0x000000ffff0a7224 */ /* 0x008fe400078e0019 */
[----:B------:R-:W-:-:S02]  /*d300*/  IMAD.MOV.U32 R11, RZ, RZ, R24 ;  /* 0x000000ffff0b7224 */ /* 0x000fc400078e0018 */
[----:B0-----:R-:W-:Y:S02]  /*d310*/  IMAD.MOV.U32 R8, RZ, RZ, R27 ;  /* 0x000000ffff087224 */ /* 0x001fe400078e001b */
[----:B------:R-:W-:Y:S02]  /*d320*/  IMAD.MOV.U32 R9, RZ, RZ, R26 ;  /* 0x000000ffff097224 */ /* 0x000fe400078e001a */
[----:B------:R0:W1:Y:S04]  /*d330*/  LDSM.16.MT88.4 R24, [R7+UR6+0x11800] ;  /* 0x011800060718783b */ /* 0x0000680008004200 */
[----:B0-----:R-:W4:Y:S04]  /*d340*/  LDL.LU R7, [R1+0x6a0] ;  /* 0x0006a00001077983 */ /* 0x001f280000300800 */
[----:B------:R-:W2:Y:S04]  /*d350*/  LDL.64 R12, [R1+0x10] ;  /* 0x00001000010c7983 */ /* 0x000ea80000100a00 */
[----:B------:R-:W3:Y:S04]  /*d360*/  LDL.LU.64 R14, [R1+0x18] ;  /* 0x00001800010e7983 */ /* 0x000ee80000300a00 */
[----:B---3--:R0:W-:Y:S04]  /*d370*/  STL.64 [R1+0x5d8], R14 ;  /* 0x0005d80e01007387 */ /* 0x0081e80000100a00 */
[----:B--2---:R2:W-:Y:S04]  /*d380*/  STL.64 [R1+0x5d0], R12 ;  /* 0x0005d00c01007387 */ /* 0x0045e80000100a00 */
[----:B0-----:R-:W3:Y:S04]  /*d390*/  LDL.64 R14, [R1+0x28] ;  /* 0x00002800010e7983 */ /* 0x001ee80000100a00 */
[----:B--2---:R-:W2:Y:S04]  /*d3a0*/  LDL.64 R12, [R1+0x20] ;  /* 0x00002000010c7983 */ /* 0x004ea80000100a00 */
[----:B---3--:R0:W-:Y:S04]  /*d3b0*/  STL.64 [R1+0x5f8], R14 ;  /* 0x0005f80e01007387 */ /* 0x0081e80000100a00 */
[----:B--2---:R2:W-:Y:S01]  /*d3c0*/  STL.64 [R1+0x5f0], R12 ;  /* 0x0005f00c01007387 */ /* 0x0045e20000100a00 */
[----:B0-----:R-:W-:-:S02]  /*d3d0*/  IMAD.MOV.U32 R14, RZ, RZ, R29 ;  /* 0x000000ffff0e7224 */ /* 0x001fc400078e001d */
[----:B------:R-:W-:Y:S02]  /*d3e0*/  IMAD.MOV.U32 R15, RZ, RZ, R28 ;  /* 0x000000ffff0f7224 */ /* 0x000fe400078e001c */
[----:B--2---:R-:W-:Y:S02]  /*d3f0*/  IMAD.MOV.U32 R12, RZ, RZ, R2 ;  /* 0x000000ffff0c7224 */ /* 0x004fe400078e0002 */
[----:B------:R-:W-:Y:S01]  /*d400*/  IMAD.MOV.U32 R13, RZ, RZ, R0 ;  /* 0x000000ffff0d7224 */ /* 0x000fe200078e0000 */
[----:B------:R-:W2:Y:S04]  /*d410*/  LDL.LU R2, [R1+0x69c] ;  /* 0x00069c0001027983 */ /* 0x000ea80000300800 */
[----:B------:R-:W3:Y:S02]  /*d420*/  LDL.LU R0, [R1+0x698] ;  /* 0x0006980001007983 */ /* 0x000ee40000300800 */
[----:B----4-:R-:W-:-:S15]  /*d430*/  HMMA.16816.F32.BF16 R16, R12, R6, R16 ;  /* 0x000000060c10723c */ /* 0x010fde0000041810 */
[----:B------:R-:W-:-:S04]  /*d440*/  NOP ;  /* 0x0000000000007918 */ /* 0x000fc80000000000 */
[----:B------:R-:W-:Y:S01]  /*d450*/  STL.64 [R1+0xb0], R16 ;  /* 0x0000b01001007387 */ /* 0x000fe20000100a00 */
[----:B------:R-:W-:-:S03]  /*d460*/  IMAD.MOV.U32 R28, RZ, RZ, R16 ;  /* 0x000000ffff1c7224 */ /* 0x000fc600078e0010 */
[----:B------:R0:W-:Y:S04]  /*d470*/  STL.64 [R1+0xb8], R18 ;  /* 0x0000b81201007387 */ /* 0x0001e80000100a00 */
[----:B0-----:R-:W4:Y:S04]  /*d480*/  LDL.LU.64 R18, [R1+0x690] ;  /* 0x0006900001127983 */ /* 0x001f280000300a00 */
[----:B------:R-:W4:Y:S04]  /*d490*/  LDL.LU.64 R16, [R1+0x688] ;  /* 0x0006880001107983 */ /* 0x000f280000300a00 */
[----:B------:R-:W-:Y:S01]  /*d4a0*/  STL [R1+0x578], R28 ;  /* 0x0005781c01007387 */ /* 0x000fe20000100800 */
[----:B----4-:R-:W-:-:S15]  /*d4b0*/  HMMA.16816.F32.BF16 R20, R16, R6, R20 ;  /* 0x000000061014723c */ /* 0x010fde0000041814 */
[----:B------:R-:W-:-:S04]  /*d4c0*/  NOP ;  /* 0x0000000000007918 */ /* 0x000fc80000000000 */
[----:B------:R-:W-:Y:S04]  /*d4d0*/  STL.64 [R1+0x1a8], R20 ;  /* 0x0001a81401007387 */ /* 0x000fe80000100a00 */
[----:B------:R0:W-:Y:S04]  /*d4e0*/  STL.64 [R1+0x1b0], R22 ;  /* 0x0001b01601007387 */ /* 0x0001e80000100a00 */
[----:B0-----:R-:W4:Y:S04]  /*d4f0*/  LDL.LU.64 R22, [R1+0x680] ;  /* 0x0006800001167983 */ /* 0x001f280000300a00 */
[----:B------:R-:W4:Y:S04]  /*d500*/  LDL.LU.64 R20, [R1+0x678] ;  /* 0x0006780001147983 */ /* 0x000f280000300a00 */
[----:B------:R-:W-:Y:S04]  /*d510*/  STL.64 [R1+0x640], R18 ;  /* 0x0006401201007387 */ /* 0x000fe80000100a00 */
[----:B------:R0:W-:Y:S04]  /*d520*/  STL.64 [R1+0x638], R16 ;  /* 0x0006381001007387 */ /* 0x0001e80000100a00 */
[----:B0-----:R-:W2:Y:S04]  /*d530*/  LDL.LU R16, [R1+0x80] ;  /* 0x0000800001107983 */ /* 0x001ea80000300800 */
[----:B------:R-:W2:Y:S04]  /*d540*/  LDL.LU R17, [R1+0x84] ;  /* 0x0000840001117983 */ /* 0x000ea80000300800 */
[----:B------:R-:W2:Y:S04]  /*d550*/  LDL.LU R18, [R1+0x88] ;  /* 0x0000880001127983 */ /* 0x000ea80000300800 */
[----:B------:R-:W2:Y:S01]  /*d560*/  LDL.LU R19, [R1+0x8c] ;  /* 0x00008c0001137983 */ /* 0x000ea20000300800 */
[----:B----4-:R-:W-:-:S15]  /*d570*/  HMMA.16816.F32.BF16 R8, R20, R6, R8 ;  /* 0x000000061408723c */ /* 0x010fde0000041808 */
[----:B------:R-:W-:-:S04]  /*d580*/  NOP ;  /* 0x0000000000007918 */ /* 0x000fc80000000000 */
[----:B------:R-:W-:Y:S04]  /*d590*/  STL.64 [R1+0x1c8], R8 ;  /* 0x0001c80801007387 */ /* 0x000fe80000100a00 */
[----:B------:R0:W-:Y:S04]  /*d5a0*/  STL.64 [R1+0x1d0], R10 ;  /* 0x0001d00a01007387 */ /* 0x0001e80000100a00 */
[----:B0-----:R-:W1:Y:S04]  /*d5b0*/  LDL.LU.64 R10, [R1+0x670] ;  /* 0x00067000010a7983 */ /* 0x001e680000300a00 */
[----:B------:R-:W1:Y:S04]  /*d5c0*/  LDL.LU.64 R8, [R1+0x668] ;  /* 0x0006680001087983 */ /* 0x000e680000300a00 */
[----:B------:R-:W-:Y:S04]  /*d5d0*/  STL.64 [R1+0x630], R22 ;  /* 0x0006301601007387 */ /* 0x000fe80000100a00 */
[----:B------:R0:W-:Y:S04]  /*d5e0*/  STL.64 [R1+0x628], R20 ;  /* 0x0006281401007387 */ /* 0x0001e80000100a00 */
[----:B0-----:R-:W4:Y:S04]  /*d5f0*/  LDL.LU R20, [R1+0x70] ;  /* 0x0000700001147983 */ /* 0x001f280000300800 */
[----:B------:R-:W4:Y:S04]  /*d600*/  LDL.LU R21, [R1+0x74] ;  /* 0x0000740001157983 */ /* 0x000f280000300800 */
[----:B------:R-:W4:Y:S04]  /*d610*/  LDL.LU R22, [R1+0x78] ;  /* 0x0000780001167983 */ /* 0x000f280000300800 */
[----:B------:R-:W4:Y:S01]  /*d620*/  LDL.LU R23, [R1+0x7c] ;  /* 0x00007c0001177983 */ /* 0x000f220000300800 */
[----:B-1----:R-:W-:-:S15]  /*d630*/  HMMA.16816.F32.BF16 R8, R24, R6, R8 ;  /* 0x000000061808723c */ /* 0x002fde0000041808 */
[----:B------:R-:W-:-:S04]  /*d640*/  NOP ;  /* 0x0000000000007918 */ /* 0x000fc80000000000 */
[----:B------:R-:W-:Y:S04]  /*d650*/  STL.64 [R1+0x1b8], R8 ;  /* 0x0001b80801007387 */ /* 0x000fe80000100a00 */
[----:B------:R0:W-:Y:S04]  /*d660*/  STL.64 [R1+0x1c0], R10 ;  /* 0x0001c00a01007387 */ /* 0x0001e80000100a00 */
[----:B0-----:R-:W2:Y:S04]  /*d670*/  LDL.LU.64 R10, [R1+0x660] ;  /* 0x00066000010a7983 */ /* 0x001ea80000300a00 */
[----:B------:R-:W4:Y:S04]  /*d680*/  LDL.LU.64 R8, [R1+0x658] ;  /* 0x0006580001087983 */ /* 0x000f280000300a00 */
[----:B------:R-:W-:Y:S04]  /*d690*/  STL.64 [R1+0x610], R26 ;  /* 0x0006101a01007387 */ /* 0x000fe80000100a00 */
[----:B------:R2:W-:Y:S02]  /*d6a0*/  STL.64 [R1+0x608], R24 ;  /* 0x0006081801007387 */ /* 0x0005e40000100a00 */
[----:B--2---:R-:W-:-:S02]  /*d6b0*/  IMAD.MOV.U32 R24, RZ, RZ, R11 ;  /* 0x000000ffff187224 */ /* 0x004fc400078e000b */
[----:B------:R-:W2:Y:S01]  /*d6c0*/  LDL.LU R11, [R1+0x654] ;  /* 0x00065400010b7983 */ /* 0x000ea20000300800 */
[----:B---3--:R-:W-:Y:S02]  /*d6d0*/  IMAD.MOV.U32 R25, RZ, RZ, R0 ;  /* 0x000000ffff197224 */ /* 0x008fe400078e0000 */
[----:B------:R-:W-:Y:S01]  /*d6e0*/  IMAD.MOV.U32 R26, RZ, RZ, R2 ;  /* 0x000000ffff1a7224 */ /* 0x000fe200078e0002 */
[----:B------:R-:W3:Y:S01]  /*d6f0*/  LDL.LU R0, [R1+0x650] ;  /* 0x0006500001007983 */ /* 0x000ee20000300800 */
[----:B------:R-:W-:-:S03]  /*d700*/  IMAD.MOV.U32 R27, RZ, RZ, R3 ;  /* 0x000000ffff1b7224 */ /* 0x000fc600078e0003 */
[----:B------:R-:W3:Y:S04]  /*d710*/  LDL.LU R2, [R1+0x64c] ;  /* 0x00064c0001027983 */ /* 0x000ee80000300800 */
[----:B------:R-:W3:Y:S01]  /*d720*/  LDL.LU R3, [R1+0x648] ;  /* 0x0006480001037983 */ /* 0x000ee20000300800 */
[----:B--2---:R-:W-:Y:S03]  /*d730*/  HMMA.16816.F32.BF16 R12, R12, R10, R16 ;  /* 0x0000000a0c0c723c */ /* 0x004fe60000041810 */
[----:B------:R-:W4:Y:S04]  /*d740*/  LDL.LU.64 R18, [R1+0x640] ;  /* 0x0006400001127983 */ /* 0x000f280000300a00 */
[----:B------:R-:W4:-:S12]  /*d750*/  LDL.LU.64 R16, [R1+0x638] ;  /* 0x0006380001107983 */ /* 0x000f180000300a00 */
[----:B------:R0:W-:Y:S04]  /*d760*/  STL.64 [R1+0x90], R12 ;  /* 0x0000900c01007387 */ /* 0x0001e80000100a00 */
[----:B------:R1:W-:Y:S04]  /*d770*/  STL.64 [R1+0x98], R14 ;  /* 0x0000980e01007387 */ /* 0x0003e80000100a00 */
[----:B0-----:R-:W2:Y:S04]  /*d780*/  LDL.LU R12, [R1+0x168] ;  /* 0x00016800010c7983 */ /* 0x001ea80000300800 */
[----:B------:R-:W2:Y:S04]  /*d790*/  LDL.LU R13, [R1+0x16c] ;  /* 0x00016c00010d7983 */ /* 0x000ea80000300800 */
[----:B-1----:R-:W2:Y:S04]  /*d7a0*/  LDL.LU R14, [R1+0x170] ;  /* 0x00017000010e7983 */ /* 0x002ea80000300800 */
[----:B------:R-:W2:Y:S01]  /*d7b0*/  LDL.LU R15, [R1+0x174] ;  /* 0x00017400010f7983 */ /* 0x000ea20000300800 */
[----:B----4-:R-:W-:-:S15]  /*d7c0*/  HMMA.16816.F32.BF16 R20, R16, R10, R20 ;  /* 0x0000000a1014723c */ /* 0x010fde0000041814 */
[----:B------:R-:W-:-:S04]  /*d7d0*/  NOP ;  /* 0x0000000000007918 */ /* 0x000fc80000000000 */
[----:B------:R-:W-:Y:S04]  /*d7e0*/  STL.64 [R1+0xa0], R20 ;  /* 0x0000a01401007387 */ /* 0x000fe80000100a00 */
[----:B------:R0:W-:Y:S04]  /*d7f0*/  STL.64 [R1+0xa8], R22 ;  /* 0x0000a81601007387 */ /* 0x0001e80000100a00 */
[----:B0-----:R-:W4:Y:S04]  /*d800*/  LDL.LU.64 R22, [R1+0x630] ;  /* 0x0006300001167983 */ /* 0x001f280000300a00 */
[----:B------:R-:W4:Y:S04]  /*d810*/  LDL.LU.64 R20, [R1+0x628] ;  /* 0x0006280001147983 */ /* 0x000f280000300a00 */
[----:B------:R3:W-:Y:S04]  /*d820*/  STL.64 [R1+0x5a0], R18 ;  /* 0x0005a01201007387 */ /* 0x0007e80000100a00 */
[----:B------:R0:W-:Y:S01]  /*d830*/  STL.64 [R1+0x598], R16 ;  /* 0x0005981001007387 */ /* 0x0001e20000100a00 */
[----:B---3--:R-:W-:-:S02]  /*d840*/  IMAD.MOV.U32 R18, RZ, RZ, R2 ;  /* 0x000000ffff127224 */ /* 0x008fc400078e0002 */
[----:B------:R-:W-:Y:S01]  /*d850*/  IMAD.MOV.U32 R19, RZ, RZ, R0 ;  /* 0x000000ffff137224 */ /* 0x000fe200078e0000 */
[----:B0-----:R-:W2:Y:S01]  /*d860*/  LDL R16, [R1+0x30] ;  /* 0x0000300001107983 */ /* 0x001ea20000100800 */
[----:B------:R-:W-:-:S03]  /*d870*/  IMAD.MOV.U32 R17, RZ, RZ, R3 ;  /* 0x000000ffff117224 */ /* 0x000fc600078e0003 */
[----:B------:R-:W3:Y:S04]  /*d880*/  LDL.LU R3, [R1+0x620] ;  /* 0x0006200001037983 */ /* 0x000ee80000300800 */
[----:B------:R-:W2:Y:S04]  /*d890*/  LDL.LU R2, [R1+0x61c] ;  /* 0x00061c0001027983 */ /* 0x000ea80000300800 */
[----:B------:R-:W2:Y:S01]  /*d8a0*/  LDL.LU R0, [R1+0x618] ;  /* 0x0006180001007983 */ /* 0x000ea20000300800 */
[----:B----4-:R-:W-:-:S15]  /*d8b0*/  HMMA.16816.F32.BF16 R24, R20, R10, R24 ;  /* 0x0000000a1418723c */ /* 0x010fde0000041818 */
[----:B------:R-:W-:-:S04]  /*d8c0*/  NOP ;  /* 0x0000000000007918 */ /* 0x000fc80000000000 */
[----:B------:R-:W-:Y:S04]  /*d8d0*/  STL.64 [R1+0x198], R24 ;  /* 0x0001981801007387 */ /* 0x000fe80000100a00 */
[----:B------:R0:W-:Y:S04]  /*d8e0*/  STL.64 [R1+0x1a0], R26 ;  /* 0x0001a01a01007387 */ /* 0x0001e80000100a00 */
[----:B0-----:R-:W4:Y:S04]  /*d8f0*/  LDL.LU.64 R26, [R1+0x610] ;  /* 0x00061000011a7983 */ /* 0x001f280000300a00 */
[----:B------:R-:W4:Y:S01]  /*d900*/  LDL.LU.64 R24, [R1+0x608] ;  /* 0x0006080001187983 */ /* 0x000f220000300a00 */
[----:B------:R-:W-:-:S02]  /*d910*/  IMAD.MOV.U32 R6, RZ, RZ, R9 ;  /* 0x000000ffff067224 */ /* 0x000fc400078e0009 */
[----:B------:R-:W-:Y:S01]  /*d920*/  IMAD.MOV.U32 R7, RZ, RZ, R8 ;  /* 0x000000ffff077224 */ /* 0x000fe200078e0008 */
[----:B------:R-:W-:Y:S04]  /*d930*/  STL [R1+0x5b8], R21 ;  /* 0x0005b81501007387 */ /* 0x000fe80000100800 */
[----:B------:R-:W-:Y:S04]  /*d940*/  STL [R1+0x594], R22 ;  /* 0x0005941601007387 */ /* 0x000fe80000100800 */
[----:B------:R-:W-:Y:S04]  /*d950*/  STL [R1+0x590], R23 ;  /* 0x0005901701007387 */ /* 0x000fe80000100800 */
[----:B------:R-:W2:Y:S01]  /*d960*/  LDL.LU R8, [R1+0xc0] ;  /* 0x0000c00001087983 */ /* 0x000ea20000300800 */
[----:B----4-:R-:W-:-:S15]  /*d970*/  HMMA.16816.F32.BF16 R4, R24, R10, R4 ;  /* 0x0000000a1804723c */ /* 0x010fde0000041804 */
[----:B------:R-:W-:-:S04]  /*d980*/  NOP ;  /* 0x0000000000007918 */ /* 0x000fc80000000000 */
[----:B------:R-:W-:Y:S04]  /*d990*/  STL.64 [R1+0x128], R4 ;  /* 0x0001280401007387 */ /* 0x000fe80000100a00 */
[----:B------:R-:W-:Y:S04]  /*d9a0*/  STL.64 [R1+0x130], R6 ;  /* 0x0001300601007387 */ /* 0x000fe80000100a00 */
[----:B------:R-:W4:Y:S04]  /*d9b0*/  LDL.LU R9, [R1+0xc4] ;  /* 0x0000c40001097983 */ /* 0x000f280000300800 */
[----:B---3--:R-:W0:Y:S01]  /*d9c0*/  LDSM.16.M88.4 R4, [R3+UR6+0x8000] ;  /* 0x008000060304783b */ /* 0x008e220008000200 */
[----:B--2---:R-:W-:-:S02]  /*d9d0*/  IMAD.MOV.U32 R10, RZ, RZ, R0 ;  /* 0x000000ffff0a7224 */ /* 0x004fc400078e0000 */
[----:B------:R-:W-:Y:S01]  /*d9e0*/  IMAD.MOV.U32 R11, RZ, RZ, R2 ;  /* 0x000000ffff0b7224 */ /* 0x000fe200078e0002 */
[----:B------:R-:W2:Y:S04]  /*d9f0*/  LDL.LU R0, [R1+0x604] ;  /* 0x0006040001007983 */ /* 0x000ea80000300800 */
[----:B------:R-:W3:Y:S04]  /*da00*/  LDL.LU R2, [R1+0x600] ;  /* 0x0006000001027983 */ /* 0x000ee80000300800 */
[----:B------:R-:W-:Y:S01]  /*da10*/  STL.64 [R1+0x5e8], R10 ;  /* 0x0005e80a01007387 */ /* 0x000fe20000100a00 */
[-C--:B0-----:R-:W-:Y:S03]  /*da20*/  HMMA.16816.F32.BF16 R16, R16, R4.reuse, R12 ;  /* 0x000000041010723c */ /* 0x081fe6000004180c */
[----:B----4-:R0:W-:Y:S04]  /*da30*/  STL.64 [R1+0x5e0], R8 ;  /* 0x0005e00801007387 */ /* 0x0101e80000100a00 */
        /* <DEDUP_REMOVED lines=8> */
[----:B------:R0:W-:Y:S04]  /*dac0*/  STL [R1+0x57c], R3 ;  /* 0x00057c0301007387 */ /* 0x0001e80000100800 */
[----:B------:R-:W4:Y:S04]  /*dad0*/  LDL.LU.64 R14, [R1+0x5f8] ;  /* 0x0005f800010e7983 */ /* 0x000f280000300a00 */
[----:B------:R-:W4:Y:S02]  /*dae0*/  LDL.LU.64 R12, [R1+0x5f0] ;  /* 0x0005f000010c7983 */ /* 0x000f240000300a00 */
[----:B----4-:R-:W-:Y:S01]  /*daf0*/  HMMA.16816.F32.BF16 R8, R12, R4, R8 ;  /* 0x000000040c08723c */ /* 0x010fe20000041808 */
[----:B0-----:R-:W-:-:S15]  /*db00*/  IMAD.MOV.U32 R3, RZ, RZ, R15 ;  /* 0x000000ffff037224 */ /* 0x001fde00078e000f */
[----:B------:R-:W-:-:S03]  /*db10*/  NOP ;  /* 0x0000000000007918 */ /* 0x000fc60000000000 */
[----:B------:R-:W-:Y:S02]  /*db20*/  IMAD.MOV.U32 R23, RZ, RZ, R10 ;  /* 0x000000ffff177224 */ /* 0x000fe400078e000a */
[----:B------:R-:W-:Y:S02]  /*db30*/  IMAD.MOV.U32 R22, RZ, RZ, R11 ;  /* 0x000000ffff167224 */ /* 0x000fe400078e000b */
[----:B------:R-:W-:Y:S01]  /*db40*/  IMAD.MOV.U32 R21, RZ, RZ, R8 ;  /* 0x000000ffff157224 */ /* 0x000fe200078e0008 */
[----:B------:R-:W4:Y:S01]  /*db50*/  LDL.LU.64 R10, [R1+0x5e8] ;  /* 0x0005e800010a7983 */ /* 0x000f220000300a00 */
[----:B------:R-:W-:-:S03]  /*db60*/  IMAD.MOV.U32 R29, RZ, RZ, R9 ;  /* 0x000000ffff1d7224 */ /* 0x000fc600078e0009 */
[----:B------:R-:W4:Y:S04]  /*db70*/  LDL.LU.64 R8, [R1+0x5e0] ;  /* 0x0005e00001087983 */ /* 0x000f280000300a00 */
[----:B------:R-:W4:Y:S04]  /*db80*/  LDL.LU.64 R14, [R1+0x5d8] ;  /* 0x0005d800010e7983 */ /* 0x000f280000300a00 */
[----:B------:R-:W4:Y:S01]  /*db90*/  LDL.LU.64 R12, [R1+0x5d0] ;  /* 0x0005d000010c7983 */ /* 0x000f220000300a00 */
[----:B---3--:R-:W-:Y:S02]  /*dba0*/  IMAD.MOV.U32 R26, RZ, RZ, R2 ;  /* 0x000000ffff1a7224 */ /* 0x008fe400078e0002 */
[----:B--2---:R-:W-:-:S02]  /*dbb0*/  IMAD.MOV.U32 R27, RZ, RZ, R0 ;  /* 0x000000ffff1b7224 */ /* 0x004fc400078e0000 */
[----:B----4-:R-:W-:Y:S02]  /*dbc0*/  IMAD.MOV.U32 R2, RZ, RZ, R14 ;  /* 0x000000ffff027224 */ /* 0x010fe400078e000e */
[----:B------:R-:W-:-:S03]  /*dbd0*/  IMAD.MOV.U32 R0, RZ, RZ, R15 ;  /* 0x000000ffff007224 */ /* 0x000fc600078e000f */
[----:B------:R-:W-:Y:S01]  /*dbe0*/  HMMA.16816.F32.BF16 R24, R12, R4, R24 ;  /* 0x000000040c18723c */ /* 0x000fe20000041818 */
[----:B------:R-:W-:Y:S01]  /*dbf0*/  IMAD.MOV.U32 R28, RZ, RZ, R13 ;  /* 0x000000ffff1c7224 */ /* 0x000fe200078e000d */
[----:B------:R-:W2:Y:S04]  /*dc00*/  LDL.LU.64 R14, [R1+0x5c8] ;  /* 0x0005c800010e7983 */ /* 0x000ea80000300a00 */
[----:B------:R-:W3:-:S13]  /*dc10*/  LDL.LU.64 R12, [R1+0x5c0] ;  /* 0x0005c000010c7983 */ /* 0x000eda0000300a00 */
[----:B------:R-:W-:Y:S04]  /*dc20*/  STL.64 [R1+0x5b0], R26 ;  /* 0x0005b01a01007387 */ /* 0x000fe80000100a00 */
[----:B------:R0:W-:Y:S04]  /*dc30*/  STL.64 [R1+0x5a8], R24 ;  /* 0x0005a81801007387 */ /* 0x0001e80000100a00 */
[----:B0-----:R-:W4:Y:S04]  /*dc40*/  LDL.LU.64 R24, [R1] ;  /* 0x0000000001187983 */ /* 0x001f280000300a00 */
[----:B------:R-:W4:Y:S04]  /*dc50*/  LDL.LU.64 R26, [R1+0x8] ;  /* 0x00000800011a7983 */ /* 0x000f280000300a00 */
[----:B--2---:R-:W-:Y:S01]  /*dc60*/  STL.64 [R1+0x548], R14 ;  /* 0x0005480e01007387 */ /* 0x004fe20000100a00 */
[----:B---3--:R-:W-:Y:S03]  /*dc70*/  HMMA.16816.F32.BF16 R8, R12, R4, R8 ;  /* 0x000000040c08723c */ /* 0x008fe60000041808 */
[----:B------:R0:W-:Y:S04]  /*dc80*/  STL.64 [R1+0x540], R12 ;  /* 0x0005400c01007387 */ /* 0x0001e80000100a00 */
[----:B0-----:R-:W2:Y:S04]  /*dc90*/  LDL.LU R12, [R1+0x138] ;  /* 0x00013800010c7983 */ /* 0x001ea80000300800 */
[----:B------:R-:W2:Y:S04]  /*dca0*/  LDL.LU R13, [R1+0x13c] ;  /* 0x00013c00010d7983 */ /* 0x000ea80000300800 */
[----:B------:R-:W3:Y:S04]  /*dcb0*/  LDL.LU R14, [R1+0x140] ;  /* 0x00014000010e7983 */ /* 0x000ee80000300800 */
[----:B------:R-:W3:Y:S01]  /*dcc0*/  LDL.LU R15, [R1+0x144] ;  /* 0x00014400010f7983 */ /* 0x000ee20000300800 */
[----:B----4-:R-:W-:Y:S03]  /*dcd0*/  HMMA.16816.F32.BF16 R16, R24, R6, R16 ;  /* 0x000000061810723c */ /* 0x010fe60000041810 */
[----:B---3--:R-:W-:Y:S04]  /*dce0*/  STL.64 [R1+0x558], R14 ;  /* 0x0005580e01007387 */ /* 0x008fe80000100a00 */
[----:B--2---:R0:W-:Y:S04]  /*dcf0*/  STL.64 [R1+0x550], R12 ;  /* 0x0005500c01007387 */ /* 0x0041e80000100a00 */
[----:B0-----:R-:W2:Y:S04]  /*dd00*/  LDL.LU R12, [R1+0x158] ;  /* 0x00015800010c7983 */ /* 0x001ea80000300800 */
[----:B------:R-:W2:Y:S04]  /*dd10*/  LDL.LU R13, [R1+0x15c] ;  /* 0x00015c00010d7983 */ /* 0x000ea80000300800 */
[----:B------:R-:W3:Y:S04]  /*dd20*/  LDL.LU R14, [R1+0x160] ;  /* 0x00016000010e7983 */ /* 0x000ee80000300800 */
[----:B------:R-:W3:Y:S01]  /*dd30*/  LDL.LU R15, [R1+0x164] ;  /* 0x00016400010f7983 */ /* 0x000ee20000300800 */
[----:B------:R-:W-:-:S02]  /*dd40*/  IMAD.MOV.U32 R5, RZ, RZ, R26 ;  /* 0x000000ffff057224 */ /* 0x000fc400078e001a */
[----:B------:R-:W-:Y:S01]  /*dd50*/  IMAD.MOV.U32 R4, RZ, RZ, R27 ;  /* 0x000000ffff047224 */ /* 0x000fe200078e001b */
[----:B---3--:R0:W-:Y:S04]  /*dd60*/  STL.64 [R1+0x568], R14 ;  /* 0x0005680e01007387 */ /* 0x0081e80000100a00 */
[----:B--2---:R1:W-:Y:S01]  /*dd70*/  STL.64 [R1+0x560], R12 ;  /* 0x0005600c01007387 */ /* 0x0043e20000100a00 */
[----:B0-----:R-:W-:Y:S02]  /*dd80*/  IMAD.MOV.U32 R14, RZ, RZ, R23 ;  /* 0x000000ffff0e7224 */ /* 0x001fe400078e0017 */
[----:B------:R-:W-:Y:S02]  /*dd90*/  IMAD.MOV.U32 R15, RZ, RZ, R22 ;  /* 0x000000ffff0f7224 */ /* 0x000fe400078e0016 */
[----:B-1----:R-:W-:-:S02]  /*dda0*/  IMAD.MOV.U32 R12, RZ, RZ, R21 ;  /* 0x000000ffff0c7224 */ /* 0x002fc400078e0015 */
[----:B------:R-:W2:Y:S01]  /*ddb0*/  LDL.LU R21, [R1+0x5b8] ;  /* 0x0005b80001157983 */ /* 0x000ea20000300800 */
[----:B------:R-:W-:Y:S02]  /*ddc0*/  IMAD.MOV.U32 R22, RZ, RZ, R24 ;  /* 0x000000ffff167224 */ /* 0x000fe400078e0018 */
[----:B------:R-:W-:Y:S01]  /*ddd0*/  IMAD.MOV.U32 R23, RZ, RZ, R25 ;  /* 0x000000ffff177224 */ /* 0x000fe200078e0019 */
[----:B------:R-:W2:Y:S01]  /*dde0*/  LDL.LU.64 R26, [R1+0x5b0] ;  /* 0x0005b000011a7983 */ /* 0x000ea20000300a00 */
[----:B------:R-:W-:-:S03]  /*ddf0*/  IMAD.MOV.U32 R13, RZ, RZ, R29 ;  /* 0x000000ffff0d7224 */ /* 0x000fc600078e001d */
[----:B------:R-:W2:Y:S01]  /*de00*/  LDL.LU.64 R24, [R1+0x5a8] ;  /* 0x0005a80001187983 */ /* 0x000ea20000300a00 */
[----:B------:R-:W-:-:S03]  /*de10*/  IMAD.MOV.U32 R29, RZ, RZ, R16 ;  /* 0x000000ffff1d7224 */ /* 0x000fc600078e0010 */
[----:B------:R-:W-:Y:S04]  /*de20*/  STL.64 [R1+0x70], R16 ;  /* 0x0000701001007387 */ /* 0x000fe80000100a00 */
[----:B------:R0:W-:Y:S04]  /*de30*/  STL.64 [R1+0x78], R18 ;  /* 0x0000781201007387 */ /* 0x0001e80000100a00 */
[----:B0-----:R-:W3:Y:S04]  /*de40*/  LDL.LU.64 R18, [R1+0x5a0] ;  /* 0x0005a00001127983 */ /* 0x001ee80000300a00 */
[----:B------:R-:W3:Y:S02]  /*de50*/  LDL.LU.64 R16, [R1+0x598] ;  /* 0x0005980001107983 */ /* 0x000ee40000300a00 */
[----:B---3--:R-:W-:-:S15]  /*de60*/  HMMA.16816.F32.BF16 R12, R16, R6, R12 ;  /* 0x00000006100c723c */ /* 0x008fde000004180c */
[----:B------:R-:W-:-:S04]  /*de70*/  NOP ;  /* 0x0000000000007918 */ /* 0x000fc80000000000 */
[----:B------:R0:W-:Y:S04]  /*de80*/  STL.64 [R1+0x80], R12 ;  /* 0x0000800c01007387 */ /* 0x0001e80000100a00 */
[----:B------:R1:W-:Y:S04]  /*de90*/  STL.64 [R1+0x88], R14 ;  /* 0x0000880e01007387 */ /* 0x0003e80000100a00 */
[----:B0-----:R-:W3:Y:S04]  /*dea0*/  LDL.LU R12, [R1+0x178] ;  /* 0x00017800010c7983 */ /* 0x001ee80000300800 */
[----:B------:R-:W3:Y:S04]  /*deb0*/  LDL.LU R13, [R1+0x17c] ;  /* 0x00017c00010d7983 */ /* 0x000ee80000300800 */
[----:B-1----:R-:W3:Y:S04]  /*dec0*/  LDL.LU R14, [R1+0x180] ;  /* 0x00018000010e7983 */ /* 0x002ee80000300800 */
[----:B------:R-:W3:Y:S04]  /*ded0*/  LDL.LU R15, [R1+0x184] ;  /* 0x00018400010f7983 */ /* 0x000ee80000300800 */
[----:B------:R-:W-:Y:S04]  /*dee0*/  STL.64 [R1+0x528], R18 ;  /* 0x0005281201007387 */ /* 0x000fe80000100a00 */
[----:B------:R0:W-:Y:S02]  /*def0*/  STL.64 [R1+0x520], R16 ;  /* 0x0005201001007387 */ /* 0x0001e40000100a00 */
[----:B0-----:R-:W-:-:S02]  /*df00*/  IMAD.MOV.U32 R16, RZ, RZ, R22 ;  /* 0x000000ffff107224 */ /* 0x001fc400078e0016 */
[----:B------:R-:W2:Y:S01]  /*df10*/  LDL.LU R22, [R1+0x594] ;  /* 0x0005940001167983 */ /* 0x000ea20000300800 */
[----:B------:R-:W-:-:S03]  /*df20*/  IMAD.MOV.U32 R17, RZ, RZ, R23 ;  /* 0x000000ffff117224 */ /* 0x000fc600078e0017 */
[----:B------:R-:W2:Y:S01]  /*df30*/  LDL.LU R23, [R1+0x590] ;  /* 0x0005900001177983 */ /* 0x000ea20000300800 */
[----:B------:R-:W-:Y:S02]  /*df40*/  IMAD.MOV.U32 R18, RZ, RZ, R5 ;  /* 0x000000ffff127224 */ /* 0x000fe400078e0005 */
[----:B------:R-:W-:-:S05]  /*df50*/  IMAD.MOV.U32 R19, RZ, RZ, R4 ;  /* 0x000000ffff137224 */ /* 0x000fca00078e0004 */
[----:B------:R-:W-:Y:S04]  /*df60*/  STL.64 [R1+0x538], R18 ;  /* 0x0005381201007387 */ /* 0x000fe80000100a00 */
[----:B------:R0:W-:Y:S04]  /*df70*/  STL.64 [R1+0x530], R16 ;  /* 0x0005301001007387 */ /* 0x0001e80000100a00 */
[----:B0-----:R-:W4:Y:S04]  /*df80*/  LDL.LU R16, [R1+0xd0] ;  /* 0x0000d00001107983 */ /* 0x001f280000300800 */
[----:B------:R-:W4:Y:S04]  /*df90*/  LDL.LU R17, [R1+0xd4] ;  /* 0x0000d40001117983 */ /* 0x000f280000300800 */
[----:B------:R-:W4:Y:S04]  /*dfa0*/  LDL.LU R18, [R1+0xd8] ;  /* 0x0000d80001127983 */ /* 0x000f280000300800 */
[----:B------:R-:W4:Y:S01]  /*dfb0*/  LDL.LU R19, [R1+0xdc] ;  /* 0x0000dc0001137983 */ /* 0x000f220000300800 */
[----:B--2---:R-:W-:-:S15]  /*dfc0*/  HMMA.16816.F32.BF16 R24, R20, R6, R24 ;  /* 0x000000061418723c */ /* 0x004fde0000041818 */
[----:B------:R-:W-:-:S04]  /*dfd0*/  NOP ;  /* 0x0000000000007918 */ /* 0x000fc80000000000 */
[----:B------:R-:W-:Y:S04]  /*dfe0*/  STL.64 [R1+0xf0], R24 ;  /* 0x0000f01801007387 */ /* 0x000fe80000100a00 */
[----:B------:R0:W-:Y:S04]  /*dff0*/  STL.64 [R1+0xf8], R26 ;  /* 0x0000f81a01007387 */ /* 0x0001e80000100a00 */
[----:B0-----:R-:W2:Y:S04]  /*e000*/  LDL.LU.64 R26, [R1+0x588] ;  /* 0x00058800011a7983 */ /* 0x001ea80000300a00 */
[----:B------:R-:W2:Y:S04]  /*e010*/  LDL.LU.64 R24, [R1+0x580] ;  /* 0x0005800001187983 */ /* 0x000ea80000300a00 */
[----:B------:R0:W-:Y:S04]  /*e020*/  STL.64 [R1+0x518], R22 ;  /* 0x0005181601007387 */ /* 0x0001e80000100a00 */
[----:B------:R1:W-:Y:S01]  /*e030*/  STL.64 [R1+0x510], R20 ;  /* 0x0005101401007387 */ /* 0x0003e20000100a00 */
[----:B0-----:R-:W-:-:S03]  /*e040*/  IMAD.MOV.U32 R23, RZ, RZ, R3 ;  /* 0x000000ffff177224 */ /* 0x001fc600078e0003 */
[----:B-1----:R-:W3:Y:S04]  /*e050*/  LDL.LU R20, [R1+0x20] ;  /* 0x0000200001147983 */ /* 0x002ee80000300800 */
[----:B------:R-:W3:Y:S04]  /*e060*/  LDL.LU R21, [R1+0x24] ;  /* 0x0000240001157983 */ /* 0x000ee80000300800 */
[----:B------:R-:W3:Y:S04]  /*e070*/  LDL.LU R22, [R1+0x28] ;  /* 0x0000280001167983 */ /* 0x000ee80000300800 */
[----:B------:R-:W3:Y:S01]  /*e080*/  LDL.LU R3, [R1+0x57c] ;  /* 0x00057c0001037983 */ /* 0x000ee20000300800 */
[----:B--2---:R-:W-:Y:S03]  /*e090*/  HMMA.16816.F32.BF16 R4, R24, R6, R8 ;  /* 0x000000061804723c */ /* 0x004fe60000041808 */
[----:B------:R-:W2:-:S15]  /*e0a0*/  LDL.LU R8, [R1+0x30] ;  /* 0x0000300001087983 */ /* 0x000e9e0000300800 */
[----:B------:R-:W-:Y:S01]  /*e0b0*/  NOP ;  /* 0x0000000000007918 */ /* 0x000fe20000000000 */
[----:B------:R-:W-:Y:S04]  /*e0c0*/  STL.64 [R1+0x110], R4 ;  /* 0x0001100401007387 */ /* 0x000fe80000100a00 */
[----:B------:R-:W-:Y:S04]  /*e0d0*/  STL.64 [R1+0x118], R6 ;  /* 0x0001180601007387 */ /* 0x000fe80000100a00 */
[----:B------:R-:W2:Y:S04]  /*e0e0*/  LDL.LU R9, [R1+0x34] ;  /* 0x0000340001097983 */ /* 0x000ea80000300800 */
[----:B------:R-:W2:Y:S04]  /*e0f0*/  LDL.LU R10, [R1+0x38] ;  /* 0x00003800010a7983 */ /* 0x000ea80000300800 */
[----:B------:R-:W2:Y:S04]  /*e100*/  LDL.LU R11, [R1+0x3c] ;  /* 0x00003c00010b7983 */ /* 0x000ea80000300800 */
[----:B---3--:R0:W2:Y:S04]  /*e110*/  LDSM.16.M88.4 R4, [R3+UR6+0xc000] ;  /* 0x00c000060304783b */ /* 0x0080a80008000200 */
[----:B------:R1:W-:Y:S04]  /*e120*/  STL.64 [R1+0x508], R26 ;  /* 0x0005081a01007387 */ /* 0x0003e80000100a00 */
[----:B------:R3:W-:Y:S01]  /*e130*/  STL.64 [R1+0x500], R24 ;  /* 0x0005001801007387 */ /* 0x0007e20000100a00 */
[----:B0-----:R-:W0:Y:S01]  /*e140*/  LDC R3, c[0x0][0x3ac] ;  /* 0x0000eb00ff037b82 */ /* 0x001e220000000800 */
[----:B-1----:R-:W-:-:S02]  /*e150*/  IMAD.MOV.U32 R26, RZ, RZ, R2 ;  /* 0x000000ffff1a7224 */ /* 0x002fc400078e0002 */
[----:B------:R-:W-:Y:S01]  /*e160*/  IMAD.MOV.U32 R27, RZ, RZ, R0 ;  /* 0x000000ffff1b7224 */ /* 0x000fe200078e0000 */
[----:B---3--:R-:W3:Y:S01]  /*e170*/  LDL.LU R24, [R1+0x10] ;  /* 0x0000100001187983 */ /* 0x008ee20000300800 */
[----:B------:R-:W-:-:S03]  /*e180*/  IMAD.MOV.U32 R25, RZ, RZ, R28 ;  /* 0x000000ffff197224 */ /* 0x000fc600078e001c */
[----:B------:R1:W5:Y:S04]  /*e190*/  LDL.LU R28, [R1+0x578] ;  /* 0x00057800011c7983 */ /* 0x0003680000300800 */
[----:B------:R1:W5:Y:S04]  /*e1a0*/  LDL.LU R2, [R1+0x574] ;  /* 0x0005740001027983 */ /* 0x0003680000300800 */
[----:B------:R1:W5:Y:S01]  /*e1b0*/  LDL.LU R0, [R1+0x570] ;  /* 0x0005700001007983 */ /* 0x0003620000300800 */
[-C--:B--2---:R-:W-:Y:S03]  /*e1c0*/  HMMA.16816.F32.BF16 R8, R8, R4.reuse, R12 ;  /* 0x000000040808723c */ /* 0x084fe6000004180c */
[----:B------:R-:W2:Y:S04]  /*e1d0*/  LDL.LU.64 R14, [R1+0x568] ;  /* 0x00056800010e7983 */ /* 0x000ea80000300a00 */
[----:B------:R-:W2:Y:S02]  /*e1e0*/  LDL.LU.64 R12, [R1+0x560] ;  /* 0x00056000010c7983 */ /* 0x000ea40000300a00 */
[-C--:B--2---:R-:W-:Y:S02]  /*e1f0*/  HMMA.16816.F32.BF16 R20, R20, R4.reuse, R12 ;  /* 0x000000041414723c */ /* 0x084fe4000004180c */
[----:B------:R-:W3:Y:S04]  /*e200*/  LDL.LU.64 R14, [R1+0x558] ;  /* 0x00055800010e7983 */ /* 0x000ee80000300a00 */
[----:B------:R-:W3:Y:S02]  /*e210*/  LDL.LU.64 R12, [R1+0x550] ;  /* 0x00055000010c7983 */ /* 0x000ee40000300a00 */
[-C--:B---3--:R-:W-:Y:S02]  /*e220*/  HMMA.16816.F32.BF16 R24, R24, R4.reuse, R12 ;  /* 0x000000041818723c */ /* 0x088fe4000004180c */
[----:B------:R-:W4:Y:S04]  /*e230*/  LDL.LU.64 R14, [R1+0x548] ;  /* 0x00054800010e7983 */ /* 0x000f280000300a00 */
[----:B------:R-:W4:Y:S02]  /*e240*/  LDL.LU.64 R12, [R1+0x540] ;  /* 0x00054000010c7983 */ /* 0x000f240000300a00 */
[----:B----4-:R-:W-:Y:S02]  /*e250*/  HMMA.16816.F32.BF16 R12, R12, R4, R16 ;  /* 0x000000040c0c723c */ /* 0x010fe40000041810 */
[----:B------:R-:W2:Y:S04]  /*e260*/  LDL.LU.64 R18, [R1+0x538] ;  /* 0x0005380001127983 */ /* 0x000ea80000300a00 */
[----:B------:R-:W2:Y:S04]  /*e270*/  LDL.LU.64 R16, [R1+0x530] ;  /* 0x0005300001107983 */ /* 0x000ea80000300a00 */
[----:B------:R-:W3:Y:S04]  /*e280*/  LDL.LU R4, [R1+0x24c] ;  /* 0x00024c0001047983 */ /* 0x000ee80000300800 */
[----:B------:R-:W3:Y:S01]  /*e290*/  LDL.LU R5, [R1+0x1e0] ;  /* 0x0001e00001057983 */ /* 0x000ee20000300800 */
[----:B--2---:R-:W-:Y:S03]  /*e2a0*/  HMMA.16816.F32.BF16 R8, R16, R6, R8 ;  /* 0x000000061008723c */ /* 0x004fe60000041808 */
[----:B------:R-:W2:Y:S04]  /*e2b0*/  LDL.LU.64 R18, [R1+0x528] ;  /* 0x0005280001127983 */ /* 0x000ea80000300a00 */
[----:B------:R-:W2:-:S12]  /*e2c0*/  LDL.LU.64 R16, [R1+0x520] ;  /* 0x0005200001107983 */ /* 0x000e980000300a00 */
[----:B------:R4:W-:Y:S04]  /*e2d0*/  STL.64 [R1+0x60], R8 ;  /* 0x0000600801007387 */ /* 0x0009e80000100a00 */
[----:B------:R0:W-:Y:S04]  /*e2e0*/  STL.64 [R1+0x68], R10 ;  /* 0x0000680a01007387 */ /* 0x0001e80000100a00 */
[----:B----4-:R-:W4:Y:S04]  /*e2f0*/  LDL.LU R8, [R1+0x2ec] ;  /* 0x0002ec0001087983 */ /* 0x010f280000300800 */
[----:B------:R-:W4:Y:S01]  /*e300*/  LDL.LU R9, [R1+0x1ec] ;  /* 0x0001ec0001097983 */ /* 0x000f220000300800 */
[----:B---3--:R-:W-:Y:S01]  /*e310*/  LOP3.LUT R5, R5, R4, RZ, 0x3c, !PT ;  /* 0x0000000405057212 */ /* 0x008fe200078e3cff */
[----:B0-----:R-:W-:-:S02]  /*e320*/  IMAD.SHL.U32 R3, R3, 0x40, RZ ;  /* 0x0000004003037824 */ /* 0x001fc400078e00ff */
[----:B------:R-:W3:Y:S01]  /*e330*/  LDL.LU R10, [R1+0x2f0] ;  /* 0x0002f000010a7983 */ /* 0x000ee20000300800 */
[----:B------:R-:W-:-:S03]  /*e340*/  LOP3.LUT R4, R5, R4, RZ, 0x3c, !PT ;  /* 0x0000000405047212 */ /* 0x000fc600078e3cff */
[----:B------:R-:W3:Y:S01]  /*e350*/  LDL.LU R11, [R1+0x1f0] ;  /* 0x0001f000010b7983 */ /* 0x000ee20000300800 */
[----:B------:R-:W-:-:S03]  /*e360*/  LOP3.LUT R5, R5, R4, RZ, 0x3c, !PT ;  /* 0x0000000405057212 */ /* 0x000fc600078e3cff */
[----:B------:R-:W-:-:S05]  /*e370*/  IMAD.WIDE R4, R3, 0x2, R4 ;  /* 0x0000000203047825 */ /* 0x000fca00078e0204 */
[----:B------:R0:W-:Y:S04]  /*e380*/  STL [R1+0x1e0], R4 ;  /* 0x0001e00401007387 */ /* 0x0001e80000100800 */
[----:B------:R1:W-:Y:S04]  /*e390*/  STL [R1+0x24c], R5 ;  /* 0x00024c0501007387 */ /* 0x0003e80000100800 */
[----:B0-----:R-:W2:Y:S04]  /*e3a0*/  LDL.LU R4, [R1+0x1fc] ;  /* 0x0001fc0001047983 */ /* 0x001ea80000300800 */
[----:B-1----:R-:W2:Y:S01]  /*e3b0*/  LDL.LU R5, [R1+0x1d8] ;  /* 0x0001d80001057983 */ /* 0x002ea20000300800 */
[----:B----4-:R-:W-:-:S04]  /*e3c0*/  LOP3.LUT R9, R9, R8, RZ, 0x3c, !PT ;  /* 0x0000000809097212 */ /* 0x010fc800078e3cff */
[----:B------:R-:W-:-:S04]  /*e3d0*/  LOP3.LUT R8, R9, R8, RZ, 0x3c, !PT ;  /* 0x0000000809087212 */ /* 0x000fc800078e3cff */
[----:B------:R-:W-:-:S03]  /*e3e0*/  LOP3.LUT R9, R9, R8, RZ, 0x3c, !PT ;  /* 0x0000000809097212 */ /* 0x000fc600078e3cff */
[----:B------:R-:W-:-:S05]  /*e3f0*/  IMAD.WIDE R8, R3, 0x2, R8 ;  /* 0x0000000203087825 */ /* 0x000fca00078e0208 */
[----:B------:R0:W-:Y:S04]  /*e400*/  STL [R1+0x1ec], R8 ;  /* 0x0001ec0801007387 */ /* 0x0001e80000100800 */
[----:B------:R1:W-:Y:S04]  /*e410*/  STL [R1+0x2ec], R9 ;  /* 0x0002ec0901007387 */ /* 0x0003e80000100800 */
[----:B0-----:R-:W4:Y:S04]  /*e420*/  LDL.LU R8, [R1+0x250] ;  /* 0x0002500001087983 */ /* 0x001f280000300800 */
[----:B-1----:R-:W4:Y:S01]  /*e430*/  LDL.LU R9, [R1+0x1e4] ;  /* 0x0001e40001097983 */ /* 0x002f220000300800 */
[----:B--2---:R-:W-:-:S04]  /*e440*/  LOP3.LUT R5, R5, R4, RZ, 0x3c, !PT ;  /* 0x0000000405057212 */ /* 0x004fc800078e3cff */
[----:B------:R-:W-:Y:S02]  /*e450*/  LOP3.LUT R4, R5, R4, RZ, 0x3c, !PT ;  /* 0x0000000405047212 */ /* 0x000fe400078e3cff */
[----:B---3--:R-:W-:Y:S02]  /*e460*/  LOP3.LUT R11, R11, R10, RZ, 0x3c, !PT ;  /* 0x0000000a0b0b7212 */ /* 0x008fe400078e3cff */
[----:B------:R-:W-:Y:S02]  /*e470*/  LOP3.LUT R5, R5, R4, RZ, 0x3c, !PT ;  /* 0x0000000405057212 */ /* 0x000fe400078e3cff */
[----:B------:R-:W-:Y:S01]  /*e480*/  LOP3.LUT R10, R11, R10, RZ, 0x3c, !PT ;  /* 0x0000000a0b0a7212 */ /* 0x000fe200078e3cff */
[----:B------:R-:W-:-:S03]  /*e490*/  IMAD.WIDE R4, R3, 0x2, R4 ;  /* 0x0000000203047825 */ /* 0x000fc600078e0204 */
[----:B------:R-:W-:Y:S02]  /*e4a0*/  LOP3.LUT R11, R11, R10, RZ, 0x3c, !PT ;  /* 0x0000000a0b0b7212 */ /* 0x000fe400078e3cff */
[----:B------:R0:W-:Y:S01]  /*e4b0*/  STL [R1+0x1d8], R4 ;  /* 0x0001d80401007387 */ /* 0x0001e20000100800 */
[----:B------:R-:W-:-:S03]  /*e4c0*/  IMAD.WIDE R10, R3, 0x2, R10 ;  /* 0x00000002030a7825 */ /* 0x000fc600078e020a */
        /* <DEDUP_REMOVED lines=9> */
[----:B0-----:R-:W3:Y:S04]  /*e560*/  LDL.LU R8, [R1+0x254] ;  /* 0x0002540001087983 */ /* 0x001ee80000300800 */
[----:B-1----:R-:W3:Y:S04]  /*e570*/  LDL.LU R9, [R1+0x1e8] ;  /* 0x0001e80001097983 */ /* 0x002ee80000300800 */
[----:B------:R0:W-:Y:S04]  /*e580*/  STL [R1+0x1f0], R10 ;  /* 0x0001f00a01007387 */ /* 0x0001e80000100800 */
[----:B------:R1:W-:Y:S04]  /*e590*/  STL [R1+0x2f0], R11 ;  /* 0x0002f00b01007387 */ /* 0x0003e80000100800 */
[----:B0-----:R-:W4:Y:S04]  /*e5a0*/  LDL.LU R10, [R1+0x2f4] ;  /* 0x0002f400010a7983 */ /* 0x001f280000300800 */
[----:B-1----:R-:W4:Y:S01]  /*e5b0*/  LDL.LU R11, [R1+0x1f4] ;  /* 0x0001f400010b7983 */ /* 0x002f220000300800 */
[----:B--2---:R-:W-:-:S04]  /*e5c0*/  LOP3.LUT R5, R5, R4, RZ, 0x3c, !PT ;  /* 0x0000000405057212 */ /* 0x004fc800078e3cff */
[----:B------:R-:W-:-:S04]  /*e5d0*/  LOP3.LUT R4, R5, R4, RZ, 0x3c, !PT ;  /* 0x0000000405047212 */ /* 0x000fc800078e3cff */
[----:B------:R-:W-:-:S03]  /*e5e0*/  LOP3.LUT R5, R5, R4, RZ, 0x3c, !PT ;  /* 0x0000000405057212 */ /* 0x000fc600078e3cff */
[----:B------:R-:W-:-:S05]  /*e5f0*/  IMAD.WIDE R4, R3, 0x2, R4 ;  /* 0x0000000203047825 */ /* 0x000fca00078e0204 */
[----:B------:R0:W-:Y:S04]  /*e600*/  STL [R1+0x1dc], R4 ;  /* 0x0001dc0401007387 */ /* 0x0001e80000100800 */
[----:B------:R1:W-:Y:S04]  /*e610*/  STL [R1+0x200], R5 ;  /* 0x0002000501007387 */ /* 0x0003e80000100800 */
[----:B0-----:R-:W2:Y:S04]  /*e620*/  LDL.LU R4, [R1+0x204] ;  /* 0x0002040001047983 */ /* 0x001ea80000300800 */
[----:B-1----:R-:W2:Y:S01]  /*e630*/  LDL.LU R5, [R1+0x258] ;  /* 0x0002580001057983 */ /* 0x002ea20000300800 */
[----:B---3--:R-:W-:-:S04]  /*e640*/  LOP3.LUT R9, R9, R8, RZ, 0x3c, !PT ;  /* 0x0000000809097212 */ /* 0x008fc800078e3cff */
[----:B------:R-:W-:-:S04]  /*e650*/  LOP3.LUT R8, R9, R8, RZ, 0x3c, !PT ;  /* 0x0000000809087212 */ /* 0x000fc800078e3cff */
[----:B------:R-:W-:Y:S02]  /*e660*/  LOP3.LUT R9, R9, R8, RZ, 0x3c, !PT ;  /* 0x0000000809097212 */ /* 0x000fe400078e3cff */
[----:B----4-:R-:W-:-:S04]  /*e670*/  LOP3.LUT R11, R11, R10, RZ, 0x3c, !PT ;  /* 0x0000000a0b0b7212 */ /* 0x010fc800078e3cff */
[----:B------:R-:W-:Y:S01]  /*e680*/  LOP3.LUT R10, R11, R10, RZ, 0x3c, !PT ;  /* 0x0000000a0b0a7212 */ /* 0x000fe200078e3cff */
[----:B------:R-:W-:-:S03]  /*e690*/  IMAD.WIDE R8, R3, 0x2, R8 ;  /* 0x0000000203087825 */ /* 0x000fc600078e0208 */
[----:B------:R-:W-:Y:S02]  /*e6a0*/  LOP3.LUT R11, R11, R10, RZ, 0x3c, !PT ;  /* 0x0000000a0b0b7212 */ /* 0x000fe400078e3cff */
[----:B------:R0:W-:Y:S01]  /*e6b0*/  STL [R1+0x1e8], R8 ;  /* 0x0001e80801007387 */ /* 0x0001e20000100800 */
[----:B------:R-:W-:-:S03]  /*e6c0*/  IMAD.WIDE R10, R3, 0x2, R10 ;  /* 0x00000002030a7825 */ /* 0x000fc600078e020a */
        /* <DEDUP_REMOVED lines=371> */
[----:B------:R0:W-:Y:S01]  /*fe00*/  STL [R1+0x2d0], R4 ;  /* 0x0002d00401007387 */ /* 0x0001e20000100800 */
[----:B------:R-:W-:Y:S01]  /*fe10*/  HMMA.16816.F32.BF16 R16, R16, R6, R20 ;  /* 0x000000061010723c */ /* 0x000fe20000041814 */
[----:B---3--:R-:W-:-:S04]  /*fe20*/  LOP3.LUT R9, R9, R8, RZ, 0x3c, !PT ;  /* 0x0000000809097212 */ /* 0x008fc800078e3cff */
[----:B------:R-:W-:-:S04]  /*fe30*/  LOP3.LUT R8, R9, R8, RZ, 0x3c, !PT ;  /* 0x0000000809087212 */ /* 0x000fc800078e3cff */
[----:B------:R-:W-:Y:S02]  /*fe40*/  LOP3.LUT R9, R9, R8, RZ, 0x3c, !PT ;  /* 0x0000000809097212 */ /* 0x000fe400078e3cff */
[----:B----4-:R-:W-:-:S04]  /*fe50*/  LOP3.LUT R11, R11, R10, RZ, 0x3c, !PT ;  /* 0x0000000a0b0b7212 */ /* 0x010fc800078e3cff */
[----:B------:R-:W-:-:S04]  /*fe60*/  LOP3.LUT R10, R11, R10, RZ, 0x3c, !PT ;  /* 0x0000000a0b0a7212 */ /* 0x000fc800078e3cff */
[----:B------:R-:W-:Y:S01]  /*fe70*/  LOP3.LUT R11, R11, R10, RZ, 0x3c, !PT ;  /* 0x0000000a0b0b7212 */ /* 0x000fe200078e3cff */
[----:B------:R-:W-:-:S04]  /*fe80*/  IMAD.WIDE R8, R3, 0x2, R8 ;  /* 0x0000000203087825 */ /* 0x000fc800078e0208 */
[----:B------:R-:W-:Y:S02]  /*fe90*/  IMAD.WIDE R10, R3, 0x2, R10 ;  /* 0x00000002030a7825 */ /* 0x000fe400078e020a */
[----:B------:R-:W2:Y:S04]  /*fea0*/  LDL.LU R3, [R1+0x3d4] ;  /* 0x0003d40001037983 */ /* 0x000ea80000300800 */
[----:B------:R1:W-:Y:S04]  /*feb0*/  STL [R1+0x240], R5 ;  /* 0x0002400501007387 */ /* 0x0003e80000100800 */
[----:B0-----:R-:W3:Y:S04]  /*fec0*/  LDL.LU R4, [R1+0x244] ;  /* 0x0002440001047983 */ /* 0x001ee80000300800 */
[----:B-1----:R-:W3:Y:S04]  /*fed0*/  LDL.LU R5, [R1+0x2d8] ;  /* 0x0002d80001057983 */ /* 0x002ee80000300800 */
[----:B------:R0:W-:Y:S04]  /*fee0*/  STL [R1+0x370], R8 ;  /* 0x0003700801007387 */ /* 0x0001e80000100800 */
[----:B------:R1:W-:Y:S04]  /*fef0*/  STL [R1+0x2d4], R9 ;  /* 0x0002d40901007387 */ /* 0x0003e80000100800 */
[----:B0-----:R-:W4:Y:S04]  /*ff00*/  LDL.LU R8, [R1+0x2dc] ;  /* 0x0002dc0001087983 */ /* 0x001f280000300800 */
[----:B-1----:R-:W4:Y:S04]  /*ff10*/  LDL.LU R9, [R1+0x378] ;  /* 0x0003780001097983 */ /* 0x002f280000300800 */
[----:B------:R0:W-:Y:S04]  /*ff20*/  STL [R1+0x3cc], R10 ;  /* 0x0003cc0a01007387 */ /* 0x0001e80000100800 */
[----:B------:R1:W-:Y:S04]  /*ff30*/  STL [R1+0x374], R11 ;  /* 0x0003740b01007387 */ /* 0x0003e80000100800 */
[----:B0-----:R-:W2:Y:S04]  /*ff40*/  LDL.LU R10, [R1+0x37c] ;  /* 0x00037c00010a7983 */ /* 0x001ea80000300800 */
[----:B-1----:R-:W2:Y:S04]  /*ff50*/  LDL.LU R11, [R1+0x3d0] ;  /* 0x0003d000010b7983 */ /* 0x002ea80000300800 */
[----:B------:R-:W2:Y:S04]  /*ff60*/  LDL.LU.64 R22, [R1+0x518] ;  /* 0x0005180001167983 */ /* 0x000ea80000300a00 */
[----:B------:R-:W2:Y:S04]  /*ff70*/  LDL.LU.64 R20, [R1+0x510] ;  /* 0x0005100001147983 */ /* 0x000ea80000300a00 */
[----:B------:R0:W-:Y:S02]  /*ff80*/  STL.64 [R1+0x50], R16 ;  /* 0x0000501001007387 */ /* 0x0001e40000100a00 */
[----:B0-----:R-:W0:Y:S02]  /*ff90*/  LDC R17, c[0x0][0x3ac] ;  /* 0x0000eb00ff117b82 */ /* 0x001e240000000800 */
[----:B------:R1:W-:Y:S04]  /*ffa0*/  STL.64 [R1+0x58], R18 ;  /* 0x0000581201007387 */ /* 0x0003e80000100a00 */
[----:B------:R-:W2:Y:S04]  /*ffb0*/  LDL.LU R16, [R1+0x388] ;  /* 0x0003880001107983 */ /* 0x000ea80000300800 */
[----:B-1----:R-:W2:Y:S01]  /*ffc0*/  LDL.LU.64 R18, [R1+0x190] ;  /* 0x0001900001127983 */ /* 0x002ea20000300a00 */
[----:B0-----:R-:W-:Y:S01]  /*ffd0*/  IMAD.SHL.U32 R17, R17, 0x40, RZ ;  /* 0x0000004011117824 */ /* 0x001fe200078e00ff */
[----:B---3--:R-:W-:-:S04]  /*ffe0*/  LOP3.LUT R5, R5, R4, RZ, 0x3c, !PT ;  /* 0x0000000405057212 */ /* 0x008fc800078e3cff */
[----:B------:R-:W-:-:S04]  /*fff0*/  LOP3.LUT R4, R5, R4, RZ, 0x3c, !PT ;  /* 0x0000000405047212 */ /* 0x000fc800078e3cff */
[----:B------:R-:W-:-:S03]  /*10000*/  LOP3.LUT R5, R5, R4, RZ, 0x3c, !PT ;  /* 0x0000000405057212 */ /* 0x000fc600078e3cff */
[----:B------:R-:W-:Y:S01]  /*10010*/  IMAD.WIDE R4, R17, 0x2, R4 ;  /* 0x0000000211047825 */ /* 0x000fe200078e0204 */
[----:B----4-:R-:W-:-:S04]  /*10020*/  LOP3.LUT R9, R9, R8, RZ, 0x3c, !PT ;  /* 0x0000000809097212 */ /* 0x010fc800078e3cff */
[----:B------:R0:W-:Y:S01]  /*10030*/  STL [R1+0x2d8], R4 ;  /* 0x0002d80401007387 */ /* 0x0001e20000100800 */
[----:B------:R-:W-:-:S03]  /*10040*/  LOP3.LUT R8, R9, R8, RZ, 0x3c, !PT ;  /* 0x0000000809087212 */ /* 0x000fc600078e3cff */
[----:B------:R1:W-:Y:S01]  /*10050*/  STL [R1+0x244], R5 ;  /* 0x0002440501007387 */ /* 0x0003e20000100800 */
[----:B------:R-:W-:-:S03]  /*10060*/  LOP3.LUT R9, R9, R8, RZ, 0x3c, !PT ;  /* 0x0000000809097212 */ /* 0x000fc600078e3cff */
[----:B0-----:R-:W3:Y:S04]  /*10070*/  LDL.LU R4, [R1+0x248] ;  /* 0x0002480001047983 */ /* 0x001ee80000300800 */
[----:B-1----:R-:W3:Y:S01]  /*10080*/  LDL.LU R5, [R1+0x2e0] ;  /* 0x0002e00001057983 */ /* 0x002ee20000300800 */
[----:B--2---:R-:W-:-:S04]  /*10090*/  LOP3.LUT R11, R11, R10, RZ, 0x3c, !PT ;  /* 0x0000000a0b0b7212 */ /* 0x004fc800078e3cff */
[----:B------:R-:W-:Y:S01]  /*100a0*/  LOP3.LUT R10, R11, R10, RZ, 0x3c, !PT ;  /* 0x0000000a0b0a7212 */ /* 0x000fe200078e3cff */
[----:B------:R-:W-:-:S03]  /*100b0*/  IMAD.WIDE R8, R17, 0x2, R8 ;  /* 0x0000000211087825 */ /* 0x000fc600078e0208 */
[----:B------:R-:W-:Y:S02]  /*100c0*/  LOP3.LUT R11, R11, R10, RZ, 0x3c, !PT ;  /* 0x0000000a0b0b7212 */ /* 0x000fe400078e3cff */
[----:B------:R0:W-:Y:S01]  /*100d0*/  STL [R1+0x378], R8 ;  /* 0x0003780801007387 */ /* 0x0001e20000100800 */
[----:B------:R-:W-:-:S03]  /*100e0*/  IMAD.WIDE R10, R17, 0x2, R10 ;  /* 0x00000002110a7825 */ /* 0x000fc600078e020a */
[----:B------:R1:W-:Y:S01]  /*100f0*/  STL [R1+0x2dc], R9 ;  /* 0x0002dc0901007387 */ /* 0x0003e20000100800 */
[----:B------:R-:W-:Y:S03]  /*10100*/  HMMA.16816.F32.BF16 R20, R20, R6, R24 ;  /* 0x000000061414723c */ /* 0x000fe60000041818 */
[----:B0-----:R-:W2:Y:S04]  /*10110*/  LDL.LU R8, [R1+0x2e4] ;  /* 0x0002e40001087983 */ /* 0x001ea80000300800 */
[----:B-1----:R-:W2:Y:S04]  /*10120*/  LDL.LU R9, [R1+0x380] ;  /* 0x0003800001097983 */ /* 0x002ea80000300800 */
[----:B------:R-:W-:Y:S04]  /*10130*/  STL [R1+0x3d0], R10 ;  /* 0x0003d00a01007387 */ /* 0x000fe80000100800 */
[----:B------:R0:W-:Y:S04]  /*10140*/  STL [R1+0x37c], R11 ;  /* 0x00037c0b01007387 */ /* 0x0001e80000100800 */
[----:B0-----:R-:W4:Y:S04]  /*10150*/  LDL.LU R11, [R1+0x384] ;  /* 0x00038400010b7983 */ /* 0x001f280000300800 */
[----:B------:R-:W4:Y:S04]  /*10160*/  LDL.LU.64 R26, [R1+0x508] ;  /* 0x00050800011a7983 */ /* 0x000f280000300a00 */
[----:B------:R-:W4:Y:S04]  /*10170*/  LDL.LU.64 R24, [R1+0x500] ;  /* 0x0005000001187983 */ /* 0x000f280000300a00 */
[----:B------:R0:W-:Y:S04]  /*10180*/  STL.64 [R1+0x30], R20 ;  /* 0x0000301401007387 */ /* 0x0001e80000100a00 */
[----:B------:R1:W-:Y:S04]  /*10190*/  STL.64 [R1+0x38], R22 ;  /* 0x0000381601007387 */ /* 0x0003e80000100a00 */
[----:B0-----:R-:W4:Y:S04]  /*101a0*/  LDL.LU R21, [R1+0x2e8] ;  /* 0x0002e80001157983 */ /* 0x001f280000300800 */
[----:B-1----:R-:W4:Y:S04]  /*101b0*/  LDL.LU R22, [R1+0x38c] ;  /* 0x00038c0001167983 */ /* 0x002f280000300800 */
[----:B------:R-:W4:Y:S01]  /*101c0*/  LDL.LU R23, [R1+0x3d8] ;  /* 0x0003d80001177983 */ /* 0x000f220000300800 */
[----:B------:R-:W-:Y:S01]  /*101d0*/  IMAD.MOV.U32 R10, RZ, RZ, R3 ;  /* 0x000000ffff0a7224 */ /* 0x000fe200078e0003 */
[----:B------:R-:W-:-:S04]  /*101e0*/  UIADD3 UR5, UPT, UPT, UR5, -0x1, URZ ;  /* 0xffffffff05057890 */ /* 0x000fc8000fffe0ff */
[----:B------:R-:W-:Y:S02]  /*101f0*/  UISETP.NE.U32.AND UP0, UPT, UR5, URZ, UPT ;  /* 0x000000ff0500728c */ /* 0x000fe4000bf05070 */
[----:B------:R-:W-:Y:S01]  /*10200*/  UIADD3 UR8, UPT, UPT, UR8, -0x40, URZ ;  /* 0xffffffc008087890 */ /* 0x000fe2000fffe0ff */
[----:B---3--:R-:W-:-:S04]  /*10210*/  LOP3.LUT R5, R5, R4, RZ, 0x3c, !PT ;  /* 0x0000000405057212 */ /* 0x008fc800078e3cff */
[----:B------:R-:W-:-:S04]  /*10220*/  LOP3.LUT R4, R5, R4, RZ, 0x3c, !PT ;  /* 0x0000000405047212 */ /* 0x000fc800078e3cff */
[----:B------:R-:W-:-:S03]  /*10230*/  LOP3.LUT R5, R5, R4, RZ, 0x3c, !PT ;  /* 0x0000000405057212 */ /* 0x000fc600078e3cff */
[----:B------:R-:W-:-:S05]  /*10240*/  IMAD.WIDE R4, R17, 0x2, R4 ;  /* 0x0000000211047825 */ /* 0x000fca00078e0204 */
[----:B------:R-:W-:Y:S04]  /*10250*/  STL [R1+0x2e0], R4 ;  /* 0x0002e00401007387 */ /* 0x000fe80000100800 */
[----:B------:R4:W-:Y:S01]  /*10260*/  STL [R1+0x248], R5 ;  /* 0x0002480501007387 */ /* 0x0009e20000100800 */
[----:B--2---:R-:W-:-:S04]  /*10270*/  LOP3.LUT R9, R9, R8, RZ, 0x3c, !PT ;  /* 0x0000000809097212 */ /* 0x004fc800078e3cff */
[----:B------:R-:W-:-:S04]  /*10280*/  LOP3.LUT R8, R9, R8, RZ, 0x3c, !PT ;  /* 0x0000000809087212 */ /* 0x000fc800078e3cff */
[----:B------:R-:W-:-:S03]  /*10290*/  LOP3.LUT R9, R9, R8, RZ, 0x3c, !PT ;  /* 0x0000000809097212 */ /* 0x000fc600078e3cff */
[C---:B------:R-:W-:Y:S01]  /*102a0*/  IMAD.WIDE R8, R17.reuse, 0x2, R8 ;  /* 0x0000000211087825 */ /* 0x040fe200078e0208 */
[----:B----4-:R-:W-:Y:S03]  /*102b0*/  HMMA.16816.F32.BF16 R4, R24, R6, R12 ;  /* 0x000000061804723c */ /* 0x010fe6000004180c */
[----:B------:R-:W-:Y:S01]  /*102c0*/  IMAD.WIDE R10, R17, 0x2, R10 ;  /* 0x00000002110a7825 */ /* 0x000fe200078e020a */
[----:B------:R-:W-:Y:S04]  /*102d0*/  STL [R1+0x380], R8 ;  /* 0x0003800801007387 */ /* 0x000fe80000100800 */
[----:B------:R-:W-:Y:S04]  /*102e0*/  STL [R1+0x2e4], R9 ;  /* 0x0002e40901007387 */ /* 0x000fe80000100800 */
[----:B------:R-:W-:Y:S04]  /*102f0*/  STL [R1+0x3d4], R10 ;  /* 0x0003d40a01007387 */ /* 0x000fe80000100800 */
[----:B------:R-:W-:Y:S04]  /*10300*/  STL [R1+0x384], R11 ;  /* 0x0003840b01007387 */ /* 0x000fe80000100800 */
[----:B------:R0:W-:Y:S01]  /*10310*/  STL.64 [R1+0x100], R4 ;  /* 0x0001000401007387 */ /* 0x0001e20000100a00 */
[----:B------:R-:W-:-:S03]  /*10320*/  IMAD.MOV.U32 R3, RZ, RZ, R7 ;  /* 0x000000ffff037224 */ /* 0x000fc600078e0007 */
[----:B------:R1:W-:Y:S01]  /*10330*/  STL.64 [R1+0x108], R6 ;  /* 0x0001080601007387 */ /* 0x0003e20000100a00 */
[----:B0-----:R-:W-:Y:S02]  /*10340*/  IMAD.MOV.U32 R4, RZ, RZ, R16 ;  /* 0x000000ffff047224 */ /* 0x001fe400078e0010 */
[----:B------:R-:W-:Y:S01]  /*10350*/  IMAD.MOV.U32 R5, RZ, RZ, R21 ;  /* 0x000000ffff057224 */ /* 0x000fe200078e0015 */
[----:B------:R-:W0:Y:S01]  /*10360*/  LDC R16, c[0x0][0x3a8] ;  /* 0x0000ea00ff107b82 */ /* 0x000e220000000800 */
[----:B-1----:R-:W-:Y:S02]  /*10370*/  IMAD.MOV.U32 R6, RZ, RZ, R23 ;  /* 0x000000ffff067224 */ /* 0x002fe400078e0017 */
[----:B------:R-:W-:Y:S02]  /*10380*/  IMAD.MOV.U32 R7, RZ, RZ, R22 ;  /* 0x000000ffff077224 */ /* 0x000fe400078e0016 */
[----:B------:R-:W-:-:S04]  /*10390*/  IMAD.WIDE R4, R17, 0x2, R4 ;  /* 0x0000000211047825 */ /* 0x000fc800078e0204 */
[----:B------:R-:W-:Y:S01]  /*103a0*/  IMAD.WIDE R6, R17, 0x2, R6 ;  /* 0x0000000211067825 */ /* 0x000fe200078e0206 */
[----:B------:R1:W-:Y:S04]  /*103b0*/  STL [R1+0x388], R4 ;  /* 0x0003880401007387 */ /* 0x0003e80000100800 */
[----:B------:R2:W-:Y:S04]  /*103c0*/  STL [R1+0x2e8], R5 ;  /* 0x0002e80501007387 */ /* 0x0005e80000100800 */
[----:B------:R3:W-:Y:S04]  /*103d0*/  STL [R1+0x3d8], R6 ;  /* 0x0003d80601007387 */ /* 0x0007e80000100800 */
[----:B------:R3:W-:Y:S01]  /*103e0*/  STL [R1+0x38c], R7 ;  /* 0x00038c0701007387 */ /* 0x0007e20000100800 */
[----:B0-----:R-:W-:-:S04]  /*103f0*/  IMAD.SHL.U32 R16, R16, 0x40, RZ ;  /* 0x0000004010107824 */ /* 0x001fc800078e00ff */
[----:B------:R-:W-:-:S04]  /*10400*/  IMAD.WIDE R8, R16, 0x2, R18 ;  /* 0x0000000210087825 */ /* 0x000fc800078e0212 */
[----:B-1----:R-:W-:Y:S02]  /*10410*/  IMAD.MOV.U32 R4, RZ, RZ, R8 ;  /* 0x000000ffff047224 */ /* 0x002fe400078e0008 */
[----:B--2---:R-:W-:Y:S01]  /*10420*/  IMAD.MOV.U32 R5, RZ, RZ, R9 ;  /* 0x000000ffff057224 */ /* 0x004fe200078e0009 */
[----:B---3--:R-:W-:Y:S06]  /*10430*/  BRA.U UP0, `(.L_x_2) ;  /* 0xffffff8100cc7547 */ /* 0x008fec000b83ffff */
[----:B------:R-:W2:Y:S04]  /*10440*/  LDL.LU R19, [R1+0x11c] ;  /* 0x00011c0001137983 */ /* 0x000ea80000300800 */
[----:B------:R-:W3:Y:S04]  /*10450*/  LDL.LU R27, [R1+0xfc] ;  /* 0x0000fc00011b7983 */ /* 0x000ee80000300800 */
[----:B---3--:R0:W-:Y:S04]  /*10460*/  STL [R1+0x56c], R27 ;  /* 0x00056c1b01007387 */ /* 0x0081e80000100800 */
[----:B0-----:R-:W3:Y:S04]  /*10470*/  LDL.LU R27, [R1+0x1c0] ;  /* 0x0001c000011b7983 */ /* 0x001ee80000300800 */
[----:B---3--:R0:W-:Y:S04]  /*10480*/  STL [R1+0x574], R27 ;  /* 0x0005741b01007387 */ /* 0x0081e80000100800 */
[----:B0-----:R-:W3:Y:S04]  /*10490*/  LDL.LU R27, [R1+0x118] ;  /* 0x00011800011b7983 */ /* 0x001ee80000300800 */
[----:B---3--:R0:W-:Y:S04]  /*104a0*/  STL [R1+0x57c], R27 ;  /* 0x00057c1b01007387 */ /* 0x0081e80000100800 */
[----:B0-----:R-:W3:Y:S04]  /*104b0*/  LDL.LU R27, [R1+0x1c4] ;  /* 0x0001c400011b7983 */ /* 0x001ee80000300800 */
[----:B---3--:R2:W-:Y:S04]  /*104c0*/  STL [R1+0x584], R27 ;  /* 0x0005841b01007387 */ /* 0x0085e80000100800 */
[----:B------:R-:W3:Y:S01]  /*104d0*/  LDL.LU R26, [R1+0x1d4] ;  /* 0x0001d400011a7983 */ /* 0x000ee20000300800 */
[----:B--2---:R-:W-:-:S03]  /*104e0*/  IMAD.MOV.U32 R27, RZ, RZ, R19 ;  /* 0x000000ffff1b7224 */ /* 0x004fc600078e0013 */
[----:B---3--:R0:W-:Y:S04]  /*104f0*/  STL [R1+0x568], R26 ;  /* 0x0005681a01007387 */ /* 0x0081e80000100800 */
[----:B0-----:R-:W2:Y:S04]  /*10500*/  LDL.LU R26, [R1+0x3c] ;  /* 0x00003c00011a7983 */ /* 0x001ea80000300800 */
[----:B--2---:R0:W-:Y:S04]  /*10510*/  STL [R1+0x570], R26 ;  /* 0x0005701a01007387 */ /* 0x0041e80000100800 */
[----:B0-----:R-:W2:Y:S04]  /*10520*/  LDL.LU R26, [R1+0x130] ;  /* 0x00013000011a7983 */ /* 0x001ea80000300800 */
[----:B--2---:R0:W-:Y:S04]  /*10530*/  STL [R1+0x578], R26 ;  /* 0x0005781a01007387 */ /* 0x0041e80000100800 */
[----:B0-----:R-:W2:Y:S04]  /*10540*/  LDL.LU R26, [R1+0x108] ;  /* 0x00010800011a7983 */ /* 0x001ea80000300800 */
[----:B--2---:R0:W-:Y:S04]  /*10550*/  STL [R1+0x580], R26 ;  /* 0x0005801a01007387 */ /* 0x0041e80000100800 */
[----:B0-----:R-:W2:Y:S04]  /*10560*/  LDL.LU R26, [R1+0x134] ;  /* 0x00013400011a7983 */ /* 0x001ea80000300800 */
[----:B--2---:R-:W-:Y:S04]  /*10570*/  STL [R1+0x588], R26 ;  /* 0x0005881a01007387 */ /* 0x004fe80000100800 */
[----:B------:R-:W2:Y:S04]  /*10580*/  LDL.LU R25, [R1+0xf8] ;  /* 0x0000f80001197983 */ /* 0x000ea80000300800 */
[----:B--2---:R0:W-:Y:S04]  /*10590*/  STL [R1+0x564], R25 ;  /* 0x0005641901007387 */ /* 0x0041e80000100800 */
[----:B0-----:R-:W2:Y:S04]  /*105a0*/  LDL.LU R25, [R1+0x1a4] ;  /* 0x0001a40001197983 */ /* 0x001ea80000300800 */
[----:B------:R-:W3:Y:S04]  /*105b0*/  LDL.LU R24, [R1+0x1d0] ;  /* 0x0001d00001187983 */ /* 0x000ee80000300800 */
[----:B---3--:R0:W-:Y:S04]  /*105c0*/  STL [R1+0x560], R24 ;  /* 0x0005601801007387 */ /* 0x0081e80000100800 */
[----:B0-----:R-:W3:Y:S04]  /*105d0*/  LDL.LU R24, [R1+0x38] ;  /* 0x0000380001187983 */ /* 0x001ee80000300800 */
[----:B------:R-:W4:Y:S04]  /*105e0*/  LDL.LU R23, [R1+0x8c] ;  /* 0x00008c0001177983 */ /* 0x000f280000300800 */
[----:B----4-:R0:W-:Y:S04]  /*105f0*/  STL [R1+0x55c], R23 ;  /* 0x00055c1701007387 */ /* 0x0101e80000100800 */
[----:B0-----:R-:W4:Y:S04]  /*10600*/  LDL.LU R23, [R1+0x1a0] ;  /* 0x0001a00001177983 */ /* 0x001f280000300800 */
[----:B------:R-:W2:Y:S01]  /*10610*/  LDL.LU R22, [R1+0x1b4] ;  /* 0x0001b40001167983 */ /* 0x000ea20000300800 */
[----:B------:R-:W-:-:S03]  /*10620*/  IMAD.MOV.U32 R26, RZ, RZ, R3 ;  /* 0x000000ffff1a7224 */ /* 0x000fc600078e0003 */
[----:B--2---:R0:W-:Y:S04]  /*10630*/  STL [R1+0x558], R22 ;  /* 0x0005581601007387 */ /* 0x0041e80000100800 */
[----:B0-----:R-:W2:Y:S04]  /*10640*/  LDL.LU R22, [R1+0x5c] ;  /* 0x00005c0001167983 */ /* 0x001ea80000300800 */
[----:B------:R-:W2:Y:S04]  /*10650*/  LDL.LU R3, [R1+0x88] ;  /* 0x0000880001037983 */ /* 0x000ea80000300800 */
[----:B--2---:R0:W-:Y:S04]  /*10660*/  STL [R1+0x554], R3 ;  /* 0x0005540301007387 */ /* 0x0041e80000100800 */
[----:B0-----:R-:W2:Y:S04]  /*10670*/  LDL.LU R3, [R1+0xac] ;  /* 0x0000ac0001037983 */ /* 0x001ea80000300800 */
[----:B-----5:R-:W2:Y:S04]  /*10680*/  LDL.LU R2, [R1+0x1b0] ;  /* 0x0001b00001027983 */ /* 0x020ea80000300800 */
[----:B--2---:R0:W-:Y:S04]  /*10690*/  STL [R1+0x550], R2 ;  /* 0x0005500201007387 */ /* 0x0041e80000100800 */
[----:B0-----:R-:W2:Y:S04]  /*106a0*/  LDL.LU R2, [R1+0x58] ;  /* 0x0000580001027983 */ /* 0x001ea80000300800 */
[----:B------:R-:W2:Y:S04]  /*106b0*/  LDL.LU R5, [R1+0x7c] ;  /* 0x00007c0001057983 */ /* 0x000ea80000300800 */
        /* <DEDUP_REMOVED lines=50> */
[----:B------:R0:W-:Y:S04]  /*109e0*/  STL [R1+0x504], R29 ;  /* 0x0005041d01007387 */ /* 0x0001e80000100800 */
[----:B0-----:R-:W2:Y:S01]  /*109f0*/  LDL.LU R29, [R1+0x94] ;  /* 0x00009400011d7983 */ /* 0x001ea20000300800 */
[----:B------:R-:W-:-:S03]  /*10a00*/  F2FP.BF16.F32.PACK_AB R27, R26, R27 ;  /* 0x0000001b1a1b723e */ /* 0x000fc600000010ff */
[----:B--2---:R0:W-:Y:S04]  /*10a10*/  STL [R1+0x508], R29 ;  /* 0x0005081d01007387 */ /* 0x0041e80000100800 */
[----:B0-----:R-:W2:Y:S04]  /*10a20*/  LDL.LU R29, [R1+0x64] ;  /* 0x00006400011d7983 */ /* 0x001ea80000300800 */
[----:B------:R-:W2:Y:S04]  /*10a30*/  LDL.LU R20, [R1+0xb4] ;  /* 0x0000b40001147983 */ /* 0x000ea80000300800 */
[----:B------:R0:W-:Y:S04]  /*10a40*/  STL [R1+0x500], R28 ;  /* 0x0005001c01007387 */ /* 0x0001e80000100800 */
[----:B0-----:R-:W2:Y:S04]  /*10a50*/  LDL.LU R28, [R1+0x60] ;  /* 0x00006000011c7983 */ /* 0x001ea80000300800 */
[----:B------:R-:W2:Y:S04]  /*10a60*/  LDL.LU R0, [R1+0x90] ;  /* 0x0000900001007983 */ /* 0x000ea80000300800 */
[----:B------:R-:W2:Y:S04]  /*10a70*/  LDL.LU R26, [R1+0x588] ;  /* 0x00058800011a7983 */ /* 0x000ea80000300800 */
[----:B------:R0:W-:Y:S04]  /*10a80*/  STL [R1+0xc], R27 ;  /* 0x00000c1b01007387 */ /* 0x0001e80000100800 */
[----:B0-----:R-:W2:Y:S02]  /*10a90*/  LDL.LU R27, [R1+0x584] ;  /* 0x00058400011b7983 */ /* 0x001ea40000300800 */
[----:B--2---:R-:W-:-:S02]  /*10aa0*/  F2FP.BF16.F32.PACK_AB R27, R26, R27 ;  /* 0x0000001b1a1b723e */ /* 0x004fc400000010ff */
        /* <DEDUP_REMOVED lines=9> */
[----:B------:R0:W-:Y:S04]  /*10b40*/  STL [R1], R27 ;  /* 0x0000001b01007387 */ /* 0x0001e80000100800 */
[----:B0-----:R-:W2:Y:S02]  /*10b50*/  LDL.LU R27, [R1+0x56c] ;  /* 0x00056c00011b7983 */ /* 0x001ea40000300800 */
[----:B--2---:R-:W-:-:S02]  /*10b60*/  F2FP.BF16.F32.PACK_AB R27, R26, R27 ;  /* 0x0000001b1a1b723e */ /* 0x004fc400000010ff */
[----:B------:R-:W2:Y:S02]  /*10b70*/  LDL.LU R26, [R1+0x568] ;  /* 0x00056800011a7983 */ /* 0x000ea40000300800 */
[----:B--2---:R-:W-:Y:S02]  /*10b80*/  F2FP.BF16.F32.PACK_AB R26, R25, R26 ;  /* 0x0000001a191a723e */ /* 0x004fe400000010ff */
[----:B------:R-:W3:Y:S02]  /*10b90*/  LDL.LU R25, [R1+0x564] ;  /* 0x0005640001197983 */ /* 0x000ee40000300800 */
[----:B---3--:R-:W-:Y:S02]  /*10ba0*/  F2FP.BF16.F32.PACK_AB R25, R24, R25 ;  /* 0x000000191819723e */ /* 0x008fe400000010ff */
[----:B------:R-:W4:Y:S02]  /*10bb0*/  LDL.LU R24, [R1+0x560] ;  /* 0x0005600001187983 */ /* 0x000f240000300800 */
[----:B----4-:R-:W-:-:S02]  /*10bc0*/  F2FP.BF16.F32.PACK_AB R24, R23, R24 ;  /* 0x000000181718723e */ /* 0x010fc400000010ff */
[----:B------:R-:W2:Y:S02]  /*10bd0*/  LDL.LU R23, [R1+0x55c] ;  /* 0x00055c0001177983 */ /* 0x000ea40000300800 */
[----:B--2---:R-:W-:Y:S02]  /*10be0*/  F2FP.BF16.F32.PACK_AB R23, R22, R23 ;  /* 0x000000171617723e */ /* 0x004fe400000010ff */
[----:B------:R-:W2:Y:S02]  /*10bf0*/  LDL.LU R22, [R1+0x558] ;  /* 0x0005580001167983 */ /* 0x000ea40000300800 */
[----:B--2---:R-:W-:Y:S02]  /*10c00*/  F2FP.BF16.F32.PACK_AB R22, R3, R22 ;  /* 0x000000160316723e */ /* 0x004fe400000010ff */
[----:B------:R-:W2:Y:S02]  /*10c10*/  LDL.LU R3, [R1+0x554] ;  /* 0x0005540001037983 */ /* 0x000ea40000300800 */
[----:B--2---:R-:W-:-:S02]  /*10c20*/  F2FP.BF16.F32.PACK_AB R3, R2, R3 ;  /* 0x000000030203723e */ /* 0x004fc400000010ff */
        /* <DEDUP_REMOVED lines=41> */
[----:B--2---:R-:W-:-:S07]  /*10ec0*/  F2FP.BF16.F32.PACK_AB R28, R0, R28 ;  /* 0x0000001c001c723e */ /* 0x004fce00000010ff */
.L_x_1:
[----:B0-----:R-:W2:Y:S01]  /*10ed0*/  LDL.LU R0, [R1+0x41c] ;  /* 0x00041c0001007983 */ /* 0x001ea20000300800 */
[----:B------:R-:W0:Y:S01]  /*10ee0*/  S2UR UR5, SR_CgaCtaId ;  /* 0x00000000000579c3 */ /* 0x000e220000008800 */
[----:B------:R-:W-:Y:S01]  /*10ef0*/  UMOV UR4, 0x400 ;  /* 0x0000040000047882 */ /* 0x000fe20000000000 */
[----:B------:R-:W1:Y:S01]  /*10f00*/  LDCU.128 UR12, c[0x0][0x390] ;  /* 0x00007200ff0c77ac */ /* 0x000e620008000c00 */
[----:B------:R-:W-:Y:S04]  /*10f10*/  STL [R1+0x514], R25 ;  /* 0x0005141901007387 */ /* 0x000fe80000100800 */
[----:B------:R3:W-:Y:S04]  /*10f20*/  STL [R1+0x510], R26 ;  /* 0x0005101a01007387 */ /* 0x0007e80000100800 */
[----:B------:R4:W-:Y:S01]  /*10f30*/  STL [R1+0x50c], R27 ;  /* 0x00050c1b01007387 */ /* 0x0009e20000100800 */
[----:B---3--:R-:W4:Y:S01]  /*10f40*/  S2R R26, SR_TID.X ;  /* 0x00000000001a7919 */ /* 0x008f220000002100 */
[----:B0-----:R-:W-:Y:S01]  /*10f50*/  ULEA UR4, UR5, UR4, 0x18 ;  /* 0x0000000405047291 */ /* 0x001fe2000f8ec0ff */
[----:B------:R-:W0:Y:S01]  /*10f60*/  LDCU UR5, c[0x0][0x3b4] ;  /* 0x00007680ff0577ac */ /* 0x000e220008000800 */
[----:B----4-:R-:W-:-:S02]  /*10f70*/  LOP3.LUT R27, R26, 0xc, RZ, 0xc0, !PT ;  /* 0x0000000c1a1b7812 */ /* 0x010fc400078ec0ff */
[----:B------:R-:W-:Y:S01]  /*10f80*/  SHF.R.S32.HI R25, RZ, 0x4, R26 ;  /* 0x00000004ff197819 */ /* 0x000fe2000001141a */
[----:B------:R-:W-:-:S03]  /*10f90*/  IMAD.SHL.U32 R26, R26, 0x8, RZ ;  /* 0x000000081a1a7824 */ /* 0x000fc600078e00ff */
[----:B------:R-:W-:Y:S02]  /*10fa0*/  SGXT R25, R25, 0x1 ;  /* 0x000000011919781a */ /* 0x000fe40000000200 */
[----:B------:R-:W-:Y:S01]  /*10fb0*/  LOP3.LUT R26, R26, 0x3f8, RZ, 0xc0, !PT ;  /* 0x000003f81a1a7812 */ /* 0x000fe200078ec0ff */
[----:B------:R-:W-:Y:S01]  /*10fc0*/  BAR.SYNC.DEFER_BLOCKING 0x0 ;  /* 0x0000000000007b1d */ /* 0x000fe20000010000 */
[----:B--2---:R-:W-:-:S05]  /*10fd0*/  LOP3.LUT R0, R0, 0x3c60, RZ, 0xc0, !PT ;  /* 0x00003c6000007812 */ /* 0x004fca00078ec0ff */
[C---:B------:R-:W-:Y:S02]  /*10fe0*/  IMAD R0, R27.reuse, 0x2, R0 ;  /* 0x000000021b007824 */ /* 0x040fe400078e0200 */
[----:B------:R-:W-:-:S03]  /*10ff0*/  IMAD R27, R27, 0x1000, R26 ;  /* 0x000010001b1b7824 */ /* 0x000fc600078e021a */
[----:B------:R-:W-:Y:S02]  /*11000*/  LOP3.LUT R0, R0, 0x4020, R25, 0x78, !PT ;  /* 0x0000402000007812 */ /* 0x000fe400078e7819 */
[----:B------:R-:W2:Y:S04]  /*11010*/  LDL.LU R25, [R1+0x514] ;  /* 0x0005140001197983 */ /* 0x000ea80000300800 */
[----:B------:R-:W3:Y:S04]  /*11020*/  LDL.LU R26, [R1+0x510] ;  /* 0x00051000011a7983 */ /* 0x000ee80000300800 */
[----:B------:R-:W3:Y:S04]  /*11030*/  LDL.LU R27, [R1+0x50c] ;  /* 0x00050c00011b7983 */ /* 0x000ee80000300800 */
[----:B------:R4:W-:Y:S04]  /*11040*/  STS.64 [R0+UR4], R28 ;  /* 0x0000001c00007988 */ /* 0x0009e80008000a04 */
[----:B------:R5:W-:Y:S04]  /*11050*/  STS.64 [R0+UR4+0x200], R20 ;  /* 0x0002001400007988 */ /* 0x000be80008000a04 */
[----:B----4-:R-:W4:Y:S04]  /*11060*/  LDL.LU R28, [R1+0x8] ;  /* 0x00000800011c7983 */ /* 0x010f280000300800 */
[----:B------:R-:W4:Y:S04]  /*11070*/  LDL.LU R29, [R1+0xc] ;  /* 0x00000c00011d7983 */ /* 0x000f280000300800 */
[----:B-----5:R-:W5:Y:S04]  /*11080*/  LDL.LU R20, [R1] ;  /* 0x0000000001147983 */ /* 0x020f680000300800 */
[----:B------:R-:W5:Y:S04]  /*11090*/  LDL.LU R21, [R1+0x4] ;  /* 0x0000040001157983 */ /* 0x000f680000300800 */
[----:B------:R0:W-:Y:S04]  /*110a0*/  STS.64 [R0+UR4+0x80], R18 ;  /* 0x0000801200007988 */ /* 0x0001e80008000a04 */
[----:B------:R1:W-:Y:S04]  /*110b0*/  STS.64 [R0+UR4+0x280], R16 ;  /* 0x0002801000007988 */ /* 0x0003e80008000a04 */
[----:B------:R1:W-:Y:S01]  /*110c0*/  STS.64 [R0+UR4+0x100], R14 ;  /* 0x0001000e00007988 */ /* 0x0003e20008000a04 */
[----:B0-----:R-:W0:Y:S01]  /*110d0*/  S2R R19, SR_TID.X ;  /* 0x0000000000137919 */ /* 0x001e220000002100 */
[----:B-1----:R-:W1:Y:S01]  /*110e0*/  S2R R17, SR_TID.X ;  /* 0x0000000000117919 */ /* 0x002e620000002100 */
[----:B------:R-:W-:Y:S01]  /*110f0*/  LOP3.LUT R14, R0, 0x40, RZ, 0x3c, !PT ;  /* 0x00000040000e7812 */ /* 0x000fe200078e3cff */
[----:B------:R-:W-:Y:S04]  /*11100*/  STS.64 [R0+UR4+0x300], R10 ;  /* 0x0003000a00007988 */ /* 0x000fe80008000a04 */
[----:B------:R-:W-:Y:S04]  /*11110*/  STS.64 [R0+UR4+0x180], R12 ;  /* 0x0001800c00007988 */ /* 0x000fe80008000a04 */
[----:B------:R0:W-:Y:S04]  /*11120*/  STS.64 [R0+UR4+0x380], R6 ;  /* 0x0003800600007988 */ /* 0x0001e80008000a04 */
[----:B------:R1:W-:Y:S04]  /*11130*/  STS.64 [R14+UR4+0x8000], R8 ;  /* 0x008000080e007988 */ /* 0x0003e80008000a04 */
[----:B------:R-:W-:Y:S04]  /*11140*/  STS.64 [R14+UR4+0x8200], R4 ;  /* 0x008200040e007988 */ /* 0x000fe80008000a04 */
[----:B------:R-:W-:Y:S01]  /*11150*/  STS.64 [R14+UR4+0x8080], R2 ;  /* 0x008080020e007988 */ /* 0x000fe20008000a04 */
[----:B0-----:R-:W-:-:S03]  /*11160*/  IMAD.SHL.U32 R18, R19, 0x8, RZ ;  /* 0x0000000813127824 */ /* 0x001fc600078e00ff */
[----:B------:R-:W-:Y:S01]  /*11170*/  STS.64 [R14+UR4+0x8280], R22 ;  /* 0x008280160e007988 */ /* 0x000fe20008000a04 */
[----:B-1----:R-:W-:-:S03]  /*11180*/  LOP3.LUT R19, R17, 0xc, RZ, 0xc0, !PT ;  /* 0x0000000c11137812 */ /* 0x002fc600078ec0ff */
[----:B------:R-:W5:Y:S01]  /*11190*/  LDL.LU R7, [R1+0x3fc] ;  /* 0x0003fc0001077983 */ /* 0x000f620000300800 */
[----:B------:R-:W-:Y:S02]  /*111a0*/  LOP3.LUT R18, R18, 0x3f8, RZ, 0xc0, !PT ;  /* 0x000003f812127812 */ /* 0x000fe400078ec0ff */
[----:B------:R-:W-:Y:S01]  /*111b0*/  SHF.R.U32.HI R15, RZ, 0x2, R17 ;  /* 0x00000002ff0f7819 */ /* 0x000fe20000011611 */
[----:B------:R-:W5:Y:S02]  /*111c0*/  LDL.LU R6, [R1+0x1f8] ;  /* 0x0001f80001067983 */ /* 0x000f640000300800 */
[----:B------:R-:W-:Y:S02]  /*111d0*/  IMAD R19, R19, 0x1000, R18 ;  /* 0x0000100013137824 */ /* 0x000fe400078e0212 */
[----:B------:R-:W5:Y:S03]  /*111e0*/  LDL.LU R11, [R1+0x420] ;  /* 0x00042000010b7983 */ /* 0x000f660000300800 */
[----:B------:R-:W-:Y:S01]  /*111f0*/  LOP3.LUT R0, R19, 0x60, R15, 0x78, !PT ;  /* 0x0000006013007812 */ /* 0x000fe200078e780f */
[----:B------:R-:W5:Y:S04]  /*11200*/  LDL.LU R9, [R1+0x400] ;  /* 0x0004000001097983 */ /* 0x000f680000300800 */
[----:B--2---:R0:W-:Y:S04]  /*11210*/  STS.64 [R14+UR4+0x8100], R24 ;  /* 0x008100180e007988 */ /* 0x0041e80008000a04 */
[----:B---3--:R-:W-:Y:S01]  /*11220*/  STS.64 [R14+UR4+0x8300], R26 ;  /* 0x0083001a0e007988 */ /* 0x008fe20008000a04 */
[----:B0-----:R-:W0:Y:S03]  /*11230*/  LDC R24, c[0x0][0x3b8] ;  /* 0x0000ee00ff187b82 */ /* 0x001e260000000800 */
[----:B----4-:R-:W-:Y:S04]  /*11240*/  STS.64 [R14+UR4+0x8380], R28 ;  /* 0x0083801c0e007988 */ /* 0x010fe80008000a04 */
[----:B-----5:R-:W-:Y:S01]  /*11250*/  STS.64 [R14+UR4+0x8180], R20 ;  /* 0x008180140e007988 */ /* 0x020fe20008000a04 */
[----:B------:R-:W-:Y:S06]  /*11260*/  BAR.SYNC.DEFER_BLOCKING 0x0 ;  /* 0x0000000000007b1d */ /* 0x000fec0000010000 */
[----:B------:R-:W1:Y:S04]  /*11270*/  LDS.64 R2, [R0+UR4] ;  /* 0x0000000400027984 */ /* 0x000e680008000a00 */
[----:B------:R-:W-:Y:S04]  /*11280*/  LDS.64 R16, [R0+UR4+0xc00] ;  /* 0x000c000400107984 */ /* 0x000fe80008000a00 */
[----:B------:R-:W-:Y:S04]  /*11290*/  LDS.64 R18, [R0+UR4+0x1000] ;  /* 0x0010000400127984 */ /* 0x000fe80008000a00 */
[----:B------:R-:W-:Y:S04]  /*112a0*/  LDS.64 R28, [R0+UR4+0x1800] ;  /* 0x00180004001c7984 */ /* 0x000fe80008000a00 */
[----:B------:R-:W-:Y:S04]  /*112b0*/  LDS.64 R22, [R0+UR4+0x1c00] ;  /* 0x001c000400167984 */ /* 0x000fe80008000a00 */
[----:B------:R-:W-:Y:S04]  /*112c0*/  LDS.64 R20, [R0+UR4+0x2000] ;  /* 0x0020000400147984 */ /* 0x000fe80008000a00 */
[----:B-1----:R-:W-:Y:S01]  /*112d0*/  STL.64 [R1+0x8], R2 ;  /* 0x0000080201007387 */ /* 0x002fe20000100a00 */
[----:B------:R-:W-:-:S03]  /*112e0*/  IMAD.MOV.U32 R10, RZ, RZ, R2 ;  /* 0x000000ffff0a7224 */ /* 0x000fc600078e0002 */
[----:B------:R-:W1:Y:S04]  /*112f0*/  LDS.64 R2, [R0+UR4+0x400] ;  /* 0x0004000400027984 */ /* 0x000e680008000a00 */
[----:B------:R-:W2:Y:S04]  /*11300*/  LDL.LU R8, [R1+0x404] ;  /* 0x0004040001087983 */ /* 0x000ea80000300800 */
[----:B-1----:R-:W-:Y:S01]  /*11310*/  STL.64 [R1], R2 ;  /* 0x0000000201007387 */ /* 0x002fe20000100a00 */
[----:B------:R-:W-:-:S03]  /*11320*/  IMAD.MOV.U32 R15, RZ, RZ, R2 ;  /* 0x000000ffff0f7224 */ /* 0x000fc600078e0002 */
[----:B------:R-:W1:Y:S04]  /*11330*/  LDS.64 R2, [R0+UR4+0x800] ;  /* 0x0008000400027984 */ /* 0x000e680008000a00 */
[----:B------:R-:W3:Y:S04]  /*11340*/  LDL.LU R5, [R1+0x408] ;  /* 0x0004080001057983 */ /* 0x000ee80000300800 */
[----:B-1----:R-:W-:Y:S04]  /*11350*/  STL.64 [R1+0x10], R2 ;  /* 0x0000100201007387 */ /* 0x002fe80000100a00 */
[----:B------:R1:W-:Y:S04]  /*11360*/  STL.64 [R1+0x18], R16 ;  /* 0x0000181001007387 */ /* 0x0003e80000100a00 */
[----:B-1----:R-:W4:Y:S04]  /*11370*/  LDL.LU R17, [R1+0x40c] ;  /* 0x00040c0001117983 */ /* 0x002f280000300800 */
[----:B------:R-:W-:Y:S04]  /*11380*/  STL.64 [R1+0x28], R18 ;  /* 0x0000281201007387 */ /* 0x000fe80000100a00 */
[----:B------:R-:W1:Y:S04]  /*11390*/  LDS.64 R18, [R0+UR4+0x1400] ;  /* 0x0014000400127984 */ /* 0x000e680008000a00 */
[----:B------:R-:W5:Y:S04]  /*113a0*/  LDL.LU R12, [R1+0x410] ;  /* 0x00041000010c7983 */ /* 0x000f680000300800 */
[----:B-1----:R-:W-:Y:S04]  /*113b0*/  STL.64 [R1+0x20], R18 ;  /* 0x0000201201007387 */ /* 0x002fe80000100a00 */
[----:B------:R-:W5:Y:S04]  /*113c0*/  LDL.LU R14, [R1+0x414] ;  /* 0x00041400010e7983 */ /* 0x000f680000300800 */
[----:B------:R-:W5:Y:S04]  /*113d0*/  LDL.LU R16, [R1+0x418] ;  /* 0x0004180001107983 */ /* 0x000f680000300800 */
[----:B------:R1:W-:Y:S01]  /*113e0*/  STL [R1+0x500], R29 ;  /* 0x0005001d01007387 */ /* 0x0003e20000100800 */
[C---:B------:R-:W-:Y:S01]  /*113f0*/  IMAD R3, R7.reuse, UR5, RZ ;  /* 0x0000000507037c24 */ /* 0x040fe2000f8e02ff */
[----:B------:R-:W-:Y:S01]  /*11400*/  ISETP.GE.AND P0, PT, R7, UR14, PT ;  /* 0x0000000e07007c0c */ /* 0x000fe2000bf06270 */
[----:B------:R-:W-:Y:S01]  /*11410*/  IMAD.MOV.U32 R13, RZ, RZ, R2 ;  /* 0x000000ffff0d7224 */ /* 0x000fe200078e0002 */
[----:B------:R-:W-:Y:S04]  /*11420*/  LDS.64 R18, [R0+UR4+0x2800] ;  /* 0x0028000400127984 */ /* 0x000fe80008000a00 */
[----:B-1----:R-:W5:Y:S04]  /*11430*/  LDL.LU R29, [R1+0x20] ;  /* 0x00002000011d7983 */ /* 0x002f680000300800 */
[----:B------:R1:W-:Y:S04]  /*11440*/  STL [R1+0x504], R23 ;  /* 0x0005041701007387 */ /* 0x0003e80000100800 */
[----:B-1----:R-:W5:Y:S04]  /*11450*/  LDL.LU R23, [R1+0x28] ;  /* 0x0000280001177983 */ /* 0x002f680000300800 */
[----:B------:R1:W-:Y:S04]  /*11460*/  STL [R1+0x508], R21 ;  /* 0x0005081501007387 */ /* 0x0003e80000100800 */
[----:B-1----:R-:W5:Y:S01]  /*11470*/  LDL.LU R21, [R1+0x18] ;  /* 0x0000180001157983 */ /* 0x002f620000300800 */
[----:B0-----:R-:W-:Y:S01]  /*11480*/  IMAD R4, R6, R24, RZ ;  /* 0x0000001806047224 */ /* 0x001fe200078e02ff */
[----:B------:R-:W-:-:S02]  /*11490*/  LEA R2, P2, R3, UR12, 0x1 ;  /* 0x0000000c03027c11 */ /* 0x000fc4000f8408ff */
[----:B------:R-:W-:Y:S01]  /*114a0*/  ISETP.LT.AND P1, PT, R6, UR15, !P0 ;  /* 0x0000000f06007c0c */ /* 0x000fe2000c721270 */
[----:B------:R-:W5:Y:S01]  /*114b0*/  LDL.LU R26, [R1+0x428] ;  /* 0x00042800011a7983 */ /* 0x000f620000300800 */
[----:B------:R-:W-:Y:S02]  /*114c0*/  LEA.HI.X.SX32 R3, R3, UR13, 0x1, P2 ;  /* 0x0000000d03037c11 */ /* 0x000fe400090f0eff */
[C---:B------:R-:W-:Y:S02]  /*114d0*/  LEA R6, P2, R4.reuse, R2, 0x1 ;  /* 0x0000000204067211 */ /* 0x040fe400078408ff */
[C---:B------:R-:W-:Y:S01]  /*114e0*/  ISETP.LT.AND P3, PT, R9.reuse, UR15, !P0 ;  /* 0x0000000f09007c0c */ /* 0x040fe2000c761270 */
[----:B------:R-:W-:Y:S01]  /*114f0*/  IMAD R9, R9, R24, RZ ;  /* 0x0000001809097224 */ /* 0x000fe200078e02ff */
[----:B------:R-:W-:-:S05]  /*11500*/  LEA.HI.X.SX32 R7, R4, R3, 0x1, P2 ;  /* 0x0000000304077211 */ /* 0x000fca00010f0eff */
[----:B------:R0:W-:Y:S01]  /*11510*/  @P1 STG.E.U16 desc[UR10][R6.64], R10 ;  /* 0x0000000a06001986 */ /* 0x0001e2000c10150a */
[----:B------:R-:W-:Y:S02]  /*11520*/  ISETP.LT.AND P4, PT, R11, UR15, !P0 ;  /* 0x0000000f0b007c0c */ /* 0x000fe4000c781270 */
[----:B0-----:R-:W-:-:S04]  /*11530*/  LEA R6, P1, R9, R2, 0x1 ;  /* 0x0000000209067211 */ /* 0x001fc800078208ff */
[----:B------:R-:W-:-:S05]  /*11540*/  LEA.HI.X.SX32 R7, R9, R3, 0x1, P1 ;  /* 0x0000000309077211 */ /* 0x000fca00008f0eff */
[----:B------:R0:W-:Y:S04]  /*11550*/  @P3 STG.E.U16 desc[UR10][R6.64], R15 ;  /* 0x0000000f06003986 */ /* 0x0001e8000c10150a */
[----:B0-----:R-:W5:Y:S01]  /*11560*/  LDL.LU R15, [R1+0x424] ;  /* 0x00042400010f7983 */ /* 0x001f620000300800 */
[C---:B--2---:R-:W-:Y:S01]  /*11570*/  ISETP.LT.AND P5, PT, R8.reuse, UR15, !P0 ;  /* 0x0000000f08007c0c */ /* 0x044fe2000c7a1270 */
[----:B------:R-:W-:-:S05]  /*11580*/  IMAD R8, R8, R24, RZ ;  /* 0x0000001808087224 */ /* 0x000fca00078e02ff */
[----:B------:R-:W-:-:S04]  /*11590*/  LEA R10, P6, R8, R2, 0x1 ;  /* 0x00000002080a7211 */ /* 0x000fc800078c08ff */
[----:B------:R-:W-:-:S05]  /*115a0*/  LEA.HI.X.SX32 R11, R8, R3, 0x1, P6 ;  /* 0x00000003080b7211 */ /* 0x000fca00030f0eff */
[----:B------:R-:W-:Y:S01]  /*115b0*/  @P5 STG.E.U16 desc[UR10][R10.64], R13 ;  /* 0x0000000d0a005986 */ /* 0x000fe2000c10150a */
[C---:B---3--:R-:W-:Y:S01]  /*115c0*/  ISETP.LT.AND P2, PT, R5.reuse, UR15, !P0 ;  /* 0x0000000f05007c0c */ /* 0x048fe2000c741270 */
[----:B------:R-:W-:-:S05]  /*115d0*/  IMAD R5, R5, R24, RZ ;  /* 0x0000001805057224 */ /* 0x000fca00078e02ff */
[----:B------:R-:W-:-:S04]  /*115e0*/  LEA R6, P3, R5, R2, 0x1 ;  /* 0x0000000205067211 */ /* 0x000fc800078608ff */
[----:B------:R-:W-:Y:S01]  /*115f0*/  LEA.HI.X.SX32 R7, R5, R3, 0x1, P3 ;  /* 0x0000000305077211 */ /* 0x000fe200018f0eff */
[C---:B----4-:R-:W-:Y:S01]  /*11600*/  IMAD R9, R17.reuse, R24, RZ ;  /* 0x0000001811097224 */ /* 0x050fe200078e02ff */
[----:B------:R-:W-:-:S04]  /*11610*/  ISETP.LT.AND P1, PT, R17, UR15, !P0 ;  /* 0x0000000f11007c0c */ /* 0x000fc8000c721270 */
[----:B------:R-:W-:-:S04]  /*11620*/  LEA R8, P6, R9, R2, 0x1 ;  /* 0x0000000209087211 */ /* 0x000fc800078c08ff */
[----:B------:R-:W-:Y:S01]  /*11630*/  LEA.HI.X.SX32 R9, R9, R3, 0x1, P6 ;  /* 0x0000000309097211 */ /* 0x000fe200030f0eff */
[----:B-----5:R0:W-:Y:S04]  /*11640*/  @P2 STG.E.U16 desc[UR10][R6.64], R21 ;  /* 0x0000001506002986 */ /* 0x0201e8000c10150a */
[----:B------:R1:W-:Y:S01]  /*11650*/  @P1 STG.E.U16 desc[UR10][R8.64], R23 ;  /* 0x0000001708001986 */ /* 0x0003e2000c10150a */
[C---:B------:R-:W-:Y:S01]  /*11660*/  ISETP.LT.AND P1, PT, R14.reuse, UR15, !P0 ;  /* 0x0000000f0e007c0c */ /* 0x040fe2000c721270 */
[-C--:B0-----:R-:W-:Y:S02]  /*11670*/  IMAD R7, R14, R24.reuse, RZ ;  /* 0x000000180e077224 */ /* 0x081fe400078e02ff */
[----:B------:R-:W2:Y:S04]  /*11680*/  LDL.LU R14, [R1+0x42c] ;  /* 0x00042c00010e7983 */ /* 0x000ea80000300800 */
[----:B------:R-:W3:Y:S01]  /*11690*/  LDL.LU R25, [R1+0x430] ;  /* 0x0004300001197983 */ /* 0x000ee20000300800 */
[C---:B------:R-:W-:Y:S01]  /*116a0*/  ISETP.LT.AND P3, PT, R12.reuse, UR15, !P0 ;  /* 0x0000000f0c007c0c */ /* 0x040fe2000c761270 */
[----:B------:R-:W-:-:S02]  /*116b0*/  IMAD R5, R12, R24, RZ ;  /* 0x000000180c057224 */ /* 0x000fc400078e02ff */
[----:B------:R-:W0:Y:S03]  /*116c0*/  LDS.64 R12, [R0+UR4+0x2400] ;  /* 0x00240004000c7984 */ /* 0x000e260008000a00 */
[-C--:B-1----:R-:W-:Y:S02]  /*116d0*/  LEA R8, P2, R5, R2.reuse, 0x1 ;  /* 0x0000000205087211 */ /* 0x082fe400078408ff */
[----:B------:R-:W-:Y:S02]  /*116e0*/  LEA R6, P6, R7, R2, 0x1 ;  /* 0x0000000207067211 */ /* 0x000fe400078c08ff */
[-C--:B------:R-:W-:Y:S01]  /*116f0*/  LEA.HI.X.SX32 R9, R5, R3.reuse, 0x1, P2 ;  /* 0x0000000305097211 */ /* 0x080fe200010f0eff */
[----:B------:R-:W-:Y:S01]  /*11700*/  IMAD R5, R16, R24, RZ ;  /* 0x0000001810057224 */ /* 0x000fe200078e02ff */
[----:B------:R-:W-:Y:S01]  /*11710*/  LEA.HI.X.SX32 R7, R7, R3, 0x1, P6 ;  /* 0x0000000307077211 */ /* 0x000fe200030f0eff */
[----:B------:R-:W-:Y:S01]  /*11720*/  IMAD R4, R24, 0x40, R4 ;  /* 0x0000004018047824 */ /* 0x000fe200078e0204 */
[----:B------:R-:W-:-:S02]  /*11730*/  ISETP.LT.AND P2, PT, R16, UR15, !P0 ;  /* 0x0000000f10007c0c */ /* 0x000fc4000c741270 */
[CC--:B------:R-:W-:Y:S01]  /*11740*/  LEA R10, P5, R5.reuse, R2.reuse, 0x1 ;  /* 0x00000002050a7211 */ /* 0x0c0fe200078a08ff */
[----:B------:R-:W-:Y:S03]  /*11750*/  @P3 STG.E.U16 desc[UR10][R8.64], R29 ;  /* 0x0000001d08003986 */ /* 0x000fe6000c10150a */
[----:B------:R-:W-:Y:S01]  /*11760*/  LEA.HI.X.SX32 R11, R5, R3, 0x1, P5 ;  /* 0x00000003050b7211 */ /* 0x000fe200028f0eff */
[----:B------:R1:W-:Y:S01]  /*11770*/  @P1 STG.E.U16 desc[UR10][R6.64], R28 ;  /* 0x0000001c06001986 */ /* 0x0003e2000c10150a */
[----:B------:R-:W-:Y:S01]  /*11780*/  IMAD R5, R24, 0x8, R4 ;  /* 0x0000000818057824 */ /* 0x000fe200078e0204 */
[----:B------:R-:W-:Y:S02]  /*11790*/  ISETP.LT.AND P6, PT, R26, UR15, !P0 ;  /* 0x0000000f1a007c0c */ /* 0x000fe4000c7c1270 */
[----:B------:R-:W4:Y:S04]  /*117a0*/  LDS.64 R16, [R0+UR4+0x2c00] ;  /* 0x002c000400107984 */ /* 0x000f280008000a00 */
[----:B------:R-:W5:Y:S01]  /*117b0*/  LDS.64 R8, [R0+UR4+0x3000] ;  /* 0x0030000400087984 */ /* 0x000f620008000a00 */
[----:B-1----:R-:W-:-:S03]  /*117c0*/  LEA R6, P5, R4, R2, 0x1 ;  /* 0x0000000204067211 */ /* 0x002fc600078a08ff */
[----:B------:R-:W-:Y:S01]  /*117d0*/  @P2 STG.E.U16 desc[UR10][R10.64], R22 ;  /* 0x000000160a002986 */ /* 0x000fe2000c10150a */
[----:B------:R-:W-:Y:S01]  /*117e0*/  LEA.HI.X.SX32 R7, R4, R3, 0x1, P5 ;  /* 0x0000000304077211 */ /* 0x000fe200028f0eff */
[----:B------:R-:W-:Y:S01]  /*117f0*/  IMAD R4, R24, 0x8, R5 ;  /* 0x0000000818047824 */ /* 0x000fe200078e0205 */
[----:B------:R-:W-:Y:S01]  /*11800*/  LEA R24, P5, R5, R2, 0x1 ;  /* 0x0000000205187211 */ /* 0x000fe200078a08ff */
[----:B------:R-:W-:Y:S04]  /*11810*/  LDS.64 R10, [R0+UR4+0x3800] ;  /* 0x00380004000a7984 */ /* 0x000fe80008000a00 */
[----:B------:R1:W-:Y:S01]  /*11820*/  @P4 STG.E.U16 desc[UR10][R6.64], R20 ;  /* 0x0000001406004986 */ /* 0x0003e2000c10150a */
[----:B------:R-:W-:-:S03]  /*11830*/  ISETP.LT.AND P3, PT, R15, UR15, !P0 ;  /* 0x0000000f0f007c0c */ /* 0x000fc6000c761270 */
[----:B------:R-:W-:Y:S04]  /*11840*/  LDS.64 R26, [R0+UR4+0x3c00] ;  /* 0x003c0004001a7984 */ /* 0x000fe80008000a00 */
[----:B-1----:R-:W4:Y:S01]  /*11850*/  LDL.LU R7, [R1+0x434] ;  /* 0x0004340001077983 */ /* 0x002f220000300800 */
[----:B---3--:R-:W-:Y:S02]  /*11860*/  ISETP.LT.AND P2, PT, R25, UR15, !P0 ;  /* 0x0000000f19007c0c */ /* 0x008fe4000c741270 */
[----:B------:R-:W-:Y:S02]  /*11870*/  LEA.HI.X.SX32 R25, R5, R3, 0x1, P5 ;  /* 0x0000000305197211 */ /* 0x000fe400028f0eff */
[----:B------:R-:W1:Y:S03]  /*11880*/  LDC R5, c[0x0][0x3b8] ;  /* 0x0000ee00ff057b82 */ /* 0x000e660000000800 */
[----:B0-----:R0:W-:Y:S04]  /*11890*/  @P6 STG.E.U16 desc[UR10][R24.64], R12 ;  /* 0x0000000c18006986 */ /* 0x0011e8000c10150a */
[----:B0-----:R-:W3:Y:S01]  /*118a0*/  LDL.LU R24, [R1+0x438] ;  /* 0x0004380001187983 */ /* 0x001ee20000300800 */
[----:B------:R-:W0:Y:S01]  /*118b0*/  LDC R25, c[0x0][0x3b8] ;  /* 0x0000ee00ff197b82 */ /* 0x000e220000000800 */
[----:B--2---:R-:W-:-:S02]  /*118c0*/  ISETP.LT.AND P1, PT, R14, UR15, !P0 ;  /* 0x0000000f0e007c0c */ /* 0x004fc4000c721270 */
[----:B------:R1:W2:Y:S01]  /*118d0*/  LDS.64 R14, [R0+UR4+0x3400] ;  /* 0x00340004000e7984 */ /* 0x0002a20008000a00 */
[CC--:B------:R-:W-:Y:S01]  /*118e0*/  LEA R6, P4, R4.reuse, R2.reuse, 0x1 ;  /* 0x0000000204067211 */ /* 0x0c0fe200078808ff */
[----:B-1----:R-:W-:Y:S01]  /*118f0*/  IMAD R0, R5, 0x8, R4 ;  /* 0x0000000805007824 */ /* 0x002fe200078e0204 */
[----:B----4-:R-:W-:Y:S02]  /*11900*/  ISETP.LT.AND P5, PT, R7, UR15, !P0 ;  /* 0x0000000f07007c0c */ /* 0x010fe4000c7a1270 */
[----:B------:R-:W-:Y:S02]  /*11910*/  LEA.HI.X.SX32 R7, R4, R3, 0x1, P4 ;  /* 0x0000000304077211 */ /* 0x000fe400020f0eff */
[----:B------:R-:W-:-:S04]  /*11920*/  LEA R4, P6, R0, R2, 0x1 ;  /* 0x0000000200047211 */ /* 0x000fc800078c08ff */
[----:B------:R-:W-:Y:S02]  /*11930*/  LEA.HI.X.SX32 R5, R0, R3, 0x1, P6 ;  /* 0x0000000300057211 */ /* 0x000fe400030f0eff */
[----:B---3--:R-:W-:Y:S01]  /*11940*/  ISETP.LT.AND P4, PT, R24, UR15, !P0 ;  /* 0x0000000f18007c0c */ /* 0x008fe2000c781270 */
[----:B0-----:R-:W-:Y:S02]  /*11950*/  IMAD R24, R25, 0x8, R0 ;  /* 0x0000000819187824 */ /* 0x001fe400078e0200 */
[----:B------:R-:W3:Y:S04]  /*11960*/  LDL.LU R0, [R1+0x43c] ;  /* 0x00043c0001007983 */ /* 0x000ee80000300800 */
[----:B------:R0:W-:Y:S02]  /*11970*/  @P3 STG.E.U16 desc[UR10][R6.64], R18 ;  /* 0x0000001206003986 */ /* 0x0001e4000c10150a */
[----:B0-----:R-:W-:-:S04]  /*11980*/  LEA R6, P6, R24, R2, 0x1 ;  /* 0x0000000218067211 */ /* 0x001fc800078c08ff */
[----:B------:R-:W-:Y:S02]  /*11990*/  LEA.HI.X.SX32 R7, R24, R3, 0x1, P6 ;  /* 0x0000000318077211 */ /* 0x000fe400030f0eff */
[----:B---3--:R-:W-:Y:S01]  /*119a0*/  ISETP.LT.AND P3, PT, R0, UR15, !P0 ;  /* 0x0000000f00007c0c */ /* 0x008fe2000c761270 */
[----:B------:R-:W-:Y:S02]  /*119b0*/  IMAD R0, R25, 0x8, R24 ;  /* 0x0000000819007824 */ /* 0x000fe400078e0218 */
[----:B------:R-:W3:Y:S04]  /*119c0*/  LDL.LU R24, [R1+0x440] ;  /* 0x0004400001187983 */ /* 0x000ee80000300800 */
[----:B------:R0:W-:Y:S02]  /*119d0*/  @P1 STG.E.U16 desc[UR10][R4.64], R16 ;  /* 0x0000001004001986 */ /* 0x0001e4000c10150a */
[----:B0-----:R-:W-:-:S04]  /*119e0*/  LEA R4, P6, R0, R2, 0x1 ;  /* 0x0000000200047211 */ /* 0x001fc800078c08ff */
[----:B------:R-:W-:Y:S02]  /*119f0*/  LEA.HI.X.SX32 R5, R0, R3, 0x1, P6 ;  /* 0x0000000300057211 */ /* 0x000fe400030f0eff */
[----:B---3--:R-:W-:Y:S01]  /*11a00*/  ISETP.LT.AND P1, PT, R24, UR15, !P0 ;  /* 0x0000000f18007c0c */ /* 0x008fe2000c721270 */
[----:B------:R-:W-:Y:S02]  /*11a10*/  IMAD R24, R25, 0x8, R0 ;  /* 0x0000000819187824 */ /* 0x000fe400078e0200 */
[----:B------:R-:W3:Y:S04]  /*11a20*/  LDL.LU R0, [R1+0x444] ;  /* 0x0004440001007983 */ /* 0x000ee80000300800 */
[----:B-----5:R0:W-:Y:S02]  /*11a30*/  @P2 STG.E.U16 desc[UR10][R6.64], R8 ;  /* 0x0000000806002986 */ /* 0x0201e4000c10150a */
[----:B0-----:R-:W-:-:S04]  /*11a40*/  LEA R6, P6, R24, R2, 0x1 ;  /* 0x0000000218067211 */ /* 0x001fc800078c08ff */
[----:B------:R-:W-:Y:S02]  /*11a50*/  LEA.HI.X.SX32 R7, R24, R3, 0x1, P6 ;  /* 0x0000000318077211 */ /* 0x000fe400030f0eff */
[----:B---3--:R-:W-:Y:S01]  /*11a60*/  ISETP.LT.AND P2, PT, R0, UR15, !P0 ;  /* 0x0000000f00007c0c */ /* 0x008fe2000c741270 */
[----:B------:R-:W-:Y:S02]  /*11a70*/  IMAD R0, R25, 0x8, R24 ;  /* 0x0000000819007824 */ /* 0x000fe400078e0218 */
[----:B------:R-:W3:Y:S04]  /*11a80*/  LDL.LU R24, [R1+0x448] ;  /* 0x0004480001187983 */ /* 0x000ee80000300800 */
[----:B--2---:R0:W-:Y:S04]  /*11a90*/  @P5 STG.E.U16 desc[UR10][R4.64], R14 ;  /* 0x0000000e04005986 */ /* 0x0041e8000c10150a */
[----:B------:R1:W-:Y:S01]  /*11aa0*/  @P4 STG.E.U16 desc[UR10][R6.64], R10 ;  /* 0x0000000a06004986 */ /* 0x0003e2000c10150a */
[----:B0-----:R-:W-:-:S04]  /*11ab0*/  LEA R4, P6, R0, R2, 0x1 ;  /* 0x0000000200047211 */ /* 0x001fc800078c08ff */
[----:B------:R-:W-:Y:S02]  /*11ac0*/  LEA.HI.X.SX32 R5, R0, R3, 0x1, P6 ;  /* 0x0000000300057211 */ /* 0x000fe400030f0eff */
[----:B---3--:R-:W-:Y:S01]  /*11ad0*/  ISETP.LT.AND P5, PT, R24, UR15, !P0 ;  /* 0x0000000f18007c0c */ /* 0x008fe2000c7a1270 */
[----:B------:R-:W-:Y:S02]  /*11ae0*/  IMAD R24, R25, 0x8, R0 ;  /* 0x0000000819187824 */ /* 0x000fe400078e0200 */
[----:B------:R-:W2:Y:S04]  /*11af0*/  LDL.LU R0, [R1+0x44c] ;  /* 0x00044c0001007983 */ /* 0x000ea80000300800 */
[----:B-1----:R-:W3:Y:S01]  /*11b00*/  LDL.LU R7, [R1+0x450] ;  /* 0x0004500001077983 */ /* 0x002ee20000300800 */
[----:B------:R-:W-:-:S03]  /*11b10*/  LEA R6, P6, R24, R2, 0x1 ;  /* 0x0000000218067211 */ /* 0x000fc600078c08ff */
[----:B------:R0:W-:Y:S01]  /*11b20*/  @P3 STG.E.U16 desc[UR10][R4.64], R26 ;  /* 0x0000001a04003986 */ /* 0x0001e2000c10150a */
[----:B--2---:R-:W-:Y:S01]  /*11b30*/  ISETP.LT.AND P4, PT, R0, UR15, !P0 ;  /* 0x0000000f00007c0c */ /* 0x004fe2000c781270 */
[----:B------:R-:W-:Y:S01]  /*11b40*/  IMAD R0, R25, 0x8, R24 ;  /* 0x0000000819007824 */ /* 0x000fe200078e0218 */
[----:B---3--:R-:W-:Y:S02]  /*11b50*/  ISETP.LT.AND P3, PT, R7, UR15, !P0 ;  /* 0x0000000f07007c0c */ /* 0x008fe4000c761270 */
[----:B------:R-:W-:Y:S02]  /*11b60*/  LEA.HI.X.SX32 R7, R24, R3, 0x1, P6 ;  /* 0x0000000318077211 */ /* 0x000fe400030f0eff */
[----:B------:R-:W2:Y:S04]  /*11b70*/  LDL.LU R24, [R1] ;  /* 0x0000000001187983 */ /* 0x000ea80000300800 */
[----:B0-----:R-:W3:Y:S01]  /*11b80*/  LDL.LU R5, [R1+0x8] ;  /* 0x0000080001057983 */ /* 0x001ee20000300800 */
[----:B------:R-:W-:-:S02]  /*11b90*/  LEA R4, P6, R0, R2, 0x1 ;  /* 0x0000000200047211 */ /* 0x000fc400078c08ff */
[----:B--2---:R-:W-:Y:S02]  /*11ba0*/  PRMT R8, R24, 0x7632, R8 ;  /* 0x0000763218087816 */ /* 0x004fe40000000008 */
[----:B---3--:R-:W-:Y:S01]  /*11bb0*/  PRMT R10, R5, 0x7632, R10 ;  /* 0x00007632050a7816 */ /* 0x008fe2000000000a */
[----:B------:R-:W-:Y:S01]  /*11bc0*/  IMAD R24, R25, 0x8, R0 ;  /* 0x0000000819187824 */ /* 0x000fe200078e0200 */
[----:B------:R-:W-:Y:S02]  /*11bd0*/  LEA.HI.X.SX32 R5, R0, R3, 0x1, P6 ;  /* 0x0000000300057211 */ /* 0x000fe400030f0eff */
[----:B------:R-:W2:Y:S04]  /*11be0*/  LDL.LU R0, [R1+0x458] ;  /* 0x0004580001007983 */ /* 0x000ea80000300800 */
[----:B------:R0:W-:Y:S04]  /*11bf0*/  @P1 STG.E.U16 desc[UR10][R6.64], R10 ;  /* 0x0000000a06001986 */ /* 0x0001e8000c10150a */
[----:B0-----:R-:W3:Y:S04]  /*11c00*/  LDL.LU R7, [R1+0x454] ;  /* 0x0004540001077983 */ /* 0x001ee80000300800 */
[----:B------:R0:W-:Y:S01]  /*11c10*/  @P2 STG.E.U16 desc[UR10][R4.64], R8 ;  /* 0x0000000804002986 */ /* 0x0001e2000c10150a */
[----:B------:R-:W-:-:S03]  /*11c20*/  LEA R6, P6, R24, R2, 0x1 ;  /* 0x0000000218067211 */ /* 0x000fc600078c08ff */
[----:B0-----:R-:W4:Y:S01]  /*11c30*/  LDL.LU R4, [R1+0x10] ;  /* 0x0000100001047983 */ /* 0x001f220000300800 */
[----:B------:R-:W-:Y:S01]  /*11c40*/  IMAD R5, R25, 0x8, R24 ;  /* 0x0000000819057824 */ /* 0x000fe200078e0218 */
[----:B---3--:R-:W-:Y:S02]  /*11c50*/  ISETP.LT.AND P1, PT, R7, UR15, !P0 ;  /* 0x0000000f07007c0c */ /* 0x008fe4000c721270 */
[----:B------:R-:W-:Y:S02]  /*11c60*/  LEA.HI.X.SX32 R7, R24, R3, 0x1, P6 ;  /* 0x0000000318077211 */ /* 0x000fe400030f0eff */
[----:B------:R-:W3:Y:S01]  /*11c70*/  LDL.LU R24, [R1+0x45c] ;  /* 0x00045c0001187983 */ /* 0x000ee20000300800 */
[----:B--2---:R-:W-:Y:S01]  /*11c80*/  ISETP.LT.AND P2, PT, R0, UR15, !P0 ;  /* 0x0000000f00007c0c */ /* 0x004fe2000c741270 */
[----:B------:R-:W-:Y:S01]  /*11c90*/  IMAD R0, R25, 0x8, R5 ;  /* 0x0000000819007824 */ /* 0x000fe200078e0205 */
[----:B------:R-:W-:Y:S02]  /*11ca0*/  PRMT R10, R21, 0x7632, R10 ;  /* 0x00007632150a7816 */ /* 0x000fe4000000000a */
[----:B------:R-:W2:Y:S01]  /*11cb0*/  LDL.LU R21, [R1+0x508] ;  /* 0x0005080001157983 */ /* 0x000ea20000300800 */
[----:B----4-:R-:W-:-:S02]  /*11cc0*/  PRMT R8, R4, 0x7632, R8 ;  /* 0x0000763204087816 */ /* 0x010fc40000000008 */
[----:B------:R-:W-:-:S03]  /*11cd0*/  LEA R4, P6, R5, R2, 0x1 ;  /* 0x0000000205047211 */ /* 0x000fc600078c08ff */
[----:B------:R0:W-:Y:S01]  /*11ce0*/  @P5 STG.E.U16 desc[UR10][R6.64], R8 ;  /* 0x0000000806005986 */ /* 0x0001e2000c10150a */
[----:B------:R-:W-:-:S05]  /*11cf0*/  LEA.HI.X.SX32 R5, R5, R3, 0x1, P6 ;  /* 0x0000000305057211 */ /* 0x000fca00030f0eff */
[----:B------:R1:W-:Y:S01]  /*11d00*/  @P4 STG.E.U16 desc[UR10][R4.64], R10 ;  /* 0x0000000a04004986 */ /* 0x0003e2000c10150a */
[CC--:B0-----:R-:W-:Y:S02]  /*11d10*/  LEA R6, P6, R0.reuse, R2.reuse, 0x1 ;  /* 0x0000000200067211 */ /* 0x0c1fe400078c08ff */
[----:B------:R-:W-:Y:S02]  /*11d20*/  PRMT R8, R23, 0x7632, R8 ;  /* 0x0000763217087816 */ /* 0x000fe40000000008 */
[----:B------:R-:W4:Y:S01]  /*11d30*/  LDL.LU R23, [R1+0x504] ;  /* 0x0005040001177983 */ /* 0x000f220000300800 */
[----:B------:R-:W-:Y:S02]  /*11d40*/  LEA.HI.X.SX32 R7, R0, R3, 0x1, P6 ;  /* 0x0000000300077211 */ /* 0x000fe400030f0eff */
[----:B---3--:R-:W-:Y:S01]  /*11d50*/  ISETP.LT.AND P5, PT, R24, UR15, !P0 ;  /* 0x0000000f18007c0c */ /* 0x008fe2000c7a1270 */
[----:B------:R-:W-:Y:S02]  /*11d60*/  IMAD R24, R25, 0x8, R0 ;  /* 0x0000000819187824 */ /* 0x000fe400078e0200 */
[----:B------:R-:W3:Y:S04]  /*11d70*/  LDL.LU R0, [R1+0x464] ;  /* 0x0004640001007983 */ /* 0x000ee80000300800 */
[----:B-1----:R-:W5:Y:S01]  /*11d80*/  LDL.LU R5, [R1+0x460] ;  /* 0x0004600001057983 */ /* 0x002f620000300800 */
[----:B------:R-:W-:-:S03]  /*11d90*/  LEA R4, P6, R24, R2, 0x1 ;  /* 0x0000000218047211 */ /* 0x000fc600078c08ff */
[----:B------:R0:W-:Y:S02]  /*11da0*/  @P3 STG.E.U16 desc[UR10][R6.64], R8 ;  /* 0x0000000806003986 */ /* 0x0001e4000c10150a */
[----:B0-----:R-:W-:Y:S01]  /*11db0*/  PRMT R8, R29, 0x7632, R8 ;  /* 0x000076321d087816 */ /* 0x001fe20000000008 */
[----:B------:R-:W-:Y:S01]  /*11dc0*/  IMAD R7, R25, 0x8, R24 ;  /* 0x0000000819077824 */ /* 0x000fe200078e0218 */
[----:B-----5:R-:W-:Y:S02]  /*11dd0*/  ISETP.LT.AND P4, PT, R5, UR15, !P0 ;  /* 0x0000000f05007c0c */ /* 0x020fe4000c781270 */
[----:B------:R-:W-:Y:S02]  /*11de0*/  LEA.HI.X.SX32 R5, R24, R3, 0x1, P6 ;  /* 0x0000000318057211 */ /* 0x000fe400030f0eff */
[----:B------:R-:W5:Y:S04]  /*11df0*/  LDL.LU R24, [R1+0x46c] ;  /* 0x00046c0001187983 */ /* 0x000f680000300800 */
[----:B------:R-:W2:Y:S04]  /*11e00*/  LDL.LU R29, [R1+0x500] ;  /* 0x00050000011d7983 */ /* 0x000ea80000300800 */
[----:B------:R0:W-:Y:S04]  /*11e10*/  @P1 STG.E.U16 desc[UR10][R4.64], R8 ;  /* 0x0000000804001986 */ /* 0x0001e8000c10150a */
[----:B0-----:R-:W2:Y:S01]  /*11e20*/  LDL.LU R5, [R1+0x468] ;  /* 0x0004680001057983 */ /* 0x001ea20000300800 */
[----:B---3--:R-:W-:Y:S01]  /*11e30*/  ISETP.LT.AND P3, PT, R0, UR15, !P0 ;  /* 0x0000000f00007c0c */ /* 0x008fe2000c761270 */
[----:B------:R-:W-:Y:S01]  /*11e40*/  IMAD R0, R25, 0x8, R7 ;  /* 0x0000000819007824 */ /* 0x000fe200078e0207 */
[----:B------:R-:W-:-:S02]  /*11e50*/  LEA R6, P6, R7, R2, 0x1 ;  /* 0x0000000207067211 */ /* 0x000fc400078c08ff */
[----:B------:R-:W-:Y:S02]  /*11e60*/  PRMT R28, R28, 0x7632, R28 ;  /* 0x000076321c1c7816 */ /* 0x000fe4000000001c */
[----:B------:R-:W-:Y:S02]  /*11e70*/  LEA.HI.X.SX32 R7, R7, R3, 0x1, P6 ;  /* 0x0000000307077211 */ /* 0x000fe400030f0eff */
[----:B------:R-:W-:Y:S01]  /*11e80*/  PRMT R8, R22, 0x7632, R8 ;  /* 0x0000763216087816 */ /* 0x000fe20000000008 */
[----:B------:R-:W-:Y:S01]  /*11e90*/  IMAD R22, R25, 0x8, R0 ;  /* 0x0000000819167824 */ /* 0x000fe200078e0200 */
[----:B------:R-:W-:Y:S01]  /*11ea0*/  LEA R4, P6, R0, R2, 0x1 ;  /* 0x0000000200047211 */ /* 0x000fe200078c08ff */
[----:B------:R0:W-:Y:S04]  /*11eb0*/  @P2 STG.E.U16 desc[UR10][R6.64], R28 ;  /* 0x0000001c06002986 */ /* 0x0001e8000c10150a */
[----:B0-----:R-:W3:Y:S01]  /*11ec0*/  LDL.LU R28, [R1+0x470] ;  /* 0x00047000011c7983 */ /* 0x001ee20000300800 */
[----:B-----5:R-:W-:-:S03]  /*11ed0*/  ISETP.LT.AND P2, PT, R24, UR15, !P0 ;  /* 0x0000000f18007c0c */ /* 0x020fc6000c741270 */
[----:B------:R-:W5:Y:S01]  /*11ee0*/  LDL.LU R24, [R1+0x478] ;  /* 0x0004780001187983 */ /* 0x000f620000300800 */
[----:B--2---:R-:W-:Y:S02]  /*11ef0*/  ISETP.LT.AND P1, PT, R5, UR15, !P0 ;  /* 0x0000000f05007c0c */ /* 0x004fe4000c721270 */
[----:B------:R-:W-:Y:S02]  /*11f00*/  LEA.HI.X.SX32 R5, R0, R3, 0x1, P6 ;  /* 0x0000000300057211 */ /* 0x000fe400030f0eff */
[----:B------:R-:W-:Y:S01]  /*11f10*/  LEA R6, P6, R22, R2, 0x1 ;  /* 0x0000000216067211 */ /* 0x000fe200078c08ff */
[----:B------:R-:W-:-:S03]  /*11f20*/  IMAD R0, R25, 0x8, R22 ;  /* 0x0000000819007824 */ /* 0x000fc600078e0216 */
[----:B------:R-:W-:Y:S02]  /*11f30*/  LEA.HI.X.SX32 R7, R22, R3, 0x1, P6 ;  /* 0x0000000316077211 */ /* 0x000fe400030f0eff */
[----:B------:R-:W2:Y:S04]  /*11f40*/  LDL.LU R22, [R1+0x474] ;  /* 0x0004740001167983 */ /* 0x000ea80000300800 */
[----:B------:R0:W-:Y:S01]  /*11f50*/  @P5 STG.E.U16 desc[UR10][R4.64], R8 ;  /* 0x0000000804005986 */ /* 0x0001e2000c10150a */
[----:B------:R-:W-:Y:S02]  /*11f60*/  PRMT R12, R12, 0x7632, R12 ;  /* 0x000076320c0c7816 */ /* 0x000fe4000000000c */
[----:B0-----:R-:W-:Y:S01]  /*11f70*/  PRMT R5, R20, 0x7632, R5 ;  /* 0x0000763214057816 */ /* 0x001fe20000000005 */
[----:B------:R-:W-:Y:S01]  /*11f80*/  IMAD R20, R25, 0x8, R0 ;  /* 0x0000000819147824 */ /* 0x000fe200078e0200 */
[----:B------:R-:W-:-:S03]  /*11f90*/  LEA R4, P6, R0, R2, 0x1 ;  /* 0x0000000200047211 */ /* 0x000fc600078c08ff */
[----:B------:R0:W-:Y:S01]  /*11fa0*/  @P4 STG.E.U16 desc[UR10][R6.64], R5 ;  /* 0x0000000506004986 */ /* 0x0001e2000c10150a */
[----:B---3--:R-:W-:Y:S02]  /*11fb0*/  ISETP.LT.AND P5, PT, R28, UR15, !P0 ;  /* 0x0000000f1c007c0c */ /* 0x008fe4000c7a1270 */
[----:B------:R-:W-:Y:S01]  /*11fc0*/  PRMT R18, R18, 0x7632, R18 ;  /* 0x0000763212127816 */ /* 0x000fe20000000012 */
[----:B------:R-:W3:Y:S01]  /*11fd0*/  LDL.LU R28, [R1+0x47c] ;  /* 0x00047c00011c7983 */ /* 0x000ee20000300800 */
[----:B0-----:R-:W-:Y:S01]  /*11fe0*/  LEA.HI.X.SX32 R5, R0, R3, 0x1, P6 ;  /* 0x0000000300057211 */ /* 0x001fe200030f0eff */
[----:B------:R-:W-:Y:S01]  /*11ff0*/  IMAD R0, R25, 0x8, R20 ;  /* 0x0000000819007824 */ /* 0x000fe200078e0214 */
[----:B------:R-:W-:-:S03]  /*12000*/  LEA R6, P6, R20, R2, 0x1 ;  /* 0x0000000214067211 */ /* 0x000fc600078c08ff */
[----:B------:R0:W-:Y:S01]  /*12010*/  @P3 STG.E.U16 desc[UR10][R4.64], R12 ;  /* 0x0000000c04003986 */ /* 0x0001e2000c10150a */
[----:B------:R-:W-:Y:S02]  /*12020*/  LEA.HI.X.SX32 R7, R20, R3, 0x1, P6 ;  /* 0x0000000314077211 */ /* 0x000fe400030f0eff */
[----:B------:R-:W-:Y:S02]  /*12030*/  PRMT R16, R16, 0x7632, R16 ;  /* 0x0000763210107816 */ /* 0x000fe40000000010 */
[----:B0-----:R-:W-:-:S04]  /*12040*/  LEA R4, P6, R0, R2, 0x1 ;  /* 0x0000000200047211 */ /* 0x001fc800078c08ff */
[----:B------:R-:W-:Y:S01]  /*12050*/  LEA.HI.X.SX32 R5, R0, R3, 0x1, P6 ;  /* 0x0000000300057211 */ /* 0x000fe200030f0eff */
[----:B------:R-:W-:Y:S04]  /*12060*/  @P1 STG.E.U16 desc[UR10][R6.64], R18 ;  /* 0x0000001206001986 */ /* 0x000fe8000c10150a */
[----:B------:R0:W-:Y:S01]  /*12070*/  @P2 STG.E.U16 desc[UR10][R4.64], R16 ;  /* 0x0000001004002986 */ /* 0x0001e2000c10150a */
[----:B-----5:R-:W-:Y:S02]  /*12080*/  ISETP.LT.AND P3, PT, R24, UR15, !P0 ;  /* 0x0000000f18007c0c */ /* 0x020fe4000c761270 */
[----:B--2---:R-:W-:Y:S02]  /*12090*/  ISETP.LT.AND P4, PT, R22, UR15, !P0 ;  /* 0x0000000f16007c0c */ /* 0x004fe4000c781270 */
[----:B------:R-:W2:Y:S04]  /*120a0*/  LDL.LU R22, [R1+0x480] ;  /* 0x0004800001167983 */ /* 0x000ea80000300800 */
[----:B------:R-:W5:Y:S04]  /*120b0*/  LDL.LU R24, [R1+0x484] ;  /* 0x0004840001187983 */ /* 0x000f680000300800 */
[----:B------:R-:W4:Y:S04]  /*120c0*/  LDL.LU R20, [R1+0x488] ;  /* 0x0004880001147983 */ /* 0x000f280000300800 */
[----:B0-----:R-:W5:Y:S01]  /*120d0*/  LDL.LU R16, [R1+0x48c] ;  /* 0x00048c0001107983 */ /* 0x001f620000300800 */
[----:B------:R-:W-:-:S04]  /*120e0*/  IMAD R7, R25, 0x8, R0 ;  /* 0x0000000819077824 */ /* 0x000fc800078e0200 */
[----:B------:R-:W-:Y:S01]  /*120f0*/  IMAD R0, R25, 0x8, R7 ;  /* 0x0000000819007824 */ /* 0x000fe200078e0207 */
[-C--:B------:R-:W-:Y:S02]  /*12100*/  LEA R6, P6, R7, R2.reuse, 0x1 ;  /* 0x0000000207067211 */ /* 0x080fe400078c08ff */
[----:B------:R-:W-:Y:S01]  /*12110*/  PRMT R10, R8, 0x7632, R10 ;  /* 0x00007632080a7816 */ /* 0x000fe2000000000a */
[----:B------:R-:W-:Y:S01]  /*12120*/  IMAD R8, R25, 0x8, R0 ;  /* 0x0000000819087824 */ /* 0x000fe200078e0200 */
[-C--:B------:R-:W-:Y:S02]  /*12130*/  LEA.HI.X.SX32 R7, R7, R3.reuse, 0x1, P6 ;  /* 0x0000000307077211 */ /* 0x080fe400030f0eff */
[----:B------:R-:W-:Y:S02]  /*12140*/  LEA R4, P6, R0, R2, 0x1 ;  /* 0x0000000200047211 */ /* 0x000fe400078c08ff */
[----:B------:R-:W-:Y:S01]  /*12150*/  PRMT R14, R14, 0x7632, R14 ;  /* 0x000076320e0e7816 */ /* 0x000fe2000000000e */
[----:B------:R0:W-:Y:S01]  /*12160*/  @P5 STG.E.U16 desc[UR10][R6.64], R10 ;  /* 0x0000000a06005986 */ /* 0x0001e2000c10150a */
[----:B------:R-:W-:Y:S01]  /*12170*/  LEA.HI.X.SX32 R5, R0, R3, 0x1, P6 ;  /* 0x0000000300057211 */ /* 0x000fe200030f0eff */
[----:B------:R-:W-:-:S04]  /*12180*/  IMAD R0, R25, 0x8, R8 ;  /* 0x0000000819007824 */ /* 0x000fc800078e0208 */
[----:B------:R1:W-:Y:S01]  /*12190*/  @P4 STG.E.U16 desc[UR10][R4.64], R14 ;  /* 0x0000000e04004986 */ /* 0x0003e2000c10150a */
[-C--:B0-----:R-:W-:Y:S02]  /*121a0*/  LEA R6, P6, R8, R2.reuse, 0x1 ;  /* 0x0000000208067211 */ /* 0x081fe400078c08ff */
[----:B------:R-:W-:Y:S02]  /*121b0*/  PRMT R10, R10, 0x7632, R10 ;  /* 0x000076320a0a7816 */ /* 0x000fe4000000000a */
[-C--:B------:R-:W-:Y:S01]  /*121c0*/  LEA.HI.X.SX32 R7, R8, R3.reuse, 0x1, P6 ;  /* 0x0000000308077211 */ /* 0x080fe200030f0eff */
[C---:B------:R-:W-:Y:S01]  /*121d0*/  IMAD R8, R25.reuse, 0x8, R0 ;  /* 0x0000000819087824 */ /* 0x040fe200078e0200 */
[-C--:B-1----:R-:W-:Y:S02]  /*121e0*/  LEA R4, P6, R0, R2.reuse, 0x1 ;  /* 0x0000000200047211 */ /* 0x082fe400078c08ff */
[----:B---3--:R-:W-:Y:S01]  /*121f0*/  ISETP.LT.AND P1, PT, R28, UR15, !P0 ;  /* 0x0000000f1c007c0c */ /* 0x008fe2000c721270 */
[----:B------:R0:W-:Y:S01]  /*12200*/  @P3 STG.E.U16 desc[UR10][R6.64], R10 ;  /* 0x0000000a06003986 */ /* 0x0001e2000c10150a */
[----:B------:R-:W-:Y:S01]  /*12210*/  LEA.HI.X.SX32 R5, R0, R3, 0x1, P6 ;  /* 0x0000000300057211 */ /* 0x000fe200030f0eff */
[----:B------:R-:W-:Y:S01]  /*12220*/  IMAD R0, R25, 0x8, R8 ;  /* 0x0000000819007824 */ /* 0x000fe200078e0208 */
[----:B0-----:R-:W-:-:S04]  /*12230*/  LEA R6, P6, R8, R2, 0x1 ;  /* 0x0000000208067211 */ /* 0x001fc800078c08ff */
[----:B------:R-:W-:Y:S02]  /*12240*/  LEA.HI.X.SX32 R7, R8, R3, 0x1, P6 ;  /* 0x0000000308077211 */ /* 0x000fe400030f0eff */
[----:B--2---:R-:W-:Y:S02]  /*12250*/  ISETP.LT.AND P2, PT, R22, UR15, !P0 ;  /* 0x0000000f16007c0c */ /* 0x004fe4000c741270 */
[----:B------:R-:W2:Y:S04]  /*12260*/  LDL.LU R22, [R1+0x4] ;  /* 0x0000040001167983 */ /* 0x000ea80000300800 */
[----:B------:R-:W3:Y:S01]  /*12270*/  LDL.LU R18, [R1+0x14] ;  /* 0x0000140001127983 */ /* 0x000ee20000300800 */
[----:B----4-:R-:W-:-:S03]  /*12280*/  ISETP.LT.AND P4, PT, R20, UR15, !P0 ;  /* 0x0000000f14007c0c */ /* 0x010fc6000c781270 */
[----:B------:R-:W4:Y:S01]  /*12290*/  LDL.LU R14, [R1+0x1c] ;  /* 0x00001c00010e7983 */ /* 0x000f220000300800 */
[----:B-----5:R-:W-:Y:S02]  /*122a0*/  ISETP.LT.AND P5, PT, R24, UR15, !P0 ;  /* 0x0000000f18007c0c */ /* 0x020fe4000c7a1270 */
[----:B------:R-:W-:Y:S01]  /*122b0*/  ISETP.LT.AND P3, PT, R16, UR15, !P0 ;  /* 0x0000000f10007c0c */ /* 0x000fe2000c761270 */
[----:B------:R-:W5:Y:S04]  /*122c0*/  LDL.LU R28, [R1+0x2c] ;  /* 0x00002c00011c7983 */ /* 0x000f680000300800 */
[----:B------:R-:W2:Y:S04]  /*122d0*/  LDL.LU R20, [R1+0x498] ;  /* 0x0004980001147983 */ /* 0x000ea80000300800 */
[----:B------:R-:W2:Y:S04]  /*122e0*/  LDL.LU R16, [R1+0x49c] ;  /* 0x00049c0001107983 */ /* 0x000ea80000300800 */
[----:B------:R-:W2:Y:S04]  /*122f0*/  LDL.LU R24, [R1+0x24] ;  /* 0x0000240001187983 */ /* 0x000ea80000300800 */
[----:B------:R-:W2:Y:S01]  /*12300*/  LDL.LU R8, [R1+0x490] ;  /* 0x0004900001087983 */ /* 0x000ea20000300800 */
[----:B------:R-:W-:-:S05]  /*12310*/  PRMT R26, R26, 0x7632, R26 ;  /* 0x000076321a1a7816 */ /* 0x000fca000000001a */
[----:B------:R0:W-:Y:S02]  /*12320*/  @P1 STG.E.U16 desc[UR10][R4.64], R26 ;  /* 0x0000001a04001986 */ /* 0x0001e4000c10150a */
[CC--:B0-----:R-:W-:Y:S02]  /*12330*/  LEA R4, P6, R0.reuse, R2.reuse, 0x1 ;  /* 0x0000000200047211 */ /* 0x0c1fe400078c08ff */
[----:B------:R-:W3:Y:S02]  /*12340*/  LDL.LU R26, [R1+0xc] ;  /* 0x00000c00011a7983 */ /* 0x000ee40000300800 */
[----:B------:R-:W-:Y:S02]  /*12350*/  LEA.HI.X.SX32 R5, R0, R3, 0x1, P6 ;  /* 0x0000000300057211 */ /* 0x000fe400030f0eff */
[----:B--2---:R-:W-:Y:S01]  /*12360*/  ISETP.LT.AND P1, PT, R8, UR15, !P0 ;  /* 0x0000000f08007c0c */ /* 0x004fe2000c721270 */
[----:B------:R-:W-:Y:S02]  /*12370*/  IMAD R8, R25, 0x8, R0 ;  /* 0x0000000819087824 */ /* 0x000fe400078e0200 */
[----:B------:R-:W2:Y:S04]  /*12380*/  LDL.LU R0, [R1+0x494] ;  /* 0x0004940001007983 */ /* 0x000ea80000300800 */
[----:B---3--:R0:W-:Y:S04]  /*12390*/  @P2 STG.E.U16 desc[UR10][R6.64], R26 ;  /* 0x0000001a06002986 */ /* 0x0081e8000c10150a */
[----:B------:R1:W-:Y:S01]  /*123a0*/  @P5 STG.E.U16 desc[UR10][R4.64], R22 ;  /* 0x0000001604005986 */ /* 0x0003e2000c10150a */
[----:B0-----:R-:W-:-:S04]  /*123b0*/  LEA R6, P6, R8, R2, 0x1 ;  /* 0x0000000208067211 */ /* 0x001fc800078c08ff */
[----:B------:R-:W-:Y:S02]  /*123c0*/  LEA.HI.X.SX32 R7, R8, R3, 0x1, P6 ;  /* 0x0000000308077211 */ /* 0x000fe400030f0eff */
[----:B------:R-:W-:Y:S02]  /*123d0*/  ISETP.LT.AND P5, PT, R20, UR15, !P0 ;  /* 0x0000000f14007c0c */ /* 0x000fe4000c7a1270 */
[----:B------:R-:W3:Y:S04]  /*123e0*/  LDL.LU R20, [R1+0x4a8] ;  /* 0x0004a80001147983 */ /* 0x000ee80000300800 */
[----:B------:R0:W-:Y:S01]  /*123f0*/  @P4 STG.E.U16 desc[UR10][R6.64], R18 ;  /* 0x0000001206004986 */ /* 0x0001e2000c10150a */
[----:B------:R-:W-:-:S03]  /*12400*/  ISETP.LT.AND P4, PT, R16, UR15, !P0 ;  /* 0x0000000f10007c0c */ /* 0x000fc6000c781270 */
[----:B------:R-:W3:Y:S01]  /*12410*/  LDL.LU R16, [R1+0x4ac] ;  /* 0x0004ac0001107983 */ /* 0x000ee20000300800 */
[----:B--2---:R-:W-:Y:S01]  /*12420*/  ISETP.LT.AND P2, PT, R0, UR15, !P0 ;  /* 0x0000000f00007c0c */ /* 0x004fe2000c741270 */
[----:B------:R-:W-:-:S04]  /*12430*/  IMAD R0, R25, 0x8, R8 ;  /* 0x0000000819007824 */ /* 0x000fc800078e0208 */
[----:B------:R-:W-:Y:S01]  /*12440*/  IMAD R8, R25, 0x8, R0 ;  /* 0x0000000819087824 */ /* 0x000fe200078e0200 */
[----:B-1----:R-:W-:-:S04]  /*12450*/  LEA R4, P6, R0, R2, 0x1 ;  /* 0x0000000200047211 */ /* 0x002fc800078c08ff */
[----:B------:R-:W-:Y:S02]  /*12460*/  LEA.HI.X.SX32 R5, R0, R3, 0x1, P6 ;  /* 0x0000000300057211 */ /* 0x000fe400030f0eff */
[----:B0-----:R-:W-:Y:S01]  /*12470*/  LEA R6, P6, R8, R2, 0x1 ;  /* 0x0000000208067211 */ /* 0x001fe200078c08ff */
[----:B------:R-:W-:-:S03]  /*12480*/  IMAD R0, R25, 0x8, R8 ;  /* 0x0000000819007824 */ /* 0x000fc600078e0208 */
[----:B------:R-:W-:Y:S02]  /*12490*/  LEA.HI.X.SX32 R7, R8, R3, 0x1, P6 ;  /* 0x0000000308077211 */ /* 0x000fe400030f0eff */
[----:B------:R-:W2:Y:S04]  /*124a0*/  LDL.LU R8, [R1+0x4a0] ;  /* 0x0004a00001087983 */ /* 0x000ea80000300800 */
[----:B----4-:R0:W-:Y:S02]  /*124b0*/  @P3 STG.E.U16 desc[UR10][R4.64], R14 ;  /* 0x0000000e04003986 */ /* 0x0101e4000c10150a */
[----:B0-----:R-:W-:-:S04]  /*124c0*/  LEA R4, P6, R0, R2, 0x1 ;  /* 0x0000000200047211 */ /* 0x001fc800078c08ff */
[----:B------:R-:W-:Y:S02]  /*124d0*/  LEA.HI.X.SX32 R5, R0, R3, 0x1, P6 ;  /* 0x0000000300057211 */ /* 0x000fe400030f0eff */
[----:B--2---:R-:W-:Y:S01]  /*124e0*/  ISETP.LT.AND P3, PT, R8, UR15, !P0 ;  /* 0x0000000f08007c0c */ /* 0x004fe2000c761270 */
[----:B------:R-:W-:Y:S02]  /*124f0*/  IMAD R8, R25, 0x8, R0 ;  /* 0x0000000819087824 */ /* 0x000fe400078e0200 */
[----:B------:R-:W2:Y:S04]  /*12500*/  LDL.LU R0, [R1+0x4a4] ;  /* 0x0004a40001007983 */ /* 0x000ea80000300800 */
[----:B-----5:R0:W-:Y:S04]  /*12510*/  @P1 STG.E.U16 desc[UR10][R6.64], R28 ;  /* 0x0000001c06001986 */ /* 0x0201e8000c10150a */
[----:B------:R1:W-:Y:S01]  /*12520*/  @P2 STG.E.U16 desc[UR10][R4.64], R24 ;  /* 0x0000001804002986 */ /* 0x0003e2000c10150a */
[----:B0-----:R-:W-:-:S04]  /*12530*/  LEA R6, P6, R8, R2, 0x1 ;  /* 0x0000000208067211 */ /* 0x001fc800078c08ff */
[----:B------:R-:W-:Y:S02]  /*12540*/  LEA.HI.X.SX32 R7, R8, R3, 0x1, P6 ;  /* 0x0000000308077211 */ /* 0x000fe400030f0eff */
[----:B---3--:R-:W-:Y:S02]  /*12550*/  ISETP.LT.AND P2, PT, R20, UR15, !P0 ;  /* 0x0000000f14007c0c */ /* 0x008fe4000c741270 */
[----:B------:R-:W3:Y:S04]  /*12560*/  LDL.LU R20, [R1+0x4b8] ;  /* 0x0004b80001147983 */ /* 0x000ee80000300800 */
[----:B------:R0:W-:Y:S01]  /*12570*/  @P5 STG.E.U16 desc[UR10][R6.64], R29 ;  /* 0x0000001d06005986 */ /* 0x0001e2000c10150a */
[----:B------:R-:W-:-:S03]  /*12580*/  ISETP.LT.AND P5, PT, R16, UR15, !P0 ;  /* 0x0000000f10007c0c */ /* 0x000fc6000c7a1270 */
[----:B------:R-:W4:Y:S01]  /*12590*/  LDL.LU R16, [R1+0x4bc] ;  /* 0x0004bc0001107983 */ /* 0x000f220000300800 */
        /* <DEDUP_REMOVED lines=9> */
[----:B------:R0:W-:Y:S02]  /*12630*/  @P4 STG.E.U16 desc[UR10][R4.64], R23 ;  /* 0x0000001704004986 */ /* 0x0001e4000c10150a */
[----:B0-----:R-:W-:-:S04]  /*12640*/  LEA R4, P6, R0, R2, 0x1 ;  /* 0x0000000200047211 */ /* 0x001fc800078c08ff */
[----:B------:R-:W-:Y:S02]  /*12650*/  LEA.HI.X.SX32 R5, R0, R3, 0x1, P6 ;  /* 0x0000000300057211 */ /* 0x000fe400030f0eff */
[----:B--2---:R-:W-:Y:S01]  /*12660*/  ISETP.LT.AND P4, PT, R8, UR15, !P0 ;  /* 0x0000000f08007c0c */ /* 0x004fe2000c781270 */
[----:B------:R-:W-:Y:S02]  /*12670*/  IMAD R8, R25, 0x8, R0 ;  /* 0x0000000819087824 */ /* 0x000fe400078e0200 */
[----:B------:R-:W2:Y:S04]  /*12680*/  LDL.LU R0, [R1+0x4b4] ;  /* 0x0004b40001007983 */ /* 0x000ea80000300800 */
[----:B------:R0:W-:Y:S04]  /*12690*/  @P3 STG.E.U16 desc[UR10][R6.64], R21 ;  /* 0x0000001506003986 */ /* 0x0001e8000c10150a */
[----:B------:R1:W-:Y:S01]  /*126a0*/  @P1 STG.E.U16 desc[UR10][R4.64], R13 ;  /* 0x0000000d04001986 */ /* 0x0003e2000c10150a */
[----:B0-----:R-:W-:-:S04]  /*126b0*/  LEA R6, P6, R8, R2, 0x1 ;  /* 0x0000000208067211 */ /* 0x001fc800078c08ff */
[----:B------:R-:W-:Y:S02]  /*126c0*/  LEA.HI.X.SX32 R7, R8, R3, 0x1, P6 ;  /* 0x0000000308077211 */ /* 0x000fe400030f0eff */
[----:B---3--:R-:W-:Y:S02]  /*126d0*/  ISETP.LT.AND P1, PT, R20, UR15, !P0 ;  /* 0x0000000f14007c0c */ /* 0x008fe4000c721270 */
[----:B------:R-:W3:Y:S04]  /*126e0*/  LDL.LU R20, [R1+0x4cc] ;  /* 0x0004cc0001147983 */ /* 0x000ee80000300800 */
[----:B------:R0:W-:Y:S01]  /*126f0*/  @P2 STG.E.U16 desc[UR10][R6.64], R19 ;  /* 0x0000001306002986 */ /* 0x0001e2000c10150a */
[----:B----4-:R-:W-:-:S03]  /*12700*/  ISETP.LT.AND P2, PT, R16, UR15, !P0 ;  /* 0x0000000f10007c0c */ /* 0x010fc6000c741270 */
        /* <DEDUP_REMOVED lines=10> */
[----:B------:R0:W-:Y:S04]  /*127b0*/  @P5 STG.E.U16 desc[UR10][R4.64], R17 ;  /* 0x0000001104005986 */ /* 0x0001e8000c10150a */
[----:B------:R1:W-:Y:S01]  /*127c0*/  @P4 STG.E.U16 desc[UR10][R6.64], R9 ;  /* 0x0000000906004986 */ /* 0x0003e2000c10150a */
[----:B0-----:R-:W-:-:S04]  /*127d0*/  LEA R4, P6, R0, R2, 0x1 ;  /* 0x0000000200047211 */ /* 0x001fc800078c08ff */
[----:B------:R-:W-:-:S05]  /*127e0*/  LEA.HI.X.SX32 R5, R0, R3, 0x1, P6 ;  /* 0x0000000300057211 */ /* 0x000fca00030f0eff */
[----:B------:R-:W-:Y:S01]  /*127f0*/  @P3 STG.E.U16 desc[UR10][R4.64], R15 ;  /* 0x0000000f04003986 */ /* 0x000fe2000c10150a */
[----:B---3--:R-:W-:Y:S02]  /*12800*/  ISETP.LT.AND P3, PT, R20, UR15, !P0 ;  /* 0x0000000f14007c0c */ /* 0x008fe4000c761270 */
[----:B--2---:R-:W-:Y:S01]  /*12810*/  ISETP.LT.AND P5, PT, R8, UR15, !P0 ;  /* 0x0000000f08007c0c */ /* 0x004fe2000c7a1270 */
[----:B------:R-:W-:Y:S02]  /*12820*/  IMAD R8, R25, 0x8, R0 ;  /* 0x0000000819087824 */ /* 0x000fe400078e0200 */
[----:B------:R-:W2:Y:S03]  /*12830*/  LDL.LU R0, [R1+0x4c4] ;  /* 0x0004c40001007983 */ /* 0x000ea60000300800 */
[C---:B-1----:R-:W-:Y:S01]  /*12840*/  LEA R6, P6, R8.reuse, R2, 0x1 ;  /* 0x0000000208067211 */ /* 0x042fe200078c08ff */
[----:B------:R-:W3:Y:S03]  /*12850*/  LDL.LU R20, [R1+0x4d4] ;  /* 0x0004d40001147983 */ /* 0x000ee60000300800 */
[----:B------:R-:W-:-:S05]  /*12860*/  LEA.HI.X.SX32 R7, R8, R3, 0x1, P6 ;  /* 0x0000000308077211 */ /* 0x000fca00030f0eff */
[----:B------:R0:W-:Y:S01]  /*12870*/  @P1 STG.E.U16 desc[UR10][R6.64], R11 ;  /* 0x0000000b06001986 */ /* 0x0001e2000c10150a */
[----:B----4-:R-:W-:-:S03]  /*12880*/  ISETP.LT.AND P1, PT, R16, UR15, !P0 ;  /* 0x0000000f10007c0c */ /* 0x010fc6000c721270 */
[----:B------:R-:W4:Y:S04]  /*12890*/  LDL.LU R16, [R1+0x4d8] ;  /* 0x0004d80001107983 */ /* 0x000f280000300800 */
[----:B0-----:R-:W5:Y:S01]  /*128a0*/  LDL.LU R7, [R1+0x4d0] ;  /* 0x0004d00001077983 */ /* 0x001f620000300800 */
[----:B------:R-:W-:Y:S02]  /*128b0*/  PRMT R9, R26, 0x7632, R9 ;  /* 0x000076321a097816 */ /* 0x000fe40000000009 */
[----:B------:R-:W-:Y:S02]  /*128c0*/  PRMT R10, R22, 0x7632, R10 ;  /* 0x00007632160a7816 */ /* 0x000fe4000000000a */
[----:B------:R-:W3:Y:S01]  /*128d0*/  LDL.LU R22, [R1+0x4dc] ;  /* 0x0004dc0001167983 */ /* 0x000ee20000300800 */
[----:B------:R-:W-:-:S02]  /*128e0*/  PRMT R11, R18, 0x7632, R11 ;  /* 0x00007632120b7816 */ /* 0x000fc4000000000b */
[----:B--2---:R-:W-:Y:S01]  /*128f0*/  ISETP.LT.AND P4, PT, R0, UR15, !P0 ;  /* 0x0000000f00007c0c */ /* 0x004fe2000c781270 */
[----:B------:R-:W-:-:S05]  /*12900*/  IMAD R0, R25, 0x8, R8 ;  /* 0x0000000819007824 */ /* 0x000fca00078e0208 */
[----:B------:R-:W-:Y:S01]  /*12910*/  LEA R4, P6, R0, R2, 0x1 ;  /* 0x0000000200047211 */ /* 0x000fe200078c08ff */
[----:B------:R-:W-:-:S03]  /*12920*/  IMAD R8, R25, 0x8, R0 ;  /* 0x0000000819087824 */ /* 0x000fc600078e0200 */
[----:B------:R-:W-:Y:S01]  /*12930*/  LEA.HI.X.SX32 R5, R0, R3, 0x1, P6 ;  /* 0x0000000300057211 */ /* 0x000fe200030f0eff */
[----:B------:R-:W-:Y:S01]  /*12940*/  IMAD R0, R25, 0x8, R8 ;  /* 0x0000000819007824 */ /* 0x000fe200078e0208 */
[----:B------:R-:W-:-:S03]  /*12950*/  LEA R6, P6, R8, R2, 0x1 ;  /* 0x0000000208067211 */ /* 0x000fc600078c08ff */
[----:B------:R0:W-:Y:S01]  /*12960*/  @P2 STG.E.U16 desc[UR10][R4.64], R27 ;  /* 0x0000001b04002986 */ /* 0x0001e2000c10150a */
[----:B-----5:R-:W-:Y:S02]  /*12970*/  ISETP.LT.AND P2, PT, R7, UR15, !P0 ;  /* 0x0000000f07007c0c */ /* 0x020fe4000c741270 */
[----:B------:R-:W-:Y:S02]  /*12980*/  LEA.HI.X.SX32 R7, R8, R3, 0x1, P6 ;  /* 0x0000000308077211 */ /* 0x000fe400030f0eff */
[----:B0-----:R-:W-:-:S04]  /*12990*/  LEA R4, P6, R0, R2, 0x1 ;  /* 0x0000000200047211 */ /* 0x001fc800078c08ff */
[----:B------:R-:W-:Y:S01]  /*129a0*/  LEA.HI.X.SX32 R5, R0, R3, 0x1, P6 ;  /* 0x0000000300057211 */ /* 0x000fe200030f0eff */
[----:B------:R0:W-:Y:S01]  /*129b0*/  @P5 STG.E.U16 desc[UR10][R6.64], R9 ;  /* 0x0000000906005986 */ /* 0x0001e2000c10150a */
[----:B---3--:R-:W-:-:S03]  /*129c0*/  ISETP.LT.AND P5, PT, R20, UR15, !P0 ;  /* 0x0000000f14007c0c */ /* 0x008fc6000c7a1270 */
[----:B------:R-:W2:Y:S04]  /*129d0*/  LDL.LU R20, [R1+0x4e0] ;  /* 0x0004e00001147983 */ /* 0x000ea80000300800 */
[----:B------:R1:W-:Y:S01]  /*129e0*/  @P4 STG.E.U16 desc[UR10][R4.64], R10 ;  /* 0x0000000a04004986 */ /* 0x0003e2000c10150a */
[----:B----4-:R-:W-:-:S03]  /*129f0*/  ISETP.LT.AND P4, PT, R16, UR15, !P0 ;  /* 0x0000000f10007c0c */ /* 0x010fc6000c781270 */
[----:B------:R-:W3:Y:S04]  /*12a00*/  LDL.LU R18, [R1+0x4e4] ;  /* 0x0004e40001127983 */ /* 0x000ee80000300800 */
[----:B------:R-:W4:Y:S01]  /*12a10*/  LDL.LU R16, [R1+0x4e8] ;  /* 0x0004e80001107983 */ /* 0x000f220000300800 */
[----:B------:R-:W-:-:S04]  /*12a20*/  IMAD R8, R25, 0x8, R0 ;  /* 0x0000000819087824 */ /* 0x000fc800078e0200 */
[----:B------:R-:W-:Y:S01]  /*12a30*/  IMAD R0, R25, 0x8, R8 ;  /* 0x0000000819007824 */ /* 0x000fe200078e0208 */
[----:B0-----:R-:W-:-:S04]  /*12a40*/  LEA R6, P6, R8, R2, 0x1 ;  /* 0x0000000208067211 */ /* 0x001fc800078c08ff */
[-C--:B------:R-:W-:Y:S01]  /*12a50*/  LEA.HI.X.SX32 R7, R8, R3.reuse, 0x1, P6 ;  /* 0x0000000308077211 */ /* 0x080fe200030f0eff */
[C---:B------:R-:W-:Y:S01]  /*12a60*/  IMAD R8, R25.reuse, 0x8, R0 ;  /* 0x0000000819087824 */ /* 0x040fe200078e0200 */
[-C--:B-1----:R-:W-:Y:S02]  /*12a70*/  LEA R4, P6, R0, R2.reuse, 0x1 ;  /* 0x0000000200047211 */ /* 0x082fe400078c08ff */
[----:B------:R-:W-:Y:S01]  /*12a80*/  PRMT R12, R14, 0x7632, R12 ;  /* 0x000076320e0c7816 */ /* 0x000fe2000000000c */
[----:B------:R0:W-:Y:S01]  /*12a90*/  @P3 STG.E.U16 desc[UR10][R6.64], R11 ;  /* 0x0000000b06003986 */ /* 0x0001e2000c10150a */
[----:B------:R-:W-:Y:S01]  /*12aa0*/  LEA.HI.X.SX32 R5, R0, R3, 0x1, P6 ;  /* 0x0000000300057211 */ /* 0x000fe200030f0eff */
[----:B------:R-:W-:Y:S02]  /*12ab0*/  IMAD R0, R25, 0x8, R8 ;  /* 0x0000000819007824 */ /* 0x000fe400078e0208 */
[----:B------:R-:W5:Y:S04]  /*12ac0*/  LDL.LU R14, [R1+0x4f0] ;  /* 0x0004f000010e7983 */ /* 0x000f680000300800 */
[----:B------:R1:W-:Y:S01]  /*12ad0*/  @P1 STG.E.U16 desc[UR10][R4.64], R12 ;  /* 0x0000000c04001986 */ /* 0x0003e2000c10150a */
[----:B0-----:R-:W-:-:S04]  /*12ae0*/  LEA R6, P6, R8, R2, 0x1 ;  /* 0x0000000208067211 */ /* 0x001fc800078c08ff */
[-C--:B------:R-:W-:Y:S02]  /*12af0*/  LEA.HI.X.SX32 R7, R8, R3.reuse, 0x1, P6 ;  /* 0x0000000308077211 */ /* 0x080fe400030f0eff */
[----:B-1----:R-:W-:Y:S01]  /*12b00*/  LEA R4, P6, R0, R2, 0x1 ;  /* 0x0000000200047211 */ /* 0x002fe200078c08ff */
[----:B------:R-:W5:Y:S01]  /*12b10*/  LDL.LU R12, [R1+0x4f4] ;  /* 0x0004f400010c7983 */ /* 0x000f620000300800 */
[----:B------:R-:W-:Y:S02]  /*12b20*/  PRMT R9, R28, 0x7632, R9 ;  /* 0x000076321c097816 */ /* 0x000fe40000000009 */
[----:B------:R-:W-:Y:S02]  /*12b30*/  PRMT R10, R24, 0x7632, R10 ;  /* 0x00007632180a7816 */ /* 0x000fe4000000000a */
[----:B------:R-:W-:Y:S01]  /*12b40*/  LEA.HI.X.SX32 R5, R0, R3, 0x1, P6 ;  /* 0x0000000300057211 */ /* 0x000fe200030f0eff */
[----:B------:R0:W-:Y:S04]  /*12b50*/  @P2 STG.E.U16 desc[UR10][R6.64], R9 ;  /* 0x0000000906002986 */ /* 0x0001e8000c10150a */
[----:B------:R1:W-:Y:S04]  /*12b60*/  @P5 STG.E.U16 desc[UR10][R4.64], R10 ;  /* 0x0000000a04005986 */ /* 0x0003e8000c10150a */
[----:B------:R-:W5:Y:S01]  /*12b70*/  LDL.LU R24, [R1+0x4f8] ;  /* 0x0004f80001187983 */ /* 0x000f620000300800 */
[----:B---3--:R-:W-:-:S03]  /*12b80*/  ISETP.LT.AND P2, PT, R18, UR15, !P0 ;  /* 0x0000000f12007c0c */ /* 0x008fc6000c741270 */
[----:B------:R-:W3:Y:S01]  /*12b90*/  LDL.LU R18, [R1+0x4fc] ;  /* 0x0004fc0001127983 */ /* 0x000ee20000300800 */
[----:B----4-:R-:W-:-:S03]  /*12ba0*/  ISETP.LT.AND P5, PT, R16, UR15, !P0 ;  /* 0x0000000f10007c0c */ /* 0x010fc6000c7a1270 */
[----:B------:R-:W4:Y:S01]  /*12bb0*/  LDL.LU R16, [R1+0x4ec] ;  /* 0x0004ec0001107983 */ /* 0x000f220000300800 */
[----:B------:R-:W-:Y:S01]  /*12bc0*/  IMAD R8, R25, 0x8, R0 ;  /* 0x0000000819087824 */ /* 0x000fe200078e0200 */
[----:B------:R-:W-:-:S03]  /*12bd0*/  ISETP.LT.AND P3, PT, R22, UR15, !P0 ;  /* 0x0000000f16007c0c */ /* 0x000fc6000c761270 */
[----:B------:R-:W-:Y:S01]  /*12be0*/  IMAD R0, R25, 0x8, R8 ;  /* 0x0000000819007824 */ /* 0x000fe200078e0208 */
[CC--:B0-----:R-:W-:Y:S02]  /*12bf0*/  LEA R6, P6, R8.reuse, R2.reuse, 0x1 ;  /* 0x0000000208067211 */ /* 0x0c1fe400078c08ff */
[----:B------:R-:W-:Y:S02]  /*12c00*/  PRMT R29, R29, 0x7632, R29 ;  /* 0x000076321d1d7816 */ /* 0x000fe4000000001d */
[-C--:B------:R-:W-:Y:S01]  /*12c10*/  LEA.HI.X.SX32 R7, R8, R3.reuse, 0x1, P6 ;  /* 0x0000000308077211 */ /* 0x080fe200030f0eff */
[----:B------:R-:W-:Y:S01]  /*12c20*/  IMAD R8, R25, 0x8, R0 ;  /* 0x0000000819087824 */ /* 0x000fe200078e0200 */
[C---:B-1----:R-:W-:Y:S02]  /*12c30*/  LEA R4, P6, R0.reuse, R2, 0x1 ;  /* 0x0000000200047211 */ /* 0x042fe400078c08ff */
[----:B------:R-:W-:Y:S01]  /*12c40*/  PRMT R23, R23, 0x7632, R23 ;  /* 0x0000763217177816 */ /* 0x000fe20000000017 */
[----:B------:R0:W-:Y:S01]  /*12c50*/  @P4 STG.E.U16 desc[UR10][R6.64], R29 ;  /* 0x0000001d06004986 */ /* 0x0001e2000c10150a */
[----:B------:R-:W-:Y:S01]  /*12c60*/  LEA.HI.X.SX32 R5, R0, R3, 0x1, P6 ;  /* 0x0000000300057211 */ /* 0x000fe200030f0eff */
[----:B------:R-:W-:Y:S01]  /*12c70*/  IMAD R10, R25, 0x8, R8 ;  /* 0x00000008190a7824 */ /* 0x000fe200078e0208 */
[----:B--2---:R-:W-:-:S03]  /*12c80*/  ISETP.LT.AND P1, PT, R20, UR15, !P0 ;  /* 0x0000000f14007c0c */ /* 0x004fc6000c721270 */
[----:B------:R1:W-:Y:S01]  /*12c90*/  @P3 STG.E.U16 desc[UR10][R4.64], R23 ;  /* 0x0000001704003986 */ /* 0x0003e2000c10150a */
[----:B------:R-:W-:Y:S01]  /*12ca0*/  IMAD R0, R25, 0x8, R10 ;  /* 0x0000000819007824 */ /* 0x000fe200078e020a */
[----:B0-----:R-:W-:-:S04]  /*12cb0*/  LEA R6, P6, R8, R2, 0x1 ;  /* 0x0000000208067211 */ /* 0x001fc800078c08ff */
[-C--:B------:R-:W-:Y:S02]  /*12cc0*/  LEA.HI.X.SX32 R7, R8, R3.reuse, 0x1, P6 ;  /* 0x0000000308077211 */ /* 0x080fe400030f0eff */
[C---:B-1----:R-:W-:Y:S01]  /*12cd0*/  LEA R4, P6, R10.reuse, R2, 0x1 ;  /* 0x000000020a047211 */ /* 0x042fe200078c08ff */
[----:B------:R-:W-:Y:S01]  /*12ce0*/  IMAD R8, R25, 0x8, R0 ;  /* 0x0000000819087824 */ /* 0x000fe200078e0200 */
[----:B------:R-:W-:Y:S02]  /*12cf0*/  PRMT R21, R21, 0x7632, R21 ;  /* 0x0000763215157816 */ /* 0x000fe40000000015 */
[----:B------:R-:W-:Y:S02]  /*12d00*/  LEA.HI.X.SX32 R5, R10, R3, 0x1, P6 ;  /* 0x000000030a057211 */ /* 0x000fe400030f0eff */
[----:B------:R-:W-:Y:S01]  /*12d10*/  PRMT R13, R13, 0x7632, R13 ;  /* 0x000076320d0d7816 */ /* 0x000fe2000000000d */
[----:B------:R-:W-:Y:S01]  /*12d20*/  IMAD R10, R25, 0x8, R8 ;  /* 0x00000008190a7824 */ /* 0x000fe200078e0208 */
[----:B------:R-:W-:Y:S01]  /*12d30*/  @P1 STG.E.U16 desc[UR10][R6.64], R21 ;  /* 0x0000001506001986 */ /* 0x000fe2000c10150a */
[----:B-----5:R-:W-:-:S03]  /*12d40*/  ISETP.LT.AND P4, PT, R14, UR15, !P0 ;  /* 0x0000000f0e007c0c */ /* 0x020fc6000c781270 */
[----:B------:R0:W-:Y:S01]  /*12d50*/  @P2 STG.E.U16 desc[UR10][R4.64], R13 ;  /* 0x0000000d04002986 */ /* 0x0001e2000c10150a */
[----:B------:R-:W-:Y:S01]  /*12d60*/  IMAD R14, R25, 0x8, R10 ;  /* 0x00000008190e7824 */ /* 0x000fe200078e020a */
[-C--:B------:R-:W-:Y:S02]  /*12d70*/  LEA R20, P2, R8, R2.reuse, 0x1 ;  /* 0x0000000208147211 */ /* 0x080fe400078408ff */
[----:B0-----:R-:W-:-:S04]  /*12d80*/  LEA R4, P1, R0, R2, 0x1 ;  /* 0x0000000200047211 */ /* 0x001fc800078208ff */
[----:B------:R-:W-:Y:S01]  /*12d90*/  LEA.HI.X.SX32 R5, R0, R3, 0x1, P1 ;  /* 0x0000000300057211 */ /* 0x000fe200008f0eff */
[----:B------:R-:W-:Y:S01]  /*12da0*/  IMAD R0, R25, 0x8, R14 ;  /* 0x0000000819007824 */ /* 0x000fe200078e020e */
[----:B------:R-:W-:-:S04]  /*12db0*/  ISETP.LT.AND P3, PT, R12, UR15, !P0 ;  /* 0x0000000f0c007c0c */ /* 0x000fc8000c761270 */
[-C--:B------:R-:W-:Y:S02]  /*12dc0*/  LEA R22, P1, R0, R2.reuse, 0x1 ;  /* 0x0000000200167211 */ /* 0x080fe400078208ff */
[----:B------:R-:W-:Y:S02]  /*12dd0*/  LEA R12, P6, R10, R2, 0x1 ;  /* 0x000000020a0c7211 */ /* 0x000fe400078c08ff */
[-C--:B------:R-:W-:Y:S02]  /*12de0*/  LEA.HI.X.SX32 R21, R8, R3.reuse, 0x1, P2 ;  /* 0x0000000308157211 */ /* 0x080fe400010f0eff */
[----:B------:R-:W-:Y:S02]  /*12df0*/  ISETP.LT.AND P2, PT, R24, UR15, !P0 ;  /* 0x0000000f18007c0c */ /* 0x000fe4000c741270 */
[-C--:B------:R-:W-:Y:S02]  /*12e00*/  LEA.HI.X.SX32 R23, R0, R3.reuse, 0x1, P1 ;  /* 0x0000000300177211 */ /* 0x080fe400008f0eff */
[----:B------:R-:W-:-:S02]  /*12e10*/  LEA.HI.X.SX32 R13, R10, R3, 0x1, P6 ;  /* 0x000000030a0d7211 */ /* 0x000fc400030f0eff */
[C---:B------:R-:W-:Y:S02]  /*12e20*/  LEA R6, P6, R14.reuse, R2, 0x1 ;  /* 0x000000020e067211 */ /* 0x040fe400078c08ff */
[----:B------:R-:W-:Y:S02]  /*12e30*/  PRMT R19, R19, 0x7632, R19 ;  /* 0x0000763213137816 */ /* 0x000fe40000000013 */
[----:B------:R-:W-:Y:S01]  /*12e40*/  PRMT R10, R17, 0x7632, R10 ;  /* 0x00007632110a7816 */ /* 0x000fe2000000000a */
[----:B------:R-:W-:Y:S01]  /*12e50*/  IMAD R8, R25, 0x8, R0 ;  /* 0x0000000819087824 */ /* 0x000fe200078e0200 */
[----:B------:R-:W-:Y:S02]  /*12e60*/  PRMT R9, R9, 0x7632, R9 ;  /* 0x0000763209097816 */ /* 0x000fe40000000009 */
[----:B------:R-:W-:Y:S02]  /*12e70*/  LEA.HI.X.SX32 R7, R14, R3, 0x1, P6 ;  /* 0x000000030e077211 */ /* 0x000fe400030f0eff */
[----:B------:R-:W-:Y:S01]  /*12e80*/  PRMT R15, R15, 0x7632, R15 ;  /* 0x000076320f0f7816 */ /* 0x000fe2000000000f */
[----:B------:R0:W-:Y:S01]  /*12e90*/  @P5 STG.E.U16 desc[UR10][R4.64], R19 ;  /* 0x0000001304005986 */ /* 0x0001e2000c10150a */
[----:B------:R-:W-:-:S03]  /*12ea0*/  PRMT R11, R11, 0x7632, R11 ;  /* 0x000076320b0b7816 */ /* 0x000fc6000000000b */
[----:B------:R0:W-:Y:S01]  /*12eb0*/  @P4 STG.E.U16 desc[UR10][R20.64], R10 ;  /* 0x0000000a14004986 */ /* 0x0001e2000c10150a */
[----:B------:R-:W-:-:S03]  /*12ec0*/  LEA R2, P6, R8, R2, 0x1 ;  /* 0x0000000208027211 */ /* 0x000fc600078c08ff */
[----:B------:R0:W-:Y:S04]  /*12ed0*/  @P3 STG.E.U16 desc[UR10][R12.64], R9 ;  /* 0x000000090c003986 */ /* 0x0001e8000c10150a */
[----:B------:R0:W-:Y:S01]  /*12ee0*/  @P2 STG.E.U16 desc[UR10][R6.64], R15 ;  /* 0x0000000f06002986 */ /* 0x0001e2000c10150a */
[----:B------:R-:W-:Y:S02]  /*12ef0*/  LEA.HI.X.SX32 R3, R8, R3, 0x1, P6 ;  /* 0x0000000308037211 */ /* 0x000fe400030f0eff */
[----:B---3--:R-:W-:Y:S02]  /*12f00*/  ISETP.LT.AND P1, PT, R18, UR15, !P0 ;  /* 0x0000000f12007c0c */ /* 0x008fe4000c721270 */
[----:B----4-:R-:W-:-:S11]  /*12f10*/  ISETP.LT.AND P0, PT, R16, UR15, !P0 ;  /* 0x0000000f10007c0c */ /* 0x010fd6000c701270 */
[----:B------:R0:W-:Y:S02]  /*12f20*/  @P1 STG.E.U16 desc[UR10][R22.64], R11 ;  /* 0x0000000b16001986 */ /* 0x0001e4000c10150a */
[----:B------:R-:W-:Y:S05]  /*12f30*/  @!P0 EXIT ;  /* 0x000000000000894d */ /* 0x000fea0003800000 */
[----:B------:R-:W-:-:S05]  /*12f40*/  PRMT R27, R27, 0x7632, R27 ;  /* 0x000076321b1b7816 */ /* 0x000fca000000001b */
[----:B------:R-:W-:Y:S01]  /*12f50*/  STG.E.U16 desc[UR10][R2.64], R27 ;  /* 0x0000001b02007986 */ /* 0x000fe2000c10150a */
[----:B------:R-:W-:Y:S05]  /*12f60*/  EXIT ;  /* 0x000000000000794d */ /* 0x000fea0003800000 */
.L_x_3:
[----:B------:R-:W-:-:S00]  /*12f70*/  BRA `(.L_x_3) ;  /* 0xfffffffc00fc7947 */ /* 0x000fc0000383ffff */
[----:B------:R-:W-:-:S00]  /*12f80*/  NOP ;  /* 0x0000000000007918 */ /* 0x000fc00000000000 */
[----:B------:R-:W-:-:S00]  /*12f90*/  NOP ;  /* 0x0000000000007918 */ /* 0x000fc00000000000 */
[----:B------:R-:W-:-:S00]  /*12fa0*/  NOP ;  /* 0x0000000000007918 */ /* 0x000fc00000000000 */
[----:B------:R-:W-:-:S00]  /*12fb0*/  NOP ;  /* 0x0000000000007918 */ /* 0x000fc00000000000 */
[----:B------:R-:W-:-:S00]  /*12fc0*/  NOP ;  /* 0x0000000000007918 */ /* 0x000fc00000000000 */
[----:B------:R-:W-:-:S00]  /*12fd0*/  NOP ;  /* 0x0000000000007918 */ /* 0x000fc00000000000 */
[----:B------:R-:W-:-:S00]  /*12fe0*/  NOP ;  /* 0x0000000000007918 */ /* 0x000fc00000000000 */
[----:B------:R-:W-:-:S00]  /*12ff0*/  NOP ;  /* 0x0000000000007918 */ /* 0x000fc00000000000 */
.L_x_4:


//--------------------- .nv.shared.matmul_kernel  --------------------------
	.section	.nv.shared.matmul_kernel,"aw",@nobits
	.sectionflags	@""
	.align	16
	.zero		1024


//--------------------- .nv.shared.reserved.0     --------------------------
	.section	.nv.shared.reserved.0,"aw",@nobits
	.weak		__nv_reservedSMEM_offset_0_alias
	.size		__nv_reservedSMEM_offset_0_alias, 0, 64
	.other		__nv_reservedSMEM_offset_0_alias,@"STO_CUDA_RESERVED_SHARED STV_DEFAULT"
__nv_reservedSMEM_offset_0_alias:
	.zero		0
	.zero		64


//--------------------- .nv.constant0.matmul_kernel --------------------------
	.section	.nv.constant0.matmul_kernel,"a",@progbits
	.sectionflags	@""
	.align	4
.nv.constant0.matmul_kernel:
	.zero		976


//--------------------- SYMBOLS --------------------------

	.type		.nv.reservedSmem.offset0,@object
	.size		.nv.reservedSmem.offset0,0x4
	.type		.nv.reservedSmem.cap,@object
	.size		.nv.reservedSmem.cap,0x4
